	.target	sm_100a

	.elftype	@"ET_EXEC"


//--------------------- .note.nv.tkinfo           --------------------------
	.section	.note.nv.tkinfo,"",@"SHT_NOTE"
	.sectionflags	@"SHF_NOTE_NV_TKINFO"
	.tkinfo
        /*0018*/ 	.word	0x00000002
        /*0030*/ 	.string	""
        /*0030*/ 	.string	"ptxas"
        /*0030*/ 	.string	"Cuda compilation tools, release 13.0, V13.0.88"
        /*0030*/ 	.string	"Build cuda_13.0.r13.0/compiler.36424714_0"
        /*0030*/ 	.string	"-arch sm_100a -m 64 "



//--------------------- .note.nv.cuinfo           --------------------------
	.section	.note.nv.cuinfo,"",@"SHT_NOTE"
	.sectionflags	@"SHF_NOTE_NV_CUINFO"
        /*0018*/ 	.short	0x0002
        /*001a*/ 	.short	0x0064
        /*001c*/ 	.short	0x0082
	.zero		2


//--------------------- .nv.info                  --------------------------
	.section	.nv.info,"",@"SHT_CUDA_INFO"
	.align	4


	//----- nvinfo : EIATTR_REGCOUNT
	.align		4
        /*0000*/ 	.byte	0x04, 0x2f
        /*0002*/ 	.short	(.L_34 - .L_33)
	.align		4
.L_33:
        /*0004*/ 	.word	index@(_ZN7cutlass13device_kernelINS_4fmha6kernel36Sm100FmhaFwdKernelTmaWarpspecializedIN4cute5tupleIJiiiNS5_IJNS5_IJiiEEEiEEEEEENS1_10collective38Sm100FmhaFwdMainloopTmaWarpspecializedINS_10bfloat16_tEffNS5_IJNS4_1CILi256EEENSC_ILi64EEESE_EEENS5_IJiNSC_ILi1EEES7_EEENS5_IJiSG_NS5_IJNS5_IJNSC_ILi0EEEiEEEiEEEEEESL_NS9_12ResidualMaskENS5_IJNSC_ILi2EEESG_SG_EEENSC_ILb0EEEEENS9_38Sm100FmhaFwdEpilogueTmaWarpspecializedINS_6half_tEfNS5_IJNSC_ILi128EEESE_SE_EEESH_NS5_IJSG_S7_EEESP_EENS2_23PersistentTileSchedulerENS2_41Sm100FmhaCtxKernelWarpspecializedScheduleEEEEEvNT_6ParamsE)
        /*0008*/ 	.word	0x00000080


	//----- nvinfo : EIATTR_FRAME_SIZE
	.align		4
.L_34:
        /*000c*/ 	.byte	0x04, 0x11
        /*000e*/ 	.short	(.L_36 - .L_35)
	.align		4
.L_35:
        /*0010*/ 	.word	index@($__internal_3_$__cuda_sm3x_div_rn_noftz_f32_slowpath)
        /*0014*/ 	.word	0x00000010


	//----- nvinfo : EIATTR_FRAME_SIZE
	.align		4
.L_36:
        /*0018*/ 	.byte	0x04, 0x11
        /*001a*/ 	.short	(.L_38 - .L_37)
	.align		4
.L_37:
        /*001c*/ 	.word	index@($__internal_2_$__cuda_sm10x_tcgen05_guardrail_trap_unallocated_columns_being_dealloced)
        /*0020*/ 	.word	0x00000010


	//----- nvinfo : EIATTR_FRAME_SIZE
	.align		4
.L_38:
        /*0024*/ 	.byte	0x04, 0x11
        /*0026*/ 	.short	(.L_40 - .L_39)
	.align		4
.L_39:
        /*0028*/ 	.word	index@($__internal_1_$__cuda_sm10x_tcgen05_guardrail_trap_phase_invalid_during_alloc)
        /*002c*/ 	.word	0x00000010


	//----- nvinfo : EIATTR_FRAME_SIZE
	.align		4
.L_40:
        /*0030*/ 	.byte	0x04, 0x11
        /*0032*/ 	.short	(.L_42 - .L_41)
	.align		4
.L_41:
        /*0034*/ 	.word	index@($__internal_0_$__cuda_sm10x_tcgen05_guardrail_trap_col_being_dealloced_not_returned_by_alloc)
        /*0038*/ 	.word	0x00000010


	//----- nvinfo : EIATTR_FRAME_SIZE
	.align		4
.L_42:
        /*003c*/ 	.byte	0x04, 0x11
        /*003e*/ 	.short	(.L_44 - .L_43)
	.align		4
.L_43:
        /*0040*/ 	.word	index@(_ZN7cutlass13device_kernelINS_4fmha6kernel36Sm100FmhaFwdKernelTmaWarpspecializedIN4cute5tupleIJiiiNS5_IJNS5_IJiiEEEiEEEEEENS1_10collective38Sm100FmhaFwdMainloopTmaWarpspecializedINS_10bfloat16_tEffNS5_IJNS4_1CILi256EEENSC_ILi64EEESE_EEENS5_IJiNSC_ILi1EEES7_EEENS5_IJiSG_NS5_IJNS5_IJNSC_ILi0EEEiEEEiEEEEEESL_NS9_12ResidualMaskENS5_IJNSC_ILi2EEESG_SG_EEENSC_ILb0EEEEENS9_38Sm100FmhaFwdEpilogueTmaWarpspecializedINS_6half_tEfNS5_IJNSC_ILi128EEESE_SE_EEESH_NS5_IJSG_S7_EEESP_EENS2_23PersistentTileSchedulerENS2_41Sm100FmhaCtxKernelWarpspecializedScheduleEEEEEvNT_6ParamsE)
        /*0044*/ 	.word	0x00000010


	//----- nvinfo : EIATTR_MIN_STACK_SIZE
	.align		4
.L_44:
        /*0048*/ 	.byte	0x04, 0x12
        /*004a*/ 	.short	(.L_46 - .L_45)
	.align		4
.L_45:
        /*004c*/ 	.word	index@(_ZN7cutlass13device_kernelINS_4fmha6kernel36Sm100FmhaFwdKernelTmaWarpspecializedIN4cute5tupleIJiiiNS5_IJNS5_IJiiEEEiEEEEEENS1_10collective38Sm100FmhaFwdMainloopTmaWarpspecializedINS_10bfloat16_tEffNS5_IJNS4_1CILi256EEENSC_ILi64EEESE_EEENS5_IJiNSC_ILi1EEES7_EEENS5_IJiSG_NS5_IJNS5_IJNSC_ILi0EEEiEEEiEEEEEESL_NS9_12ResidualMaskENS5_IJNSC_ILi2EEESG_SG_EEENSC_ILb0EEEEENS9_38Sm100FmhaFwdEpilogueTmaWarpspecializedINS_6half_tEfNS5_IJNSC_ILi128EEESE_SE_EEESH_NS5_IJSG_S7_EEESP_EENS2_23PersistentTileSchedulerENS2_41Sm100FmhaCtxKernelWarpspecializedScheduleEEEEEvNT_6ParamsE)
        /*0050*/ 	.word	0x00000010
.L_46:


//--------------------- .nv.compat                --------------------------
	.section	.nv.compat,"",@"SHT_CUDA_COMPAT_INFO"
	.align	4
        /*0000*/ 	.byte	0x02, 0x09, 0x01, 0x00, 0x02, 0x02, 0x02, 0x00, 0x02, 0x05, 0x05, 0x00, 0x03, 0x07, 0x01, 0x01
        /*0010*/ 	.byte	0x02, 0x03, 0x01, 0x00, 0x02, 0x06, 0x01, 0x00, 0x04, 0x0b, 0x08, 0x00, 0x01, 0x00, 0x00, 0x00
        /*0020*/ 	.byte	0x00, 0x00, 0x00, 0x00


//--------------------- .nv.info._ZN7cutlass13device_kernelINS_4fmha6kernel36Sm100FmhaFwdKernelTmaWarpspecializedIN4cute5tupleIJiiiNS5_IJNS5_IJiiEEEiEEEEEENS1_10collective38Sm100FmhaFwdMainloopTmaWarpspecializedINS_10bfloat16_tEffNS5_IJNS4_1CILi256EEENSC_ILi64EEESE_EEENS5_IJiNSC_ILi1EEES7_EEENS5_IJiSG_NS5_IJNS5_IJNSC_ILi0EEEiEEEiEEEEEESL_NS9_12ResidualMaskENS5_IJNSC_ILi2EEESG_SG_EEENSC_ILb0EEEEENS9_38Sm100FmhaFwdEpilogueTmaWarpspecializedINS_6half_tEfNS5_IJNSC_ILi128EEESE_SE_EEESH_NS5_IJSG_S7_EEESP_EENS2_23PersistentTileSchedulerENS2_41Sm100FmhaCtxKernelWarpspecializedScheduleEEEEEvNT_6ParamsE --------------------------
	.section	.nv.info._ZN7cutlass13device_kernelINS_4fmha6kernel36Sm100FmhaFwdKernelTmaWarpspecializedIN4cute5tupleIJiiiNS5_IJNS5_IJiiEEEiEEEEEENS1_10collective38Sm100FmhaFwdMainloopTmaWarpspecializedINS_10bfloat16_tEffNS5_IJNS4_1CILi256EEENSC_ILi64EEESE_EEENS5_IJiNSC_ILi1EEES7_EEENS5_IJiSG_NS5_IJNS5_IJNSC_ILi0EEEiEEEiEEEEEESL_NS9_12ResidualMaskENS5_IJNSC_ILi2EEESG_SG_EEENSC_ILb0EEEEENS9_38Sm100FmhaFwdEpilogueTmaWarpspecializedINS_6half_tEfNS5_IJNSC_ILi128EEESE_SE_EEESH_NS5_IJSG_S7_EEESP_EENS2_23PersistentTileSchedulerENS2_41Sm100FmhaCtxKernelWarpspecializedScheduleEEEEEvNT_6ParamsE,"",@"SHT_CUDA_INFO"
	.sectionflags	@""
	.align	4


	//----- nvinfo : EIATTR_CUDA_API_VERSION
	.align		4
        /*0000*/ 	.byte	0x04, 0x37
        /*0002*/ 	.short	(.L_48 - .L_47)
.L_47:
        /*0004*/ 	.word	0x00000082


	//----- nvinfo : EIATTR_KPARAM_INFO
	.align		4
.L_48:
        /*0008*/ 	.byte	0x04, 0x17
        /*000a*/ 	.short	(.L_50 - .L_49)
.L_49:
        /*000c*/ 	.word	0x00000000
        /*0010*/ 	.short	0x0000
        /*0012*/ 	.short	0x0000
        /*0014*/ 	.byte	0x00, 0xf0, 0x01, 0x18


	//----- nvinfo : EIATTR_AT_ENTRY_FRAGMENTS
	.align		4
.L_50:
        /*0018*/ 	.byte	0x04, 0x4f
        /*001a*/ 	.short	(.L_52 - .L_51)


	//   ....[0]....
.L_51:
        /*001c*/ 	.word	0x00000006


	//----- nvinfo : EIATTR_RESERVED_SMEM_USED
	.align		4
.L_52:
        /*0020*/ 	.byte	0x01, 0x41
	.zero		2


	//----- nvinfo : EIATTR_SPARSE_MMA_MASK
	.align		4
        /*0024*/ 	.byte	0x03, 0x50
        /*0026*/ 	.short	0x0000


	//----- nvinfo : EIATTR_TCGEN05_1CTA_USED
	.align		4
        /*0028*/ 	.byte	0x01, 0x51
	.zero		2


	//----- nvinfo : EIATTR_MAXREG_COUNT
	.align		4
        /*002c*/ 	.byte	0x03, 0x1b
        /*002e*/ 	.short	0x0080


	//----- nvinfo : EIATTR_NUM_BARRIERS
	.align		4
        /*0030*/ 	.byte	0x02, 0x4c
        /*0032*/ 	.byte	0x01
	.zero		1


	//----- nvinfo : EIATTR_EXTERNS
	.align		4
        /*0034*/ 	.byte	0x04, 0x0f
        /*0036*/ 	.short	(.L_54 - .L_53)


	//   ....[0]....
	.align		4
.L_53:
        /*0038*/ 	.word	index@(vprintf)


	//   ....[1]....
	.align		4
        /*003c*/ 	.word	index@(__assertfail)


	//----- nvinfo : EIATTR_MERCURY_ISA_VERSION
	.align		4
.L_54:
        /*0040*/ 	.byte	0x03, 0x5f
        /*0042*/ 	.short	0x0101


	//----- nvinfo : EIATTR_INT_WARP_WIDE_INSTR_OFFSETS
	.align		4
        /*0044*/ 	.byte	0x04, 0x31
        /*0046*/ 	.short	(.L_56 - .L_55)


	//   ....[0]....
.L_55:
        /*0048*/ 	.word	0x00015390


	//   ....[1]....
        /*004c*/ 	.word	0x000153d0


	//   ....[2]....
        /*0050*/ 	.word	0x00015400


	//----- nvinfo : EIATTR_COOP_GROUP_MASK_REGIDS
	.align		4
.L_56:
        /*0054*/ 	.byte	0x04, 0x29
        /*0056*/ 	.short	(.L_58 - .L_57)


	//   ....[0]....
.L_57:
        /*0058*/ 	.word	0xffffffff


	//   ....[1]....
        /*005c*/ 	.word	0xffffffff


	//   ....[2]....
        /*0060*/ 	.word	0xffffffff


	//   ....[3]....
        /*0064*/ 	.word	0xffffffff


	//   ....[4]....
        /*0068*/ 	.word	0xffffffff


	//   ....[5]....
        /*006c*/ 	.word	0xffffffff


	//   ....[6]....
        /*0070*/ 	.word	0xffffffff


	//   ....[7]....
        /*0074*/ 	.word	0xffffffff


	//   ....[8]....
        /*0078*/ 	.word	0xffffffff


	//   ....[9]....
        /*007c*/ 	.word	0xffffffff


	//   ....[10]....
        /*0080*/ 	.word	0xffffffff


	//   ....[11]....
        /*0084*/ 	.word	0xffffffff


	//   ....[12]....
        /*0088*/ 	.word	0xffffffff


	//   ....[13]....
        /*008c*/ 	.word	0xffffffff


	//   ....[14]....
        /*0090*/ 	.word	0xffffffff


	//   ....[15]....
        /*0094*/ 	.word	0xffffffff


	//   ....[16]....
        /*0098*/ 	.word	0xffffffff


	//   ....[17]....
        /*009c*/ 	.word	0xffffffff


	//   ....[18]....
        /*00a0*/ 	.word	0xffffffff


	//----- nvinfo : EIATTR_COOP_GROUP_INSTR_OFFSETS
	.align		4
.L_58:
        /*00a4*/ 	.byte	0x04, 0x28
        /*00a6*/ 	.short	(.L_60 - .L_59)


	//   ....[0]....
.L_59:
        /*00a8*/ 	.word	0x00000120


	//   ....[1]....
        /*00ac*/ 	.word	0x000008e0


	//   ....[2]....
        /*00b0*/ 	.word	0x00000b10


	//   ....[3]....
        /*00b4*/ 	.word	0x00000c40


	//   ....[4]....
        /*00b8*/ 	.word	0x00000d80


	//   ....[5]....
        /*00bc*/ 	.word	0x00001040


	//   ....[6]....
        /*00c0*/ 	.word	0x00001230


	//   ....[7]....
        /*00c4*/ 	.word	0x00001340


	//   ....[8]....
        /*00c8*/ 	.word	0x000014a0


	//   ....[9]....
        /*00cc*/ 	.word	0x00001600


	//   ....[10]....
        /*00d0*/ 	.word	0x000019e0


	//   ....[11]....
        /*00d4*/ 	.word	0x00001bf0


	//   ....[12]....
        /*00d8*/ 	.word	0x00001c00


	//   ....[13]....
        /*00dc*/ 	.word	0x000086f0


	//   ....[14]....
        /*00e0*/ 	.word	0x00009170


	//   ....[15]....
        /*00e4*/ 	.word	0x0000ca70


	//   ....[16]....
        /*00e8*/ 	.word	0x0000ee50


	//   ....[17]....
        /*00ec*/ 	.word	0x000152a0


	//   ....[18]....
        /*00f0*/ 	.word	0x000154d0


	//----- nvinfo : EIATTR_REG_RECONFIG
	.align		4
.L_60:
        /*00f4*/ 	.byte	0x01, 0x54
	.zero		2


	//----- nvinfo : EIATTR_VRC_CTA_INIT_COUNT
	.align		4
        /*00f8*/ 	.byte	0x02, 0x4a
        /*00fa*/ 	.byte	0x80
	.zero		1


	//----- nvinfo : EIATTR_SYSCALL_OFFSETS
	.align		4
        /*00fc*/ 	.byte	0x04, 0x46
        /*00fe*/ 	.short	(.L_62 - .L_61)


	//   ....[0]....
.L_61:
        /*0100*/ 	.word	0x00004330


	//   ....[1]....
        /*0104*/ 	.word	0x000043f0


	//   ....[2]....
        /*0108*/ 	.word	0x00004460


	//   ....[3]....
        /*010c*/ 	.word	0x000044d0


	//   ....[4]....
        /*0110*/ 	.word	0x00004540


	//   ....[5]....
        /*0114*/ 	.word	0x000045e0


	//   ....[6]....
        /*0118*/ 	.word	0x000046c0


	//   ....[7]....
        /*011c*/ 	.word	0x00004760


	//   ....[8]....
        /*0120*/ 	.word	0x00004800


	//   ....[9]....
        /*0124*/ 	.word	0x000048a0


	//   ....[10]....
        /*0128*/ 	.word	0x00004910


	//   ....[11]....
        /*012c*/ 	.word	0x000049b0


	//   ....[12]....
        /*0130*/ 	.word	0x00004a50


	//   ....[13]....
        /*0134*/ 	.word	0x00004ac0


	//   ....[14]....
        /*0138*/ 	.word	0x00004b60


	//   ....[15]....
        /*013c*/ 	.word	0x00004c00


	//   ....[16]....
        /*0140*/ 	.word	0x00004ca0


	//   ....[17]....
        /*0144*/ 	.word	0x00004d40


	//   ....[18]....
        /*0148*/ 	.word	0x00004db0


	//   ....[19]....
        /*014c*/ 	.word	0x00004e50


	//   ....[20]....
        /*0150*/ 	.word	0x00004ef0


	//   ....[21]....
        /*0154*/ 	.word	0x00004f60


	//   ....[22]....
        /*0158*/ 	.word	0x00005000


	//   ....[23]....
        /*015c*/ 	.word	0x000050a0


	//   ....[24]....
        /*0160*/ 	.word	0x00005140


	//   ....[25]....
        /*0164*/ 	.word	0x000051e0


	//   ....[26]....
        /*0168*/ 	.word	0x00005250


	//   ....[27]....
        /*016c*/ 	.word	0x000052f0


	//   ....[28]....
        /*0170*/ 	.word	0x00005390


	//   ....[29]....
        /*0174*/ 	.word	0x00005400


	//   ....[30]....
        /*0178*/ 	.word	0x000054a0


	//   ....[31]....
        /*017c*/ 	.word	0x00005540


	//   ....[32]....
        /*0180*/ 	.word	0x000055e0


	//   ....[33]....
        /*0184*/ 	.word	0x00005680


	//   ....[34]....
        /*0188*/ 	.word	0x00005720


	//   ....[35]....
        /*018c*/ 	.word	0x000057c0


	//   ....[36]....
        /*0190*/ 	.word	0x00005830


	//   ....[37]....
        /*0194*/ 	.word	0x000058d0


	//   ....[38]....
        /*0198*/ 	.word	0x00005970


	//   ....[39]....
        /*019c*/ 	.word	0x000059e0


	//   ....[40]....
        /*01a0*/ 	.word	0x00005a80


	//   ....[41]....
        /*01a4*/ 	.word	0x00005b20


	//   ....[42]....
        /*01a8*/ 	.word	0x00005bc0


	//   ....[43]....
        /*01ac*/ 	.word	0x00005c60


	//   ....[44]....
        /*01b0*/ 	.word	0x00005cd0


	//   ....[45]....
        /*01b4*/ 	.word	0x00005d70


	//   ....[46]....
        /*01b8*/ 	.word	0x00005e10


	//   ....[47]....
        /*01bc*/ 	.word	0x00005e80


	//   ....[48]....
        /*01c0*/ 	.word	0x00005f10


	//   ....[49]....
        /*01c4*/ 	.word	0x00005fb0


	//   ....[50]....
        /*01c8*/ 	.word	0x00006050


	//   ....[51]....
        /*01cc*/ 	.word	0x000060f0


	//   ....[52]....
        /*01d0*/ 	.word	0x00006160


	//   ....[53]....
        /*01d4*/ 	.word	0x000061f0


	//   ....[54]....
        /*01d8*/ 	.word	0x00006290


	//   ....[55]....
        /*01dc*/ 	.word	0x00006300


	//   ....[56]....
        /*01e0*/ 	.word	0x000063a0


	//   ....[57]....
        /*01e4*/ 	.word	0x00006440


	//   ....[58]....
        /*01e8*/ 	.word	0x000064e0


	//   ....[59]....
        /*01ec*/ 	.word	0x00006580


	//   ....[60]....
        /*01f0*/ 	.word	0x00008890


	//   ....[61]....
        /*01f4*/ 	.word	0x00008ac0


	//   ....[62]....
        /*01f8*/ 	.word	0x00008cf0


	//   ....[63]....
        /*01fc*/ 	.word	0x00009310


	//   ....[64]....
        /*0200*/ 	.word	0x00009540


	//   ....[65]....
        /*0204*/ 	.word	0x00009770


	//   ....[66]....
        /*0208*/ 	.word	0x0000a0e0


	//   ....[67]....
        /*020c*/ 	.word	0x0000a420


	//   ....[68]....
        /*0210*/ 	.word	0x0000a760


	//   ....[69]....
        /*0214*/ 	.word	0x0000b5c0


	//   ....[70]....
        /*0218*/ 	.word	0x0000b900


	//   ....[71]....
        /*021c*/ 	.word	0x0000bc40


	//   ....[72]....
        /*0220*/ 	.word	0x0000cc10


	//   ....[73]....
        /*0224*/ 	.word	0x0000cd60


	//   ....[74]....
        /*0228*/ 	.word	0x0000d0f0


	//   ....[75]....
        /*022c*/ 	.word	0x0000e770


	//   ....[76]....
        /*0230*/ 	.word	0x0000ed70


	//   ....[77]....
        /*0234*/ 	.word	0x0000eff0


	//   ....[78]....
        /*0238*/ 	.word	0x0000f140


	//   ....[79]....
        /*023c*/ 	.word	0x000100f0


	//   ....[80]....
        /*0240*/ 	.word	0x00011750


	//   ....[81]....
        /*0244*/ 	.word	0x00011d10


	//----- nvinfo : EIATTR_MBARRIER_INSTR_OFFSETS
	.align		4
.L_62:
        /*0248*/ 	.byte	0x04, 0x39
        /*024a*/ 	.short	(.L_64 - .L_63)


	//   ....[0]....
.L_63:
        /*024c*/ 	.word	0x000009c0
        /*0250*/ 	.word	0x000000ff
        /*0254*/ 	.word	0x00016000
        /*0258*/ 	.short	0x0100
        /*025a*/ 	.byte	0x05
	.zero		1


	//   ....[1]....
        /*025c*/ 	.word	0x000009d0
        /*0260*/ 	.word	0x000000ff
        /*0264*/ 	.word	0x00016010
        /*0268*/ 	.short	0x0100
        /*026a*/ 	.byte	0x05
	.zero		1


	//   ....[2]....
        /*026c*/ 	.word	0x000009e0
        /*0270*/ 	.word	0x000000ff
        /*0274*/ 	.word	0x00016008
        /*0278*/ 	.short	0x0100
        /*027a*/ 	.byte	0x05
	.zero		1


	//   ....[3]....
        /*027c*/ 	.word	0x000009f0
        /*0280*/ 	.word	0x000000ff
        /*0284*/ 	.word	0x00016018
        /*0288*/ 	.short	0x0100
        /*028a*/ 	.byte	0x05
	.zero		1


	//   ....[4]....
        /*028c*/ 	.word	0x00000bd0
        /*0290*/ 	.word	0x000000ff
        /*0294*/ 	.word	0x00016020
        /*0298*/ 	.short	0x0100
        /*029a*/ 	.byte	0x05
	.zero		1


	//   ....[5]....
        /*029c*/ 	.word	0x00000be0
        /*02a0*/ 	.word	0x000000ff
        /*02a4*/ 	.word	0x00016038
        /*02a8*/ 	.short	0x0100
        /*02aa*/ 	.byte	0x05
	.zero		1


	//   ....[6]....
        /*02ac*/ 	.word	0x00000bf0
        /*02b0*/ 	.word	0x000000ff
        /*02b4*/ 	.word	0x00016028
        /*02b8*/ 	.short	0x0100
        /*02ba*/ 	.byte	0x05
	.zero		1


	//   ....[7]....
        /*02bc*/ 	.word	0x00000c00
        /*02c0*/ 	.word	0x000000ff
        /*02c4*/ 	.word	0x00016040
        /*02c8*/ 	.short	0x0100
        /*02ca*/ 	.byte	0x05
	.zero		1


	//   ....[8]....
        /*02cc*/ 	.word	0x00000c10
        /*02d0*/ 	.word	0x000000ff
        /*02d4*/ 	.word	0x00016030
        /*02d8*/ 	.short	0x0100
        /*02da*/ 	.byte	0x05
	.zero		1


	//   ....[9]....
        /*02dc*/ 	.word	0x00000c20
        /*02e0*/ 	.word	0x000000ff
        /*02e4*/ 	.word	0x00016048
        /*02e8*/ 	.short	0x0100
        /*02ea*/ 	.byte	0x05
	.zero		1


	//   ....[10]....
        /*02ec*/ 	.word	0x00000d50
        /*02f0*/ 	.word	0x000000ff
        /*02f4*/ 	.word	0x00016050
        /*02f8*/ 	.short	0x0100
        /*02fa*/ 	.byte	0x06
	.zero		1


	//   ....[11]....
        /*02fc*/ 	.word	0x00000d60
        /*0300*/ 	.word	0x000000ff
        /*0304*/ 	.word	0x00016058
        /*0308*/ 	.short	0x0100
        /*030a*/ 	.byte	0x06
	.zero		1


	//   ....[12]....
        /*030c*/ 	.word	0x00000f10
        /*0310*/ 	.word	0x000000ff
        /*0314*/ 	.word	0x00016060
        /*0318*/ 	.short	0x0100
        /*031a*/ 	.byte	0x08
	.zero		1


	//   ....[13]....
        /*031c*/ 	.word	0x00000f20
        /*0320*/ 	.word	0x000000ff
        /*0324*/ 	.word	0x00016068
        /*0328*/ 	.short	0x0100
        /*032a*/ 	.byte	0x08
	.zero		1


	//   ....[14]....
        /*032c*/ 	.word	0x00001100
        /*0330*/ 	.word	0x000000ff
        /*0334*/ 	.word	0x00016070
        /*0338*/ 	.short	0x0100
        /*033a*/ 	.byte	0x08
	.zero		1


	//   ....[15]....
        /*033c*/ 	.word	0x00001110
        /*0340*/ 	.word	0x000000ff
        /*0344*/ 	.word	0x00016078
        /*0348*/ 	.short	0x0100
        /*034a*/ 	.byte	0x08
	.zero		1


	//   ....[16]....
        /*034c*/ 	.word	0x00001310
        /*0350*/ 	.word	0x000000ff
        /*0354*/ 	.word	0x00016080
        /*0358*/ 	.short	0x0100
        /*035a*/ 	.byte	0x0a
	.zero		1


	//   ....[17]....
        /*035c*/ 	.word	0x00001320
        /*0360*/ 	.word	0x000000ff
        /*0364*/ 	.word	0x00016088
        /*0368*/ 	.short	0x0100
        /*036a*/ 	.byte	0x0a
	.zero		1


	//   ....[18]....
        /*036c*/ 	.word	0x00001450
        /*0370*/ 	.word	0x000000ff
        /*0374*/ 	.word	0x00016090
        /*0378*/ 	.short	0x0100
        /*037a*/ 	.byte	0x0b
	.zero		1


	//   ....[19]....
        /*037c*/ 	.word	0x00001460
        /*0380*/ 	.word	0x000000ff
        /*0384*/ 	.word	0x000160a0
        /*0388*/ 	.short	0x0100
        /*038a*/ 	.byte	0x0b
	.zero		1


	//   ....[20]....
        /*038c*/ 	.word	0x00001470
        /*0390*/ 	.word	0x000000ff
        /*0394*/ 	.word	0x00016098
        /*0398*/ 	.short	0x0100
        /*039a*/ 	.byte	0x0b
	.zero		1


	//   ....[21]....
        /*039c*/ 	.word	0x00001480
        /*03a0*/ 	.word	0x000000ff
        /*03a4*/ 	.word	0x000160a8
        /*03a8*/ 	.short	0x0100
        /*03aa*/ 	.byte	0x0b
	.zero		1


	//   ....[22]....
        /*03ac*/ 	.word	0x000015b0
        /*03b0*/ 	.word	0x000000ff
        /*03b4*/ 	.word	0x000160b0
        /*03b8*/ 	.short	0x0100
        /*03ba*/ 	.byte	0x0b
	.zero		1


	//   ....[23]....
        /*03bc*/ 	.word	0x000015c0
        /*03c0*/ 	.word	0x000000ff
        /*03c4*/ 	.word	0x000160c0
        /*03c8*/ 	.short	0x0100
        /*03ca*/ 	.byte	0x0b
	.zero		1


	//   ....[24]....
        /*03cc*/ 	.word	0x000015d0
        /*03d0*/ 	.word	0x000000ff
        /*03d4*/ 	.word	0x000160b8
        /*03d8*/ 	.short	0x0100
        /*03da*/ 	.byte	0x0b
	.zero		1


	//   ....[25]....
        /*03dc*/ 	.word	0x000015e0
        /*03e0*/ 	.word	0x000000ff
        /*03e4*/ 	.word	0x000160c8
        /*03e8*/ 	.short	0x0100
        /*03ea*/ 	.byte	0x0b
	.zero		1


	//   ....[26]....
        /*03ec*/ 	.word	0x000016e0
        /*03f0*/ 	.word	0x000000ff
        /*03f4*/ 	.word	0x000160d0
        /*03f8*/ 	.short	0x0100
        /*03fa*/ 	.byte	0x0a
	.zero		1


	//   ....[27]....
        /*03fc*/ 	.word	0x000016f0
        /*0400*/ 	.word	0x000000ff
        /*0404*/ 	.word	0x000160d8
        /*0408*/ 	.short	0x0100
        /*040a*/ 	.byte	0x0a
	.zero		1


	//   ....[28]....
        /*040c*/ 	.word	0x00001cd0
        /*0410*/ 	.word	0x000000ff
        /*0414*/ 	.word	0x00016000
        /*0418*/ 	.short	0x010a
        /*041a*/ 	.byte	0x0b
	.zero		1


	//   ....[29]....
        /*041c*/ 	.word	0x00001d50
        /*0420*/ 	.word	0x000000ff
        /*0424*/ 	.word	0x00016020
        /*0428*/ 	.short	0x010a
        /*042a*/ 	.byte	0x07
	.zero		1


	//   ....[30]....
        /*042c*/ 	.word	0x00001e30
        /*0430*/ 	.word	0x000000ff
        /*0434*/ 	.word	0x00016058
        /*0438*/ 	.short	0x010a
        /*043a*/ 	.byte	0x0b
	.zero		1


	//   ....[31]....
        /*043c*/ 	.word	0x00002110
        /*0440*/ 	.word	0x000000ff
        /*0444*/ 	.word	0x00016008
        /*0448*/ 	.short	0x010a
        /*044a*/ 	.byte	0x0b
	.zero		1


	//   ....[32]....
        /*044c*/ 	.word	0x000021a0
        /*0450*/ 	.word	0x000000ff
        /*0454*/ 	.word	0x00016068
        /*0458*/ 	.short	0x010a
        /*045a*/ 	.byte	0x0b
	.zero		1


	//   ....[33]....
        /*045c*/ 	.word	0x00002470
        /*0460*/ 	.word	0x000000ff
        /*0464*/ 	.word	0x00016020
        /*0468*/ 	.short	0x010a
        /*046a*/ 	.byte	0x04
	.zero		1


	//   ....[34]....
        /*046c*/ 	.word	0x00002520
        /*0470*/ 	.word	0x000000ff
        /*0474*/ 	.word	0x000160a0
        /*0478*/ 	.short	0x010a
        /*047a*/ 	.byte	0x0b
	.zero		1


	//   ....[35]....
        /*047c*/ 	.word	0x000025b0
        /*0480*/ 	.word	0x000000ff
        /*0484*/ 	.word	0x00016058
        /*0488*/ 	.short	0x010a
        /*048a*/ 	.byte	0x0b
	.zero		1


	//   ....[36]....
        /*048c*/ 	.word	0x000029f0
        /*0490*/ 	.word	0x000000ff
        /*0494*/ 	.word	0x00016020
        /*0498*/ 	.short	0x010a
        /*049a*/ 	.byte	0x05
	.zero		1


	//   ....[37]....
        /*049c*/ 	.word	0x00002dd0
        /*04a0*/ 	.word	0x000000ff
        /*04a4*/ 	.word	0x000160a8
        /*04a8*/ 	.short	0x010a
        /*04aa*/ 	.byte	0x0b
	.zero		1


	//   ....[38]....
        /*04ac*/ 	.word	0x00002e60
        /*04b0*/ 	.word	0x000000ff
        /*04b4*/ 	.word	0x00016068
        /*04b8*/ 	.short	0x010a
        /*04ba*/ 	.byte	0x0b
	.zero		1


	//   ....[39]....
        /*04bc*/ 	.word	0x000034b0
        /*04c0*/ 	.word	0x000000ff
        /*04c4*/ 	.word	0x00016020
        /*04c8*/ 	.short	0x010a
        /*04ca*/ 	.byte	0x04
	.zero		1


	//   ....[40]....
        /*04cc*/ 	.word	0x00003560
        /*04d0*/ 	.word	0x000000ff
        /*04d4*/ 	.word	0x000160a0
        /*04d8*/ 	.short	0x010a
        /*04da*/ 	.byte	0x0b
	.zero		1


	//   ....[41]....
        /*04dc*/ 	.word	0x00003600
        /*04e0*/ 	.word	0x000000ff
        /*04e4*/ 	.word	0x00016058
        /*04e8*/ 	.short	0x010a
        /*04ea*/ 	.byte	0x0b
	.zero		1


	//   ....[42]....
        /*04ec*/ 	.word	0x000039b0
        /*04f0*/ 	.word	0x000000ff
        /*04f4*/ 	.word	0x000160a8
        /*04f8*/ 	.short	0x010a
        /*04fa*/ 	.byte	0x0b
	.zero		1


	//   ....[43]....
        /*04fc*/ 	.word	0x00003a40
        /*0500*/ 	.word	0x000000ff
        /*0504*/ 	.word	0x00016068
        /*0508*/ 	.short	0x010a
        /*050a*/ 	.byte	0x0b
	.zero		1


	//   ....[44]....
        /*050c*/ 	.word	0x00004230
        /*0510*/ 	.word	0x0000004c
        /*0514*/ 	.word	0x000160c0
        /*0518*/ 	.short	0x010a
        /*051a*/ 	.byte	0xff
	.zero		1


	//   ....[45]....
        /*051c*/ 	.word	0x000073a0
        /*0520*/ 	.word	0x0000004c
        /*0524*/ 	.word	0x000160b0
        /*0528*/ 	.short	0x0101
        /*052a*/ 	.byte	0xff
	.zero		1


	//   ....[46]....
        /*052c*/ 	.word	0x00007e50
        /*0530*/ 	.word	0x0000004c
        /*0534*/ 	.word	0x000160c8
        /*0538*/ 	.short	0x010a
        /*053a*/ 	.byte	0xff
	.zero		1


	//   ....[47]....
        /*053c*/ 	.word	0x00008250
        /*0540*/ 	.word	0x0000004c
        /*0544*/ 	.word	0x000160b8
        /*0548*/ 	.short	0x0101
        /*054a*/ 	.byte	0xff
	.zero		1


	//   ....[48]....
        /*054c*/ 	.word	0x00008300
        /*0550*/ 	.word	0x0000003c
        /*0554*/ 	.word	0x00016070
        /*0558*/ 	.short	0x010a
        /*055a*/ 	.byte	0xff
	.zero		1


	//   ....[49]....
        /*055c*/ 	.word	0x00008390
        /*0560*/ 	.word	0x00000000
        /*0564*/ 	.word	0x00000000
        /*0568*/ 	.short	0x0101
        /*056a*/ 	.byte	0xff
	.zero		1


	//   ....[50]....
        /*056c*/ 	.word	0x000083f0
        /*0570*/ 	.word	0x0000003c
        /*0574*/ 	.word	0x00016080
        /*0578*/ 	.short	0x010a
        /*057a*/ 	.byte	0xff
	.zero		1


	//   ....[51]....
        /*057c*/ 	.word	0x00008550
        /*0580*/ 	.word	0x0000003c
        /*0584*/ 	.word	0x00016070
        /*0588*/ 	.short	0x010a
        /*058a*/ 	.byte	0xff
	.zero		1


	//   ....[52]....
        /*058c*/ 	.word	0x000086d0
        /*0590*/ 	.word	0x0000003c
        /*0594*/ 	.word	0x00016090
        /*0598*/ 	.short	0x010a
        /*059a*/ 	.byte	0xff
	.zero		1


	//   ....[53]....
        /*059c*/ 	.word	0x00008f10
        /*05a0*/ 	.word	0x00000000
        /*05a4*/ 	.word	0x00000000
        /*05a8*/ 	.short	0x0101
        /*05aa*/ 	.byte	0xff
	.zero		1


	//   ....[54]....
        /*05ac*/ 	.word	0x00008f90
        /*05b0*/ 	.word	0x00000000
        /*05b4*/ 	.word	0x00000000
        /*05b8*/ 	.short	0x0101
        /*05ba*/ 	.byte	0xff
	.zero		1


	//   ....[55]....
        /*05bc*/ 	.word	0x00008ff0
        /*05c0*/ 	.word	0x0000003c
        /*05c4*/ 	.word	0x00016080
        /*05c8*/ 	.short	0x010a
        /*05ca*/ 	.byte	0xff
	.zero		1


	//   ....[56]....
        /*05cc*/ 	.word	0x00009150
        /*05d0*/ 	.word	0x0000003c
        /*05d4*/ 	.word	0x00016098
        /*05d8*/ 	.short	0x010a
        /*05da*/ 	.byte	0xff
	.zero		1


	//   ....[57]....
        /*05dc*/ 	.word	0x00009970
        /*05e0*/ 	.word	0x00000000
        /*05e4*/ 	.word	0x00000000
        /*05e8*/ 	.short	0x0101
        /*05ea*/ 	.byte	0xff
	.zero		1


	//   ....[58]....
        /*05ec*/ 	.word	0x00009a00
        /*05f0*/ 	.word	0x00000002
        /*05f4*/ 	.word	0x00000000
        /*05f8*/ 	.short	0x0101
        /*05fa*/ 	.byte	0xff
	.zero		1


	//   ....[59]....
        /*05fc*/ 	.word	0x00009a90
        /*0600*/ 	.word	0x00000003
        /*0604*/ 	.word	0x00000000
        /*0608*/ 	.short	0x0101
        /*060a*/ 	.byte	0xff
	.zero		1


	//   ....[60]....
        /*060c*/ 	.word	0x00009ae0
        /*0610*/ 	.word	0x0000003c
        /*0614*/ 	.word	0x00016070
        /*0618*/ 	.short	0x010a
        /*061a*/ 	.byte	0xff
	.zero		1


	//   ....[61]....
        /*061c*/ 	.word	0x00009b70
        /*0620*/ 	.word	0x00000000
        /*0624*/ 	.word	0x00000000
        /*0628*/ 	.short	0x0101
        /*062a*/ 	.byte	0xff
	.zero		1


	//   ....[62]....
        /*062c*/ 	.word	0x00009bd0
        /*0630*/ 	.word	0x0000003c
        /*0634*/ 	.word	0x00016090
        /*0638*/ 	.short	0x010a
        /*063a*/ 	.byte	0xff
	.zero		1


	//   ....[63]....
        /*063c*/ 	.word	0x00009c50
        /*0640*/ 	.word	0x0000003c
        /*0644*/ 	.word	0x000160c0
        /*0648*/ 	.short	0x010a
        /*064a*/ 	.byte	0xff
	.zero		1


	//   ....[64]....
        /*064c*/ 	.word	0x0000af80
        /*0650*/ 	.word	0x00000000
        /*0654*/ 	.word	0x00000000
        /*0658*/ 	.short	0x0101
        /*065a*/ 	.byte	0xff
	.zero		1


	//   ....[65]....
        /*065c*/ 	.word	0x0000afb0
        /*0660*/ 	.word	0x0000003c
        /*0664*/ 	.word	0x000160b0
        /*0668*/ 	.short	0x0101
        /*066a*/ 	.byte	0xff
	.zero		1


	//   ....[66]....
        /*066c*/ 	.word	0x0000b030
        /*0670*/ 	.word	0x0000003c
        /*0674*/ 	.word	0x00016080
        /*0678*/ 	.short	0x010a
        /*067a*/ 	.byte	0xff
	.zero		1


	//   ....[67]....
        /*067c*/ 	.word	0x0000b0c0
        /*0680*/ 	.word	0x00000000
        /*0684*/ 	.word	0x00000000
        /*0688*/ 	.short	0x0101
        /*068a*/ 	.byte	0xff
	.zero		1


	//   ....[68]....
        /*068c*/ 	.word	0x0000b110
        /*0690*/ 	.word	0x0000003c
        /*0694*/ 	.word	0x00016098
        /*0698*/ 	.short	0x010a
        /*069a*/ 	.byte	0xff
	.zero		1


	//   ....[69]....
        /*069c*/ 	.word	0x0000b190
        /*06a0*/ 	.word	0x0000003c
        /*06a4*/ 	.word	0x000160c8
        /*06a8*/ 	.short	0x010a
        /*06aa*/ 	.byte	0xff
	.zero		1


	//   ....[70]....
        /*06ac*/ 	.word	0x0000c470
        /*06b0*/ 	.word	0x0000003e
        /*06b4*/ 	.word	0x00000000
        /*06b8*/ 	.short	0x0101
        /*06ba*/ 	.byte	0xff
	.zero		1


	//   ....[71]....
        /*06bc*/ 	.word	0x0000c4a0
        /*06c0*/ 	.word	0x0000003c
        /*06c4*/ 	.word	0x000160b8
        /*06c8*/ 	.short	0x0101
        /*06ca*/ 	.byte	0xff
	.zero		1


	//   ....[72]....
        /*06cc*/ 	.word	0x0000c980
        /*06d0*/ 	.word	0x000000ff
        /*06d4*/ 	.word	0x00000000
        /*06d8*/ 	.short	0x010a
        /*06da*/ 	.byte	0x2f
	.zero		1


	//   ....[73]....
        /*06dc*/ 	.word	0x0000caf0
        /*06e0*/ 	.word	0x000000ff
        /*06e4*/ 	.word	0x00000000
        /*06e8*/ 	.short	0x010a
        /*06ea*/ 	.byte	0x2c
	.zero		1


	//   ....[74]....
        /*06ec*/ 	.word	0x0000d170
        /*06f0*/ 	.word	0x000000ff
        /*06f4*/ 	.word	0x00000000
        /*06f8*/ 	.short	0x0101
        /*06fa*/ 	.byte	0x2b
	.zero		1


	//   ....[75]....
        /*06fc*/ 	.word	0x0000d1c0
        /*0700*/ 	.word	0x000000ff
        /*0704*/ 	.word	0x00000000
        /*0708*/ 	.short	0x010a
        /*070a*/ 	.byte	0x2a
	.zero		1


	//   ....[76]....
        /*070c*/ 	.word	0x0000d5b0
        /*0710*/ 	.word	0x000000ff
        /*0714*/ 	.word	0x00000000
        /*0718*/ 	.short	0x0101
        /*071a*/ 	.byte	0x29
	.zero		1


	//   ....[77]....
        /*071c*/ 	.word	0x0000e840
        /*0720*/ 	.word	0x000000ff
        /*0724*/ 	.word	0x00000000
        /*0728*/ 	.short	0x0101
        /*072a*/ 	.byte	0x04
	.zero		1


	//   ....[78]....
        /*072c*/ 	.word	0x0000e900
        /*0730*/ 	.word	0x000000ff
        /*0734*/ 	.word	0x00000000
        /*0738*/ 	.short	0x010a
        /*073a*/ 	.byte	0x2f
	.zero		1


	//   ....[79]....
        /*073c*/ 	.word	0x0000ec50
        /*0740*/ 	.word	0x000000ff
        /*0744*/ 	.word	0x00000000
        /*0748*/ 	.short	0x010a
        /*074a*/ 	.byte	0x2c
	.zero		1


	//   ....[80]....
        /*074c*/ 	.word	0x0000eed0
        /*0750*/ 	.word	0x000000ff
        /*0754*/ 	.word	0x00000000
        /*0758*/ 	.short	0x010a
        /*075a*/ 	.byte	0x2c
	.zero		1


	//   ....[81]....
        /*075c*/ 	.word	0x00010180
        /*0760*/ 	.word	0x000000ff
        /*0764*/ 	.word	0x00000000
        /*0768*/ 	.short	0x0101
        /*076a*/ 	.byte	0x2b
	.zero		1


	//   ....[82]....
        /*076c*/ 	.word	0x000101c0
        /*0770*/ 	.word	0x000000ff
        /*0774*/ 	.word	0x00000000
        /*0778*/ 	.short	0x010a
        /*077a*/ 	.byte	0x2a
	.zero		1


	//   ....[83]....
        /*077c*/ 	.word	0x00010380
        /*0780*/ 	.word	0x000000ff
        /*0784*/ 	.word	0x00000000
        /*0788*/ 	.short	0x0101
        /*078a*/ 	.byte	0x29
	.zero		1


	//   ....[84]....
        /*078c*/ 	.word	0x00011810
        /*0790*/ 	.word	0x000000ff
        /*0794*/ 	.word	0x00000000
        /*0798*/ 	.short	0x0101
        /*079a*/ 	.byte	0x04
	.zero		1


	//   ....[85]....
        /*079c*/ 	.word	0x000118b0
        /*07a0*/ 	.word	0x000000ff
        /*07a4*/ 	.word	0x00000000
        /*07a8*/ 	.short	0x010a
        /*07aa*/ 	.byte	0x2f
	.zero		1


	//   ....[86]....
        /*07ac*/ 	.word	0x00011bf0
        /*07b0*/ 	.word	0x000000ff
        /*07b4*/ 	.word	0x00000000
        /*07b8*/ 	.short	0x010a
        /*07ba*/ 	.byte	0x2c
	.zero		1


	//   ....[87]....
        /*07bc*/ 	.word	0x00011de0
        /*07c0*/ 	.word	0x000000ff
        /*07c4*/ 	.word	0x00000000
        /*07c8*/ 	.short	0x0101
        /*07ca*/ 	.byte	0x2b
	.zero		1


	//   ....[88]....
        /*07cc*/ 	.word	0x00011e70
        /*07d0*/ 	.word	0x000000ff
        /*07d4*/ 	.word	0x00000000
        /*07d8*/ 	.short	0x010a
        /*07da*/ 	.byte	0x2f
	.zero		1


	//   ....[89]....
        /*07dc*/ 	.word	0x00011f00
        /*07e0*/ 	.word	0x000000ff
        /*07e4*/ 	.word	0x00000000
        /*07e8*/ 	.short	0x0101
        /*07ea*/ 	.byte	0x04
	.zero		1


	//   ....[90]....
        /*07ec*/ 	.word	0x00012550
        /*07f0*/ 	.word	0x000000ff
        /*07f4*/ 	.word	0x00016010
        /*07f8*/ 	.short	0x010a
        /*07fa*/ 	.byte	0x08
	.zero		1


	//   ....[91]....
        /*07fc*/ 	.word	0x00012700
        /*0800*/ 	.word	0x000000ff
        /*0804*/ 	.word	0x00016038
        /*0808*/ 	.short	0x010a
        /*080a*/ 	.byte	0x11
	.zero		1


	//   ....[92]....
        /*080c*/ 	.word	0x00012900
        /*0810*/ 	.word	0x000000ff
        /*0814*/ 	.word	0x00016018
        /*0818*/ 	.short	0x010a
        /*081a*/ 	.byte	0x08
	.zero		1


	//   ....[93]....
        /*081c*/ 	.word	0x00012af0
        /*0820*/ 	.word	0x000000ff
        /*0824*/ 	.word	0x00016038
        /*0828*/ 	.short	0x010a
        /*082a*/ 	.byte	0x11
	.zero		1


	//   ....[94]....
        /*082c*/ 	.word	0x00012e30
        /*0830*/ 	.word	0x000000ff
        /*0834*/ 	.word	0x00016038
        /*0838*/ 	.short	0x010a
        /*083a*/ 	.byte	0x11
	.zero		1


	//   ....[95]....
        /*083c*/ 	.word	0x00013060
        /*0840*/ 	.word	0x000000ff
        /*0844*/ 	.word	0x00016038
        /*0848*/ 	.short	0x010a
        /*084a*/ 	.byte	0x11
	.zero		1


	//   ....[96]....
        /*084c*/ 	.word	0x00013260
        /*0850*/ 	.word	0x000000ff
        /*0854*/ 	.word	0x00016038
        /*0858*/ 	.short	0x010a
        /*085a*/ 	.byte	0x11
	.zero		1


	//   ....[97]....
        /*085c*/ 	.word	0x00013460
        /*0860*/ 	.word	0x000000ff
        /*0864*/ 	.word	0x00016038
        /*0868*/ 	.short	0x010a
        /*086a*/ 	.byte	0x11
	.zero		1


	//   ....[98]....
        /*086c*/ 	.word	0x00013660
        /*0870*/ 	.word	0x000000ff
        /*0874*/ 	.word	0x00016038
        /*0878*/ 	.short	0x010a
        /*087a*/ 	.byte	0x11
	.zero		1


	//   ....[99]....
        /*087c*/ 	.word	0x00013860
        /*0880*/ 	.word	0x000000ff
        /*0884*/ 	.word	0x00016038
        /*0888*/ 	.short	0x010a
        /*088a*/ 	.byte	0x11
	.zero		1


	//   ....[100]....
        /*088c*/ 	.word	0x00013a70
        /*0890*/ 	.word	0x000000ff
        /*0894*/ 	.word	0x00016038
        /*0898*/ 	.short	0x010a
        /*089a*/ 	.byte	0x11
	.zero		1


	//   ....[101]....
        /*089c*/ 	.word	0x00013c70
        /*08a0*/ 	.word	0x000000ff
        /*08a4*/ 	.word	0x00016038
        /*08a8*/ 	.short	0x010a
        /*08aa*/ 	.byte	0x11
	.zero		1


	//   ....[102]....
        /*08ac*/ 	.word	0x00013ec0
        /*08b0*/ 	.word	0x000000ff
        /*08b4*/ 	.word	0x00016038
        /*08b8*/ 	.short	0x010a
        /*08ba*/ 	.byte	0x11
	.zero		1


	//   ....[103]....
        /*08bc*/ 	.word	0x000140c0
        /*08c0*/ 	.word	0x000000ff
        /*08c4*/ 	.word	0x00016038
        /*08c8*/ 	.short	0x010a
        /*08ca*/ 	.byte	0x11
	.zero		1


	//   ....[104]....
        /*08cc*/ 	.word	0x000142e0
        /*08d0*/ 	.word	0x000000ff
        /*08d4*/ 	.word	0x00016038
        /*08d8*/ 	.short	0x010a
        /*08da*/ 	.byte	0x11
	.zero		1


	//   ....[105]....
        /*08dc*/ 	.word	0x000144e0
        /*08e0*/ 	.word	0x000000ff
        /*08e4*/ 	.word	0x00016038
        /*08e8*/ 	.short	0x010a
        /*08ea*/ 	.byte	0x11
	.zero		1


	//   ....[106]....
        /*08ec*/ 	.word	0x00014710
        /*08f0*/ 	.word	0x000000ff
        /*08f4*/ 	.word	0x00016038
        /*08f8*/ 	.short	0x010a
        /*08fa*/ 	.byte	0x11
	.zero		1


	//   ....[107]....
        /*08fc*/ 	.word	0x00014910
        /*0900*/ 	.word	0x000000ff
        /*0904*/ 	.word	0x00016038
        /*0908*/ 	.short	0x010a
        /*090a*/ 	.byte	0x09
	.zero		1


	//   ....[108]....
        /*090c*/ 	.word	0x00014fd0
        /*0910*/ 	.word	0x000000ff
        /*0914*/ 	.word	0x000160b0
        /*0918*/ 	.short	0x010a
        /*091a*/ 	.byte	0x11
	.zero		1


	//   ....[109]....
        /*091c*/ 	.word	0x00015070
        /*0920*/ 	.word	0x000000ff
        /*0924*/ 	.word	0x000160b8
        /*0928*/ 	.short	0x010a
        /*092a*/ 	.byte	0x11
	.zero		1


	//   ....[110]....
        /*092c*/ 	.word	0x00015150
        /*0930*/ 	.word	0x000000ff
        /*0934*/ 	.word	0x00000000
        /*0938*/ 	.short	0x0101
        /*093a*/ 	.byte	0x08
	.zero		1


	//   ....[111]....
        /*093c*/ 	.word	0x000151d0
        /*0940*/ 	.word	0x000000ff
        /*0944*/ 	.word	0x00000000
        /*0948*/ 	.short	0x0101
        /*094a*/ 	.byte	0x11
	.zero		1


	//   ....[112]....
        /*094c*/ 	.word	0x00015500
        /*0950*/ 	.word	0x00000002
        /*0954*/ 	.word	0x00016000
        /*0958*/ 	.short	0x010a
        /*095a*/ 	.byte	0xff
	.zero		1


	//   ....[113]....
        /*095c*/ 	.word	0x00015560
        /*0960*/ 	.word	0x00000005
        /*0964*/ 	.word	0x00016020
        /*0968*/ 	.short	0x010a
        /*096a*/ 	.byte	0xff
	.zero		1


	//   ....[114]....
        /*096c*/ 	.word	0x000155c0
        /*0970*/ 	.word	0x00000005
        /*0974*/ 	.word	0x00016058
        /*0978*/ 	.short	0x010a
        /*097a*/ 	.byte	0xff
	.zero		1


	//   ....[115]....
        /*097c*/ 	.word	0x00015620
        /*0980*/ 	.word	0x00000002
        /*0984*/ 	.word	0x00016008
        /*0988*/ 	.short	0x010a
        /*098a*/ 	.byte	0xff
	.zero		1


	//   ....[116]....
        /*098c*/ 	.word	0x00015680
        /*0990*/ 	.word	0x00000002
        /*0994*/ 	.word	0x00016068
        /*0998*/ 	.short	0x010a
        /*099a*/ 	.byte	0xff
	.zero		1


	//   ....[117]....
        /*099c*/ 	.word	0x000156e0
        /*09a0*/ 	.word	0x00000002
        /*09a4*/ 	.word	0x00016020
        /*09a8*/ 	.short	0x010a
        /*09aa*/ 	.byte	0xff
	.zero		1


	//   ....[118]....
        /*09ac*/ 	.word	0x00015740
        /*09b0*/ 	.word	0x00000002
        /*09b4*/ 	.word	0x000160a0
        /*09b8*/ 	.short	0x010a
        /*09ba*/ 	.byte	0xff
	.zero		1


	//   ....[119]....
        /*09bc*/ 	.word	0x000157a0
        /*09c0*/ 	.word	0x00000002
        /*09c4*/ 	.word	0x00016058
        /*09c8*/ 	.short	0x010a
        /*09ca*/ 	.byte	0xff
	.zero		1


	//   ....[120]....
        /*09cc*/ 	.word	0x00015800
        /*09d0*/ 	.word	0x00000002
        /*09d4*/ 	.word	0x00016020
        /*09d8*/ 	.short	0x010a
        /*09da*/ 	.byte	0xff
	.zero		1


	//   ....[121]....
        /*09dc*/ 	.word	0x00015860
        /*09e0*/ 	.word	0x00000002
        /*09e4*/ 	.word	0x000160a8
        /*09e8*/ 	.short	0x010a
        /*09ea*/ 	.byte	0xff
	.zero		1


	//   ....[122]....
        /*09ec*/ 	.word	0x000158c0
        /*09f0*/ 	.word	0x00000002
        /*09f4*/ 	.word	0x00016068
        /*09f8*/ 	.short	0x010a
        /*09fa*/ 	.byte	0xff
	.zero		1


	//   ....[123]....
        /*09fc*/ 	.word	0x00015920
        /*0a00*/ 	.word	0x00000002
        /*0a04*/ 	.word	0x00016020
        /*0a08*/ 	.short	0x010a
        /*0a0a*/ 	.byte	0xff
	.zero		1


	//   ....[124]....
        /*0a0c*/ 	.word	0x00015980
        /*0a10*/ 	.word	0x00000002
        /*0a14*/ 	.word	0x000160a0
        /*0a18*/ 	.short	0x010a
        /*0a1a*/ 	.byte	0xff
	.zero		1


	//   ....[125]....
        /*0a1c*/ 	.word	0x00015a00
        /*0a20*/ 	.word	0x00000002
        /*0a24*/ 	.word	0x00016058
        /*0a28*/ 	.short	0x010a
        /*0a2a*/ 	.byte	0xff
	.zero		1


	//   ....[126]....
        /*0a2c*/ 	.word	0x00015a60
        /*0a30*/ 	.word	0x00000002
        /*0a34*/ 	.word	0x000160a8
        /*0a38*/ 	.short	0x010a
        /*0a3a*/ 	.byte	0xff
	.zero		1


	//   ....[127]....
        /*0a3c*/ 	.word	0x00015ac0
        /*0a40*/ 	.word	0x00000002
        /*0a44*/ 	.word	0x00016068
        /*0a48*/ 	.short	0x010a
        /*0a4a*/ 	.byte	0xff
	.zero		1


	//   ....[128]....
        /*0a4c*/ 	.word	0x00015b10
        /*0a50*/ 	.word	0x0000004c
        /*0a54*/ 	.word	0x000160c0
        /*0a58*/ 	.short	0x010a
        /*0a5a*/ 	.byte	0xff
	.zero		1


	//   ....[129]....
        /*0a5c*/ 	.word	0x00015b60
        /*0a60*/ 	.word	0x0000004c
        /*0a64*/ 	.word	0x000160c8
        /*0a68*/ 	.short	0x010a
        /*0a6a*/ 	.byte	0xff
	.zero		1


	//   ....[130]....
        /*0a6c*/ 	.word	0x00015bb0
        /*0a70*/ 	.word	0x0000003c
        /*0a74*/ 	.word	0x00016070
        /*0a78*/ 	.short	0x010a
        /*0a7a*/ 	.byte	0xff
	.zero		1


	//   ....[131]....
        /*0a7c*/ 	.word	0x00015c00
        /*0a80*/ 	.word	0x0000003c
        /*0a84*/ 	.word	0x00016080
        /*0a88*/ 	.short	0x010a
        /*0a8a*/ 	.byte	0xff
	.zero		1


	//   ....[132]....
        /*0a8c*/ 	.word	0x00015c50
        /*0a90*/ 	.word	0x0000003c
        /*0a94*/ 	.word	0x00016070
        /*0a98*/ 	.short	0x010a
        /*0a9a*/ 	.byte	0xff
	.zero		1


	//   ....[133]....
        /*0a9c*/ 	.word	0x00015ca0
        /*0aa0*/ 	.word	0x0000003c
        /*0aa4*/ 	.word	0x00016090
        /*0aa8*/ 	.short	0x010a
        /*0aaa*/ 	.byte	0xff
	.zero		1


	//   ....[134]....
        /*0aac*/ 	.word	0x00015cf0
        /*0ab0*/ 	.word	0x0000003c
        /*0ab4*/ 	.word	0x00016080
        /*0ab8*/ 	.short	0x010a
        /*0aba*/ 	.byte	0xff
	.zero		1


	//   ....[135]....
        /*0abc*/ 	.word	0x00015d40
        /*0ac0*/ 	.word	0x0000003c
        /*0ac4*/ 	.word	0x00016098
        /*0ac8*/ 	.short	0x010a
        /*0aca*/ 	.byte	0xff
	.zero		1


	//   ....[136]....
        /*0acc*/ 	.word	0x00015d90
        /*0ad0*/ 	.word	0x0000003c
        /*0ad4*/ 	.word	0x00016070
        /*0ad8*/ 	.short	0x010a
        /*0ada*/ 	.byte	0xff
	.zero		1


	//   ....[137]....
        /*0adc*/ 	.word	0x00015de0
        /*0ae0*/ 	.word	0x0000003c
        /*0ae4*/ 	.word	0x00016090
        /*0ae8*/ 	.short	0x010a
        /*0aea*/ 	.byte	0xff
	.zero		1


	//   ....[138]....
        /*0aec*/ 	.word	0x00015e30
        /*0af0*/ 	.word	0x0000003c
        /*0af4*/ 	.word	0x000160c0
        /*0af8*/ 	.short	0x010a
        /*0afa*/ 	.byte	0xff
	.zero		1


	//   ....[139]....
        /*0afc*/ 	.word	0x00015e80
        /*0b00*/ 	.word	0x0000003c
        /*0b04*/ 	.word	0x00016080
        /*0b08*/ 	.short	0x010a
        /*0b0a*/ 	.byte	0xff
	.zero		1


	//   ....[140]....
        /*0b0c*/ 	.word	0x00015ed0
        /*0b10*/ 	.word	0x0000003c
        /*0b14*/ 	.word	0x00016098
        /*0b18*/ 	.short	0x010a
        /*0b1a*/ 	.byte	0xff
	.zero		1


	//   ....[141]....
        /*0b1c*/ 	.word	0x00015f20
        /*0b20*/ 	.word	0x0000003c
        /*0b24*/ 	.word	0x000160c8
        /*0b28*/ 	.short	0x010a
        /*0b2a*/ 	.byte	0xff
	.zero		1


	//   ....[142]....
        /*0b2c*/ 	.word	0x00015f80
        /*0b30*/ 	.word	0x00000002
        /*0b34*/ 	.word	0x00000000
        /*0b38*/ 	.short	0x010a
        /*0b3a*/ 	.byte	0xff
	.zero		1


	//   ....[143]....
        /*0b3c*/ 	.word	0x00015fe0
        /*0b40*/ 	.word	0x00000002
        /*0b44*/ 	.word	0x00000000
        /*0b48*/ 	.short	0x010a
        /*0b4a*/ 	.byte	0xff
	.zero		1


	//   ....[144]....
        /*0b4c*/ 	.word	0x00016040
        /*0b50*/ 	.word	0x00000003
        /*0b54*/ 	.word	0x00000000
        /*0b58*/ 	.short	0x010a
        /*0b5a*/ 	.byte	0xff
	.zero		1


	//   ....[145]....
        /*0b5c*/ 	.word	0x000160a0
        /*0b60*/ 	.word	0x00000002
        /*0b64*/ 	.word	0x00000000
        /*0b68*/ 	.short	0x010a
        /*0b6a*/ 	.byte	0xff
	.zero		1


	//   ....[146]....
        /*0b6c*/ 	.word	0x00016100
        /*0b70*/ 	.word	0x00000002
        /*0b74*/ 	.word	0x00000000
        /*0b78*/ 	.short	0x010a
        /*0b7a*/ 	.byte	0xff
	.zero		1


	//   ....[147]....
        /*0b7c*/ 	.word	0x00016160
        /*0b80*/ 	.word	0x00000002
        /*0b84*/ 	.word	0x00000000
        /*0b88*/ 	.short	0x010a
        /*0b8a*/ 	.byte	0xff
	.zero		1


	//   ....[148]....
        /*0b8c*/ 	.word	0x000161c0
        /*0b90*/ 	.word	0x00000007
        /*0b94*/ 	.word	0x00000000
        /*0b98*/ 	.short	0x010a
        /*0b9a*/ 	.byte	0xff
	.zero		1


	//   ....[149]....
        /*0b9c*/ 	.word	0x00016220
        /*0ba0*/ 	.word	0x00000002
        /*0ba4*/ 	.word	0x00000000
        /*0ba8*/ 	.short	0x010a
        /*0baa*/ 	.byte	0xff
	.zero		1


	//   ....[150]....
        /*0bac*/ 	.word	0x00016280
        /*0bb0*/ 	.word	0x00000002
        /*0bb4*/ 	.word	0x00000000
        /*0bb8*/ 	.short	0x010a
        /*0bba*/ 	.byte	0xff
	.zero		1


	//   ....[151]....
        /*0bbc*/ 	.word	0x000162e0
        /*0bc0*/ 	.word	0x00000002
        /*0bc4*/ 	.word	0x00000000
        /*0bc8*/ 	.short	0x010a
        /*0bca*/ 	.byte	0xff
	.zero		1


	//   ....[152]....
        /*0bcc*/ 	.word	0x00016340
        /*0bd0*/ 	.word	0x00000003
        /*0bd4*/ 	.word	0x00016010
        /*0bd8*/ 	.short	0x010a
        /*0bda*/ 	.byte	0xff
	.zero		1


	//   ....[153]....
        /*0bdc*/ 	.word	0x000163a0
        /*0be0*/ 	.word	0x00000005
        /*0be4*/ 	.word	0x00016038
        /*0be8*/ 	.short	0x010a
        /*0bea*/ 	.byte	0xff
	.zero		1


	//   ....[154]....
        /*0bec*/ 	.word	0x00016400
        /*0bf0*/ 	.word	0x00000005
        /*0bf4*/ 	.word	0x00016018
        /*0bf8*/ 	.short	0x010a
        /*0bfa*/ 	.byte	0xff
	.zero		1


	//   ....[155]....
        /*0bfc*/ 	.word	0x00016460
        /*0c00*/ 	.word	0x00000003
        /*0c04*/ 	.word	0x00016038
        /*0c08*/ 	.short	0x010a
        /*0c0a*/ 	.byte	0xff
	.zero		1


	//   ....[156]....
        /*0c0c*/ 	.word	0x000164c0
        /*0c10*/ 	.word	0x00000003
        /*0c14*/ 	.word	0x00016038
        /*0c18*/ 	.short	0x010a
        /*0c1a*/ 	.byte	0xff
	.zero		1


	//   ....[157]....
        /*0c1c*/ 	.word	0x00016520
        /*0c20*/ 	.word	0x00000003
        /*0c24*/ 	.word	0x00016038
        /*0c28*/ 	.short	0x010a
        /*0c2a*/ 	.byte	0xff
	.zero		1


	//   ....[158]....
        /*0c2c*/ 	.word	0x00016580
        /*0c30*/ 	.word	0x00000003
        /*0c34*/ 	.word	0x00016038
        /*0c38*/ 	.short	0x010a
        /*0c3a*/ 	.byte	0xff
	.zero		1


	//   ....[159]....
        /*0c3c*/ 	.word	0x000165e0
        /*0c40*/ 	.word	0x00000003
        /*0c44*/ 	.word	0x00016038
        /*0c48*/ 	.short	0x010a
        /*0c4a*/ 	.byte	0xff
	.zero		1


	//   ....[160]....
        /*0c4c*/ 	.word	0x00016640
        /*0c50*/ 	.word	0x00000003
        /*0c54*/ 	.word	0x00016038
        /*0c58*/ 	.short	0x010a
        /*0c5a*/ 	.byte	0xff
	.zero		1


	//   ....[161]....
        /*0c5c*/ 	.word	0x000166a0
        /*0c60*/ 	.word	0x00000003
        /*0c64*/ 	.word	0x00016038
        /*0c68*/ 	.short	0x010a
        /*0c6a*/ 	.byte	0xff
	.zero		1


	//   ....[162]....
        /*0c6c*/ 	.word	0x00016700
        /*0c70*/ 	.word	0x00000003
        /*0c74*/ 	.word	0x00016038
        /*0c78*/ 	.short	0x010a
        /*0c7a*/ 	.byte	0xff
	.zero		1


	//   ....[163]....
        /*0c7c*/ 	.word	0x00016760
        /*0c80*/ 	.word	0x00000003
        /*0c84*/ 	.word	0x00016038
        /*0c88*/ 	.short	0x010a
        /*0c8a*/ 	.byte	0xff
	.zero		1


	//   ....[164]....
        /*0c8c*/ 	.word	0x000167c0
        /*0c90*/ 	.word	0x00000003
        /*0c94*/ 	.word	0x00016038
        /*0c98*/ 	.short	0x010a
        /*0c9a*/ 	.byte	0xff
	.zero		1


	//   ....[165]....
        /*0c9c*/ 	.word	0x00016820
        /*0ca0*/ 	.word	0x00000003
        /*0ca4*/ 	.word	0x00016038
        /*0ca8*/ 	.short	0x010a
        /*0caa*/ 	.byte	0xff
	.zero		1


	//   ....[166]....
        /*0cac*/ 	.word	0x00016880
        /*0cb0*/ 	.word	0x00000003
        /*0cb4*/ 	.word	0x00016038
        /*0cb8*/ 	.short	0x010a
        /*0cba*/ 	.byte	0xff
	.zero		1


	//   ....[167]....
        /*0cbc*/ 	.word	0x000168e0
        /*0cc0*/ 	.word	0x00000003
        /*0cc4*/ 	.word	0x00016038
        /*0cc8*/ 	.short	0x010a
        /*0cca*/ 	.byte	0xff
	.zero		1


	//   ....[168]....
        /*0ccc*/ 	.word	0x00016940
        /*0cd0*/ 	.word	0x00000003
        /*0cd4*/ 	.word	0x00016038
        /*0cd8*/ 	.short	0x010a
        /*0cda*/ 	.byte	0xff
	.zero		1


	//   ....[169]....
        /*0cdc*/ 	.word	0x000169a0
        /*0ce0*/ 	.word	0x00000003
        /*0ce4*/ 	.word	0x00016038
        /*0ce8*/ 	.short	0x010a
        /*0cea*/ 	.byte	0xff
	.zero		1


	//   ....[170]....
        /*0cec*/ 	.word	0x00016a00
        /*0cf0*/ 	.word	0x00000002
        /*0cf4*/ 	.word	0x000160b0
        /*0cf8*/ 	.short	0x010a
        /*0cfa*/ 	.byte	0xff
	.zero		1


	//   ....[171]....
        /*0cfc*/ 	.word	0x00016a60
        /*0d00*/ 	.word	0x00000002
        /*0d04*/ 	.word	0x000160b8
        /*0d08*/ 	.short	0x010a
        /*0d0a*/ 	.byte	0xff
	.zero		1


	//----- nvinfo : EIATTR_NUM_MBARRIERS
	.align		4
.L_64:
        /*0d0c*/ 	.byte	0x03, 0x38
        /*0d0e*/ 	.short	0x001c


	//----- nvinfo : EIATTR_EXIT_INSTR_OFFSETS
	.align		4
        /*0d10*/ 	.byte	0x04, 0x1c
        /*0d12*/ 	.short	(.L_66 - .L_65)


	//   ....[0]....
.L_65:
        /*0d14*/ 	.word	0x000017c0


	//   ....[1]....
        /*0d18*/ 	.word	0x00003e20


	//   ....[2]....
        /*0d1c*/ 	.word	0x00003e80


	//   ....[3]....
        /*0d20*/ 	.word	0x0000c540


	//   ....[4]....
        /*0d24*/ 	.word	0x0000c5b0


	//   ....[5]....
        /*0d28*/ 	.word	0x00011f90


	//   ....[6]....
        /*0d2c*/ 	.word	0x00012020


	//   ....[7]....
        /*0d30*/ 	.word	0x00012070


	//   ....[8]....
        /*0d34*/ 	.word	0x00014b00


	//   ....[9]....
        /*0d38*/ 	.word	0x00014b50


	//   ....[10]....
        /*0d3c*/ 	.word	0x00015220


	//   ....[11]....
        /*0d40*/ 	.word	0x000154e0


	//----- nvinfo : EIATTR_INDIRECT_BRANCH_TARGETS
	.align		4
.L_66:
        /*0d44*/ 	.byte	0x04, 0x34
        /*0d46*/ 	.short	(.L_68 - .L_67)


	//   ....[0]....
.L_67:
        /*0d48*/ 	.word	.L_x_496@srel
        /*0d4c*/ 	.short	0x0
        /*0d4e*/ 	.short	0x0
        /*0d50*/ 	.word	0x3
        /*0d54*/ 	.word	.L_x_497@srel
        /*0d58*/ 	.word	.L_x_498@srel
        /*0d5c*/ 	.word	.L_x_499@srel


	//----- nvinfo : EIATTR_MAX_THREADS
	.align		4
.L_68:
        /*0d60*/ 	.byte	0x04, 0x05
        /*0d62*/ 	.short	(.L_70 - .L_69)
.L_69:
        /*0d64*/ 	.word	0x00000200
        /*0d68*/ 	.word	0x00000001
        /*0d6c*/ 	.word	0x00000001


	//----- nvinfo : EIATTR_CRS_STACK_SIZE
	.align		4
.L_70:
        /*0d70*/ 	.byte	0x04, 0x1e
        /*0d72*/ 	.short	(.L_72 - .L_71)
.L_71:
        /*0d74*/ 	.word	0x00000000


	//----- nvinfo : EIATTR_CBANK_PARAM_SIZE
	.align		4
.L_72:
        /*0d78*/ 	.byte	0x03, 0x19
        /*0d7a*/ 	.short	0x0600


	//----- nvinfo : EIATTR_PARAM_CBANK
	.align		4
        /*0d7c*/ 	.byte	0x04, 0x0a
        /*0d7e*/ 	.short	(.L_74 - .L_73)
	.align		4
.L_73:
        /*0d80*/ 	.word	index@(.nv.constant0._ZN7cutlass13device_kernelINS_4fmha6kernel36Sm100FmhaFwdKernelTmaWarpspecializedIN4cute5tupleIJiiiNS5_IJNS5_IJiiEEEiEEEEEENS1_10collective38Sm100FmhaFwdMainloopTmaWarpspecializedINS_10bfloat16_tEffNS5_IJNS4_1CILi256EEENSC_ILi64EEESE_EEENS5_IJiNSC_ILi1EEES7_EEENS5_IJiSG_NS5_IJNS5_IJNSC_ILi0EEEiEEEiEEEEEESL_NS9_12ResidualMaskENS5_IJNSC_ILi2EEESG_SG_EEENSC_ILb0EEEEENS9_38Sm100FmhaFwdEpilogueTmaWarpspecializedINS_6half_tEfNS5_IJNSC_ILi128EEESE_SE_EEESH_NS5_IJSG_S7_EEESP_EENS2_23PersistentTileSchedulerENS2_41Sm100FmhaCtxKernelWarpspecializedScheduleEEEEEvNT_6ParamsE)
        /*0d84*/ 	.short	0x0380
        /*0d86*/ 	.short	0x0600


	//----- nvinfo : EIATTR_SW_WAR
	.align		4
.L_74:
        /*0d88*/ 	.byte	0x04, 0x36
        /*0d8a*/ 	.short	(.L_76 - .L_75)
.L_75:
        /*0d8c*/ 	.word	0x00000008
.L_76:


//--------------------- .nv.callgraph             --------------------------
	.section	.nv.callgraph,"",@"SHT_CUDA_CALLGRAPH"
	.align	4
	.sectionentsize	8
	.align		4
        /*0000*/ 	.word	0x00000000
	.align		4
        /*0004*/ 	.word	0xffffffff
	.align		4
        /*0008*/ 	.word	index@(_ZN7cutlass13device_kernelINS_4fmha6kernel36Sm100FmhaFwdKernelTmaWarpspecializedIN4cute5tupleIJiiiNS5_IJNS5_IJiiEEEiEEEEEENS1_10collective38Sm100FmhaFwdMainloopTmaWarpspecializedINS_10bfloat16_tEffNS5_IJNS4_1CILi256EEENSC_ILi64EEESE_EEENS5_IJiNSC_ILi1EEES7_EEENS5_IJiSG_NS5_IJNS5_IJNSC_ILi0EEEiEEEiEEEEEESL_NS9_12ResidualMaskENS5_IJNSC_ILi2EEESG_SG_EEENSC_ILb0EEEEENS9_38Sm100FmhaFwdEpilogueTmaWarpspecializedINS_6half_tEfNS5_IJNSC_ILi128EEESE_SE_EEESH_NS5_IJSG_S7_EEESP_EENS2_23PersistentTileSchedulerENS2_41Sm100FmhaCtxKernelWarpspecializedScheduleEEEEEvNT_6ParamsE)
	.align		4
        /*000c*/ 	.word	index@(__assertfail)
	.align		4
        /*0010*/ 	.word	index@(_ZN7cutlass13device_kernelINS_4fmha6kernel36Sm100FmhaFwdKernelTmaWarpspecializedIN4cute5tupleIJiiiNS5_IJNS5_IJiiEEEiEEEEEENS1_10collective38Sm100FmhaFwdMainloopTmaWarpspecializedINS_10bfloat16_tEffNS5_IJNS4_1CILi256EEENSC_ILi64EEESE_EEENS5_IJiNSC_ILi1EEES7_EEENS5_IJiSG_NS5_IJNS5_IJNSC_ILi0EEEiEEEiEEEEEESL_NS9_12ResidualMaskENS5_IJNSC_ILi2EEESG_SG_EEENSC_ILb0EEEEENS9_38Sm100FmhaFwdEpilogueTmaWarpspecializedINS_6half_tEfNS5_IJNSC_ILi128EEESE_SE_EEESH_NS5_IJSG_S7_EEESP_EENS2_23PersistentTileSchedulerENS2_41Sm100FmhaCtxKernelWarpspecializedScheduleEEEEEvNT_6ParamsE)
	.align		4
        /*0014*/ 	.word	index@(vprintf)
	.align		4
        /*0018*/ 	.word	0x00000000
	.align		4
        /*001c*/ 	.word	0xfffffffe
	.align		4
        /*0020*/ 	.word	0x00000000
	.align		4
        /*0024*/ 	.word	0xfffffffd
	.align		4
        /*0028*/ 	.word	0x00000000
	.align		4
        /*002c*/ 	.word	0xfffffffc


//--------------------- .nv.constant4             --------------------------
	.section	.nv.constant4,"a",@progbits
	.align	8
	.align		8
.nv.constant4:
        /*0000*/ 	.dword	vprintf
	.align		8
        /*0008*/ 	.dword	__assertfail
	.align		8
        /*0010*/ 	.dword	__unnamed_1
	.align		8
        /*0018*/ 	.dword	__unnamed_2
	.align		8
        /*0020*/ 	.dword	__unnamed_3
	.align		8
        /*0028*/ 	.dword	__unnamed_4
	.align		8
        /*0030*/ 	.dword	__unnamed_5
	.align		8
        /*0038*/ 	.dword	__unnamed_6
	.align		8
        /*0040*/ 	.dword	__unnamed_7
	.align		8
        /*0048*/ 	.dword	_ZN39_INTERNAL_2685bc9c_4_k_cu_58a560b5_35204cuda3std3__45__cpo5beginE
	.align		8
        /*0050*/ 	.dword	_ZN39_INTERNAL_2685bc9c_4_k_cu_58a560b5_35204cuda3std3__45__cpo3endE
	.align		8
        /*0058*/ 	.dword	_ZN39_INTERNAL_2685bc9c_4_k_cu_58a560b5_35204cuda3std3__45__cpo6cbeginE
	.align		8
        /*0060*/ 	.dword	_ZN39_INTERNAL_2685bc9c_4_k_cu_58a560b5_35204cuda3std3__45__cpo4cendE
	.align		8
        /*0068*/ 	.dword	_ZN39_INTERNAL_2685bc9c_4_k_cu_58a560b5_35204cuda3std3__441_GLOBAL__N__2685bc9c_4_k_cu_58a560b5_35206ignoreE
	.align		8
        /*0070*/ 	.dword	_ZN39_INTERNAL_2685bc9c_4_k_cu_58a560b5_35204cuda3std3__419piecewise_constructE
	.align		8
        /*0078*/ 	.dword	_ZN39_INTERNAL_2685bc9c_4_k_cu_58a560b5_35204cuda3std3__48in_placeE
	.align		8
        /*0080*/ 	.dword	_ZN39_INTERNAL_2685bc9c_4_k_cu_58a560b5_35204cuda3std6ranges3__45__cpo4swapE
	.align		8
        /*0088*/ 	.dword	_ZN39_INTERNAL_2685bc9c_4_k_cu_58a560b5_35204cuda3std6ranges3__45__cpo9iter_moveE
	.align		8
        /*0090*/ 	.dword	_ZN39_INTERNAL_2685bc9c_4_k_cu_58a560b5_35204cute7productE
	.align		8
        /*0098*/ 	.dword	_ZN39_INTERNAL_2685bc9c_4_k_cu_58a560b5_35204cute1_E
	.align		8
        /*00a0*/ 	.dword	$str$22
	.align		8
        /*00a8*/ 	.dword	$str$23
	.align		8
        /*00b0*/ 	.dword	$str$26
	.align		8
        /*00b8*/ 	.dword	$str$27
	.align		8
        /*00c0*/ 	.dword	$str$28
	.align		8
        /*00c8*/ 	.dword	$str$29
	.align		8
        /*00d0*/ 	.dword	$str$30
	.align		8
        /*00d8*/ 	.dword	$str$31
	.align		8
        /*00e0*/ 	.dword	$str$32
	.align		8
        /*00e8*/ 	.dword	$str$33
	.align		8
        /*00f0*/ 	.dword	$str$34
	.align		8
        /*00f8*/ 	.dword	$str$35
	.align		8
        /*0100*/ 	.dword	$str$36
	.align		8
        /*0108*/ 	.dword	$str$37


//--------------------- .nv.constant2._ZN7cutlass13device_kernelINS_4fmha6kernel36Sm100FmhaFwdKernelTmaWarpspecializedIN4cute5tupleIJiiiNS5_IJNS5_IJiiEEEiEEEEEENS1_10collective38Sm100FmhaFwdMainloopTmaWarpspecializedINS_10bfloat16_tEffNS5_IJNS4_1CILi256EEENSC_ILi64EEESE_EEENS5_IJiNSC_ILi1EEES7_EEENS5_IJiSG_NS5_IJNS5_IJNSC_ILi0EEEiEEEiEEEEEESL_NS9_12ResidualMaskENS5_IJNSC_ILi2EEESG_SG_EEENSC_ILb0EEEEENS9_38Sm100FmhaFwdEpilogueTmaWarpspecializedINS_6half_tEfNS5_IJNSC_ILi128EEESE_SE_EEESH_NS5_IJSG_S7_EEESP_EENS2_23PersistentTileSchedulerENS2_41Sm100FmhaCtxKernelWarpspecializedScheduleEEEEEvNT_6ParamsE --------------------------
	.section	.nv.constant2._ZN7cutlass13device_kernelINS_4fmha6kernel36Sm100FmhaFwdKernelTmaWarpspecializedIN4cute5tupleIJiiiNS5_IJNS5_IJiiEEEiEEEEEENS1_10collective38Sm100FmhaFwdMainloopTmaWarpspecializedINS_10bfloat16_tEffNS5_IJNS4_1CILi256EEENSC_ILi64EEESE_EEENS5_IJiNSC_ILi1EEES7_EEENS5_IJiSG_NS5_IJNS5_IJNSC_ILi0EEEiEEEiEEEEEESL_NS9_12ResidualMaskENS5_IJNSC_ILi2EEESG_SG_EEENSC_ILb0EEEEENS9_38Sm100FmhaFwdEpilogueTmaWarpspecializedINS_6half_tEfNS5_IJNSC_ILi128EEESE_SE_EEESH_NS5_IJSG_S7_EEESP_EENS2_23PersistentTileSchedulerENS2_41Sm100FmhaCtxKernelWarpspecializedScheduleEEEEEvNT_6ParamsE,"a",@progbits
	.sectionflags	@""
	.align	4
.nv.constant2._ZN7cutlass13device_kernelINS_4fmha6kernel36Sm100FmhaFwdKernelTmaWarpspecializedIN4cute5tupleIJiiiNS5_IJNS5_IJiiEEEiEEEEEENS1_10collective38Sm100FmhaFwdMainloopTmaWarpspecializedINS_10bfloat16_tEffNS5_IJNS4_1CILi256EEENSC_ILi64EEESE_EEENS5_IJiNSC_ILi1EEES7_EEENS5_IJiSG_NS5_IJNS5_IJNSC_ILi0EEEiEEEiEEEEEESL_NS9_12ResidualMaskENS5_IJNSC_ILi2EEESG_SG_EEENSC_ILb0EEEEENS9_38Sm100FmhaFwdEpilogueTmaWarpspecializedINS_6half_tEfNS5_IJNSC_ILi128EEESE_SE_EEESH_NS5_IJSG_S7_EEESP_EENS2_23PersistentTileSchedulerENS2_41Sm100FmhaCtxKernelWarpspecializedScheduleEEEEEvNT_6ParamsE:
        /*0000*/ 	.byte	0x30, 0x20, 0x01, 0x00, 0x10, 0x4b, 0x01, 0x00, 0x00, 0x20, 0x01, 0x00


//--------------------- .text._ZN7cutlass13device_kernelINS_4fmha6kernel36Sm100FmhaFwdKernelTmaWarpspecializedIN4cute5tupleIJiiiNS5_IJNS5_IJiiEEEiEEEEEENS1_10collective38Sm100FmhaFwdMainloopTmaWarpspecializedINS_10bfloat16_tEffNS5_IJNS4_1CILi256EEENSC_ILi64EEESE_EEENS5_IJiNSC_ILi1EEES7_EEENS5_IJiSG_NS5_IJNS5_IJNSC_ILi0EEEiEEEiEEEEEESL_NS9_12ResidualMaskENS5_IJNSC_ILi2EEESG_SG_EEENSC_ILb0EEEEENS9_38Sm100FmhaFwdEpilogueTmaWarpspecializedINS_6half_tEfNS5_IJNSC_ILi128EEESE_SE_EEESH_NS5_IJSG_S7_EEESP_EENS2_23PersistentTileSchedulerENS2_41Sm100FmhaCtxKernelWarpspecializedScheduleEEEEEvNT_6ParamsE --------------------------
	.section	.text._ZN7cutlass13device_kernelINS_4fmha6kernel36Sm100FmhaFwdKernelTmaWarpspecializedIN4cute5tupleIJiiiNS5_IJNS5_IJiiEEEiEEEEEENS1_10collective38Sm100FmhaFwdMainloopTmaWarpspecializedINS_10bfloat16_tEffNS5_IJNS4_1CILi256EEENSC_ILi64EEESE_EEENS5_IJiNSC_ILi1EEES7_EEENS5_IJiSG_NS5_IJNS5_IJNSC_ILi0EEEiEEEiEEEEEESL_NS9_12ResidualMaskENS5_IJNSC_ILi2EEESG_SG_EEENSC_ILb0EEEEENS9_38Sm100FmhaFwdEpilogueTmaWarpspecializedINS_6half_tEfNS5_IJNSC_ILi128EEESE_SE_EEESH_NS5_IJSG_S7_EEESP_EENS2_23PersistentTileSchedulerENS2_41Sm100FmhaCtxKernelWarpspecializedScheduleEEEEEvNT_6ParamsE,"ax",@progbits
	.align	128
.text._ZN7cutlass13device_kernelINS_4fmha6kernel36Sm100FmhaFwdKernelTmaWarpspecializedIN4cute5tupleIJiiiNS5_IJNS5_IJiiEEEiEEEEEENS1_10collective38Sm100FmhaFwdMainloopTmaWarpspecializedINS_10bfloat16_tEffNS5_IJNS4_1CILi256EEENSC_ILi64EEESE_EEENS5_IJiNSC_ILi1EEES7_EEENS5_IJiSG_NS5_IJNS5_IJNSC_ILi0EEEiEEEiEEEEEESL_NS9_12ResidualMaskENS5_IJNSC_ILi2EEESG_SG_EEENSC_ILb0EEEEENS9_38Sm100FmhaFwdEpilogueTmaWarpspecializedINS_6half_tEfNS5_IJNSC_ILi128EEESE_SE_EEESH_NS5_IJSG_S7_EEESP_EENS2_23PersistentTileSchedulerENS2_41Sm100FmhaCtxKernelWarpspecializedScheduleEEEEEvNT_6ParamsE:
        .type           _ZN7cutlass13device_kernelINS_4fmha6kernel36Sm100FmhaFwdKernelTmaWarpspecializedIN4cute5tupleIJiiiNS5_IJNS5_IJiiEEEiEEEEEENS1_10collective38Sm100FmhaFwdMainloopTmaWarpspecializedINS_10bfloat16_tEffNS5_IJNS4_1CILi256EEENSC_ILi64EEESE_EEENS5_IJiNSC_ILi1EEES7_EEENS5_IJiSG_NS5_IJNS5_IJNSC_ILi0EEEiEEEiEEEEEESL_NS9_12ResidualMaskENS5_IJNSC_ILi2EEESG_SG_EEENSC_ILb0EEEEENS9_38Sm100FmhaFwdEpilogueTmaWarpspecializedINS_6half_tEfNS5_IJNSC_ILi128EEESE_SE_EEESH_NS5_IJSG_S7_EEESP_EENS2_23PersistentTileSchedulerENS2_41Sm100FmhaCtxKernelWarpspecializedScheduleEEEEEvNT_6ParamsE,@function
        .size           _ZN7cutlass13device_kernelINS_4fmha6kernel36Sm100FmhaFwdKernelTmaWarpspecializedIN4cute5tupleIJiiiNS5_IJNS5_IJiiEEEiEEEEEENS1_10collective38Sm100FmhaFwdMainloopTmaWarpspecializedINS_10bfloat16_tEffNS5_IJNS4_1CILi256EEENSC_ILi64EEESE_EEENS5_IJiNSC_ILi1EEES7_EEENS5_IJiSG_NS5_IJNS5_IJNSC_ILi0EEEiEEEiEEEEEESL_NS9_12ResidualMaskENS5_IJNSC_ILi2EEESG_SG_EEENSC_ILb0EEEEENS9_38Sm100FmhaFwdEpilogueTmaWarpspecializedINS_6half_tEfNS5_IJNSC_ILi128EEESE_SE_EEESH_NS5_IJSG_S7_EEESP_EENS2_23PersistentTileSchedulerENS2_41Sm100FmhaCtxKernelWarpspecializedScheduleEEEEEvNT_6ParamsE,(.L_x_500 - _ZN7cutlass13device_kernelINS_4fmha6kernel36Sm100FmhaFwdKernelTmaWarpspecializedIN4cute5tupleIJiiiNS5_IJNS5_IJiiEEEiEEEEEENS1_10collective38Sm100FmhaFwdMainloopTmaWarpspecializedINS_10bfloat16_tEffNS5_IJNS4_1CILi256EEENSC_ILi64EEESE_EEENS5_IJiNSC_ILi1EEES7_EEENS5_IJiSG_NS5_IJNS5_IJNSC_ILi0EEEiEEEiEEEEEESL_NS9_12ResidualMaskENS5_IJNSC_ILi2EEESG_SG_EEENSC_ILb0EEEEENS9_38Sm100FmhaFwdEpilogueTmaWarpspecializedINS_6half_tEfNS5_IJNSC_ILi128EEESE_SE_EEESH_NS5_IJSG_S7_EEESP_EENS2_23PersistentTileSchedulerENS2_41Sm100FmhaCtxKernelWarpspecializedScheduleEEEEEvNT_6ParamsE)
        .other          _ZN7cutlass13device_kernelINS_4fmha6kernel36Sm100FmhaFwdKernelTmaWarpspecializedIN4cute5tupleIJiiiNS5_IJNS5_IJiiEEEiEEEEEENS1_10collective38Sm100FmhaFwdMainloopTmaWarpspecializedINS_10bfloat16_tEffNS5_IJNS4_1CILi256EEENSC_ILi64EEESE_EEENS5_IJiNSC_ILi1EEES7_EEENS5_IJiSG_NS5_IJNS5_IJNSC_ILi0EEEiEEEiEEEEEESL_NS9_12ResidualMaskENS5_IJNSC_ILi2EEESG_SG_EEENSC_ILb0EEEEENS9_38Sm100FmhaFwdEpilogueTmaWarpspecializedINS_6half_tEfNS5_IJNSC_ILi128EEESE_SE_EEESH_NS5_IJSG_S7_EEESP_EENS2_23PersistentTileSchedulerENS2_41Sm100FmhaCtxKernelWarpspecializedScheduleEEEEEvNT_6ParamsE,@"STO_CUDA_ENTRY STV_DEFAULT"
_ZN7cutlass13device_kernelINS_4fmha6kernel36Sm100FmhaFwdKernelTmaWarpspecializedIN4cute5tupleIJiiiNS5_IJNS5_IJiiEEEiEEEEEENS1_10collective38Sm100FmhaFwdMainloopTmaWarpspecializedINS_10bfloat16_tEffNS5_IJNS4_1CILi256EEENSC_ILi64EEESE_EEENS5_IJiNSC_ILi1EEES7_EEENS5_IJiSG_NS5_IJNS5_IJNSC_ILi0EEEiEEEiEEEEEESL_NS9_12ResidualMaskENS5_IJNSC_ILi2EEESG_SG_EEENSC_ILb0EEEEENS9_38Sm100FmhaFwdEpilogueTmaWarpspecializedINS_6half_tEfNS5_IJNSC_ILi128EEESE_SE_EEESH_NS5_IJSG_S7_EEESP_EENS2_23PersistentTileSchedulerENS2_41Sm100FmhaCtxKernelWarpspecializedScheduleEEEEEvNT_6ParamsE:
[----:B------:R-:W1:Y:S02]  /*0000*/  LDC R1, c[0x0][0x37c] ;  /* 0x0000df00ff017b82 */ /* 0x000e640000000800 */
[----:B-1----:R-:W-:-:S04]  /*0010*/  IADD3 R1, PT, PT, R1, -0x10, RZ ;  /* 0xfffffff001017810 */ /* 0x002fc80007ffe0ff */
[----:B------:R-:W-:Y:S01]  /*0020*/  R2UR UR38, R1 ;  /* 0x00000000012672ca */ /* 0x000fe200000e0000 */
[----:B------:R-:W1:Y:S01]  /*0030*/  S2R R79, SR_TID.X ;  /* 0x00000000004f7919 */ /* 0x000e620000002100 */
[----:B------:R-:W2:Y:S01]  /*0040*/  LDCU UR4, c[0x0][0x2f8] ;  /* 0x00005f00ff0477ac */ /* 0x000ea20008000800 */
[----:B------:R-:W3:Y:S01]  /*0050*/  LDCU UR37, c[0x0][0x2fc] ;  /* 0x00005f80ff2577ac */ /* 0x000ee20008000800 */
[----:B------:R-:W-:Y:S02]  /*0060*/  UPLOP3.LUT UP3, UPT, UPT, UPT, UPT, 0x40, 0x4 ;  /* 0x000000000004789c */ /* 0x000fe40003f6e870 */
[----:B------:R-:W-:Y:S02]  /*0070*/  UPLOP3.LUT UP1, UPT, UPT, UPT, UPT, 0x80, 0x8 ;  /* 0x000000000008789c */ /* 0x000fe40003f2f070 */
[----:B------:R-:W-:Y:S02]  /*0080*/  UPLOP3.LUT UP0, UPT, UPT, UPT, UPT, 0x40, 0x4 ;  /* 0x000000000004789c */ /* 0x000fe40003f0e870 */
[----:B------:R-:W-:-:S02]  /*0090*/  UPLOP3.LUT UP6, UPT, UPT, UPT, UPT, 0x40, 0x4 ;  /* 0x000000000004789c */ /* 0x000fc40003fce870 */
[----:B------:R-:W-:Y:S02]  /*00a0*/  UPLOP3.LUT UP5, UPT, UPT, UPT, UPT, 0x40, 0x4 ;  /* 0x000000000004789c */ /* 0x000fe40003fae870 */
[----:B--2---:R-:W-:Y:S02]  /*00b0*/  UIADD3 UR38, UP2, UPT, UR38, UR4, URZ ;  /* 0x0000000426267290 */ /* 0x004fe4000ff5e0ff */
[----:B------:R-:W-:Y:S02]  /*00c0*/  UP2UR UR41, UPR, URZ, 0x8 ;  /* 0x00000008ff297883 */ /* 0x000fe40008000000 */
[----:B---3--:R-:W-:Y:S02]  /*00d0*/  UIADD3.X UR37, UPT, UPT, URZ, UR37, URZ, UP2, !UPT ;  /* 0x00000025ff257290 */ /* 0x008fe400097fe4ff */
[----:B------:R-:W-:Y:S02]  /*00e0*/  UPLOP3.LUT UP2, UPT, UPT, UPT, UPT, 0x80, 0x8 ;  /* 0x000000000008789c */ /* 0x000fe40003f4f070 */
[----:B------:R-:W-:-:S02]  /*00f0*/  UPLOP3.LUT UP4, UPT, UPT, UPT, UPT, 0x40, 0x4 ;  /* 0x000000000004789c */ /* 0x000fc40003f8e870 */
[----:B------:R-:W-:Y:S01]  /*0100*/  UP2UR UR56, UPR, URZ, 0x4 ;  /* 0x00000004ff387883 */ /* 0x000fe20008000000 */
[----:B-1----:R-:W-:-:S05]  /*0110*/  SHF.R.U32.HI R3, RZ, 0x5, R79 ;  /* 0x00000005ff037819 */ /* 0x002fca000001164f */
[----:B------:R-:W1:Y:S02]  /*0120*/  SHFL.IDX PT, R2, R3, RZ, 0x1f ;  /* 0x00001fff03027589 */ /* 0x000e6400000e0000 */
[----:B-1----:R-:W-:-:S04]  /*0130*/  SHF.R.S32.HI R0, RZ, 0x1f, R2 ;  /* 0x0000001fff007819 */ /* 0x002fc80000011402 */
[----:B------:R-:W-:-:S04]  /*0140*/  LEA.HI R0, R0, R2, RZ, 0x2 ;  /* 0x0000000200007211 */ /* 0x000fc800078f10ff */
[----:B------:R-:W-:-:S04]  /*0150*/  SHF.R.S32.HI R0, RZ, 0x2, R0 ;  /* 0x00000002ff007819 */ /* 0x000fc80000011400 */
[----:B------:R-:W-:-:S13]  /*0160*/  ISETP.NE.AND P0, PT, R0, RZ, PT ;  /* 0x000000ff0000720c */ /* 0x000fda0003f05270 */
[----:B------:R-:W-:Y:S05]  /*0170*/  @!P0 BRA `(.L_x_0) ;  /* 0x0000000400248947 */ /* 0x000fea0003800000 */
[----:B------:R-:W-:-:S13]  /*0180*/  ISETP.NE.AND P0, PT, R0, 0x2, PT ;  /* 0x000000020000780c */ /* 0x000fda0003f05270 */
[----:B------:R-:W-:Y:S05]  /*0190*/  @!P0 BRA `(.L_x_1) ;  /* 0x0000000000f48947 */ /* 0x000fea0003800000 */
[----:B------:R-:W-:-:S13]  /*01a0*/  ISETP.NE.AND P0, PT, R0, 0x1, PT ;  /* 0x000000010000780c */ /* 0x000fda0003f05270 */
[----:B------:R-:W-:Y:S05]  /*01b0*/  @P0 BRA `(.L_x_2) ;  /* 0x00000000002c0947 */ /* 0x000fea0003800000 */
[----:B------:R-:W-:Y:S01]  /*01c0*/  HFMA2 R0, -RZ, RZ, 0, 5.9604644775390625e-08 ;  /* 0x00000001ff007431 */ /* 0x000fe200000001ff */
[----:B------:R-:W-:Y:S02]  /*01d0*/  UPLOP3.LUT UP3, UPT, UPT, UPT, UPT, 0x40, 0x4 ;  /* 0x000000000004789c */ /* 0x000fe40003f6e870 */
[----:B------:R-:W-:Y:S02]  /*01e0*/  UPLOP3.LUT UP2, UPT, UPT, UPT, UPT, 0x40, 0x4 ;  /* 0x000000000004789c */ /* 0x000fe40003f4e870 */
[----:B------:R-:W-:Y:S02]  /*01f0*/  UPLOP3.LUT UP1, UPT, UPT, UPT, UPT, 0x80, 0x8 ;  /* 0x000000000008789c */ /* 0x000fe40003f2f070 */
[----:B------:R-:W-:Y:S02]  /*0200*/  UPLOP3.LUT UP0, UPT, UPT, UPT, UPT, 0x40, 0x4 ;  /* 0x000000000004789c */ /* 0x000fe40003f0e870 */
[----:B------:R-:W-:Y:S02]  /*0210*/  UPLOP3.LUT UP6, UPT, UPT, UPT, UPT, 0x40, 0x4 ;  /* 0x000000000004789c */ /* 0x000fe40003fce870 */
[----:B------:R-:W-:-:S02]  /*0220*/  UPLOP3.LUT UP5, UPT, UPT, UPT, UPT, 0x40, 0x4 ;  /* 0x000000000004789c */ /* 0x000fc40003fae870 */
[----:B------:R-:W-:Y:S02]  /*0230*/  UPLOP3.LUT UP4, UPT, UPT, UPT, UPT, 0x80, 0x8 ;  /* 0x000000000008789c */ /* 0x000fe40003f8f070 */
[----:B------:R-:W-:Y:S02]  /*0240*/  UP2UR UR41, UPR, URZ, 0x8 ;  /* 0x00000008ff297883 */ /* 0x000fe40008000000 */
[----:B------:R-:W-:Y:S01]  /*0250*/  UP2UR UR56, UPR, URZ, 0x4 ;  /* 0x00000004ff387883 */ /* 0x000fe20008000000 */
[----:B------:R-:W-:Y:S11]  /*0260*/  BRA `(.L_x_0) ;  /* 0x0000000000e87947 */ /* 0x000ff60003800000 */
.L_x_2:
[----:B------:R-:W-:Y:S01]  /*0270*/  ISETP.NE.AND P0, PT, R2, 0xc, PT ;  /* 0x0000000c0200780c */ /* 0x000fe20003f05270 */
[----:B------:R-:W-:Y:S01]  /*0280*/  UPLOP3.LUT UP2, UPT, UPT, UPT, UPT, 0x40, 0x4 ;  /* 0x000000000004789c */ /* 0x000fe20003f4e870 */
[----:B------:R-:W-:Y:S01]  /*0290*/  HFMA2 R0, -RZ, RZ, 0, 1.78813934326171875e-07 ;  /* 0x00000003ff007431 */ /* 0x000fe200000001ff */
[----:B------:R-:W-:Y:S02]  /*02a0*/  UPLOP3.LUT UP1, UPT, UPT, UPT, UPT, 0x80, 0x8 ;  /* 0x000000000008789c */ /* 0x000fe40003f2f070 */
[----:B------:R-:W-:Y:S02]  /*02b0*/  UP2UR UR41, UPR, URZ, 0x4 ;  /* 0x00000004ff297883 */ /* 0x000fe40008000000 */
[----:B------:R-:W-:Y:S02]  /*02c0*/  UPLOP3.LUT UP2, UPT, UPT, UPT, UPT, 0x40, 0x4 ;  /* 0x000000000004789c */ /* 0x000fe40003f4e870 */
[----:B------:R-:W-:Y:S02]  /*02d0*/  UPLOP3.LUT UP0, UPT, UPT, UPT, UPT, 0x40, 0x4 ;  /* 0x000000000004789c */ /* 0x000fe40003f0e870 */
[----:B------:R-:W-:-:S02]  /*02e0*/  UPLOP3.LUT UP6, UPT, UPT, UPT, UPT, 0x40, 0x4 ;  /* 0x000000000004789c */ /* 0x000fc40003fce870 */
[----:B------:R-:W-:Y:S02]  /*02f0*/  UPLOP3.LUT UP5, UPT, UPT, UPT, UPT, 0x80, 0x8 ;  /* 0x000000000008789c */ /* 0x000fe40003faf070 */
[----:B------:R-:W-:Y:S02]  /*0300*/  UPLOP3.LUT UP4, UPT, UPT, UPT, UPT, 0x40, 0x4 ;  /* 0x000000000004789c */ /* 0x000fe40003f8e870 */
[----:B------:R-:W-:Y:S01]  /*0310*/  UP2UR UR56, UPR, URZ, 0x4 ;  /* 0x00000004ff387883 */ /* 0x000fe20008000000 */
[----:B------:R-:W-:Y:S11]  /*0320*/  @!P0 BRA `(.L_x_0) ;  /* 0x0000000000b88947 */ /* 0x000ff60003800000 */
[----:B------:R-:W-:-:S13]  /*0330*/  ISETP.NE.AND P0, PT, R2, 0xe, PT ;  /* 0x0000000e0200780c */ /* 0x000fda0003f05270 */
[----:B------:R-:W-:Y:S05]  /*0340*/  @!P0 BRA `(.L_x_3) ;  /* 0x00000000005c8947 */ /* 0x000fea0003800000 */
[----:B------:R-:W-:-:S13]  /*0350*/  ISETP.NE.AND P0, PT, R2, 0xd, PT ;  /* 0x0000000d0200780c */ /* 0x000fda0003f05270 */
[----:B------:R-:W-:Y:S05]  /*0360*/  @P0 BRA `(.L_x_4) ;  /* 0x00000000002c0947 */ /* 0x000fea0003800000 */
[----:B------:R-:W-:Y:S01]  /*0370*/  HFMA2 R0, -RZ, RZ, 0, 2.384185791015625e-07 ;  /* 0x00000004ff007431 */ /* 0x000fe200000001ff */
        /* <DEDUP_REMOVED lines=10> */
.L_x_4:
[----:B------:R-:W-:Y:S01]  /*0420*/  HFMA2 R0, -RZ, RZ, 0, 3.5762786865234375e-07 ;  /* 0x00000006ff007431 */ /* 0x000fe200000001ff */
[----:B------:R-:W-:Y:S02]  /*0430*/  UPLOP3.LUT UP3, UPT, UPT, UPT, UPT, 0x40, 0x4 ;  /* 0x000000000004789c */ /* 0x000fe40003f6e870 */
[----:B------:R-:W-:Y:S02]  /*0440*/  UPLOP3.LUT UP2, UPT, UPT, UPT, UPT, 0x40, 0x4 ;  /* 0x000000000004789c */ /* 0x000fe40003f4e870 */
[----:B------:R-:W-:Y:S02]  /*0450*/  UPLOP3.LUT UP0, UPT, UPT, UPT, UPT, 0x40, 0x4 ;  /* 0x000000000004789c */ /* 0x000fe40003f0e870 */
[----:B------:R-:W-:Y:S02]  /*0460*/  UPLOP3.LUT UP6, UPT, UPT, UPT, UPT, 0x40, 0x4 ;  /* 0x000000000004789c */ /* 0x000fe40003fce870 */
[----:B------:R-:W-:Y:S02]  /*0470*/  UPLOP3.LUT UP5, UPT, UPT, UPT, UPT, 0x40, 0x4 ;  /* 0x000000000004789c */ /* 0x000fe40003fae870 */
[----:B------:R-:W-:-:S02]  /*0480*/  UPLOP3.LUT UP4, UPT, UPT, UPT, UPT, 0x40, 0x4 ;  /* 0x000000000004789c */ /* 0x000fc40003f8e870 */
[----:B------:R-:W-:Y:S02]  /*0490*/  UP2UR UR41, UPR, URZ, 0x8 ;  /* 0x00000008ff297883 */ /* 0x000fe40008000000 */
[----:B------:R-:W-:Y:S01]  /*04a0*/  UP2UR UR56, UPR, URZ, 0x4 ;  /* 0x00000004ff387883 */ /* 0x000fe20008000000 */
[----:B------:R-:W-:Y:S11]  /*04b0*/  BRA `(.L_x_0) ;  /* 0x0000000000547947 */ /* 0x000ff60003800000 */
.L_x_3:
[----:B------:R-:W-:Y:S01]  /*04c0*/  HFMA2 R0, -RZ, RZ, 0, 2.98023223876953125e-07 ;  /* 0x00000005ff007431 */ /* 0x000fe200000001ff */
        /* <DEDUP_REMOVED lines=10> */
.L_x_1:
[----:B------:R-:W-:Y:S01]  /*0570*/  HFMA2 R0, -RZ, RZ, 0, 1.1920928955078125e-07 ;  /* 0x00000002ff007431 */ /* 0x000fe200000001ff */
        /* <DEDUP_REMOVED lines=8> */
[----:B------:R-:W-:-:S12]  /*0600*/  UP2UR UR56, UPR, URZ, 0x4 ;  /* 0x00000004ff387883 */ /* 0x000fd80008000000 */
.L_x_0:
[----:B------:R-:W-:Y:S01]  /*0610*/  ELECT P0, URZ, PT ;  /* 0x0000000000ff782f */ /* 0x000fe20003800000 */
[----:B------:R-:W-:Y:S03]  /*0620*/  BSSY.RECONVERGENT B0, `(.L_x_5) ;  /* 0x000000f000007945 */ /* 0x000fe60003800200 */
[----:B------:R-:W-:Y:S02]  /*0630*/  PLOP3.LUT P2, PT, P0, PT, UP0, 0x5d, 0xd5 ;  /* 0x0000000000d5781c */ /* 0x000fe4000074eb0d */
[----:B------:R-:W-:-:S11]  /*0640*/  PLOP3.LUT P1, PT, P0, PT, UP6, 0x5d, 0xd5 ;  /* 0x0000000000d5781c */ /* 0x000fd6000072eb6d */
[----:B------:R-:W-:Y:S05]  /*0650*/  @P2 BRA `(.L_x_6) ;  /* 0x00000000002c2947 */ /* 0x000fea0003800000 */
[----:B------:R-:W1:Y:S02]  /*0660*/  LDCU.64 UR4, c[0x0][0x348] ;  /* 0x00006900ff0477ac */ /* 0x000e640008000a00 */
[----:B-1----:R-:W-:-:S04]  /*0670*/  UIADD3 UR8, UP0, UPT, UR4, 0x80, URZ ;  /* 0x0000008004087890 */ /* 0x002fc8000ff1e0ff */
[----:B------:R-:W-:Y:S02]  /*0680*/  UIADD3.X UR9, UPT, UPT, URZ, UR5, URZ, UP0, !UPT ;  /* 0x00000005ff097290 */ /* 0x000fe400087fe4ff */
[----:B------:R-:W-:-:S04]  /*0690*/  UIADD3 UR6, UP0, UPT, UR4, 0x180, URZ ;  /* 0x0000018004067890 */ /* 0x000fc8000ff1e0ff */
[----:B------:R-:W-:Y:S02]  /*06a0*/  UIADD3.X UR7, UPT, UPT, URZ, UR5, URZ, UP0, !UPT ;  /* 0x00000005ff077290 */ /* 0x000fe400087fe4ff */
[----:B------:R-:W-:Y:S01]  /*06b0*/  UIADD3 UR4, UP0, UPT, UR4, 0x280, URZ ;  /* 0x0000028004047890 */ /* 0x000fe2000ff1e0ff */
[----:B------:R1:W-:Y:S03]  /*06c0*/  UTMACCTL.PF [UR8] ;  /* 0x00000000080079b9 */ /* 0x0003e60008040000 */
[----:B------:R-:W-:-:S03]  /*06d0*/  UIADD3.X UR5, UPT, UPT, URZ, UR5, URZ, UP0, !UPT ;  /* 0x00000005ff057290 */ /* 0x000fc600087fe4ff */
[----:B------:R1:W-:Y:S06]  /*06e0*/  UTMACCTL.PF [UR6] ;  /* 0x00000000060079b9 */ /* 0x0003ec0008040000 */
[----:B------:R1:W-:Y:S02]  /*06f0*/  UTMACCTL.PF [UR4] ;  /* 0x00000000040079b9 */ /* 0x0003e40008040000 */
[----:B-1----:R-:W-:Y:S01]  /*0700*/  NOP ;  /* 0x0000000000007918 */ /* 0x002fe20000000000 */
.L_x_6:
[----:B------:R-:W-:Y:S05]  /*0710*/  BSYNC.RECONVERGENT B0 ;  /* 0x0000000000007941 */ /* 0x000fea0003800200 */
.L_x_5:
[----:B------:R-:W-:Y:S04]  /*0720*/  BSSY.RECONVERGENT B0, `(.L_x_7) ;  /* 0x000001b000007945 */ /* 0x000fe80003800200 */
[----:B------:R-:W-:Y:S05]  /*0730*/  @P1 BRA `(.L_x_8) ;  /* 0x0000000000241947 */ /* 0x000fea0003800000 */
[----:B------:R-:W1:Y:S01]  /*0740*/  LDCU.64 UR4, c[0x0][0x348] ;  /* 0x00006900ff0477ac */ /* 0x000e620008000a00 */
[----:B------:R-:W-:Y:S02]  /*0750*/  PLOP3.LUT P6, PT, PT, PT, PT, 0x80, 0x8 ;  /* 0x000000000008781c */ /* 0x000fe40003fcf070 */
[----:B------:R-:W-:Y:S02]  /*0760*/  PLOP3.LUT P5, PT, PT, PT, PT, 0x8, 0x80 ;  /* 0x000000000080781c */ /* 0x000fe40003fae170 */
[----:B------:R-:W-:Y:S02]  /*0770*/  PLOP3.LUT P4, PT, PT, PT, PT, 0x80, 0x8 ;  /* 0x000000000008781c */ /* 0x000fe40003f8f070 */
[----:B------:R-:W-:Y:S01]  /*0780*/  PLOP3.LUT P3, PT, PT, PT, PT, 0x80, 0x8 ;  /* 0x000000000008781c */ /* 0x000fe20003f6f070 */
[----:B-1----:R-:W-:-:S04]  /*0790*/  UIADD3 UR4, UP0, UPT, UR4, 0x400, URZ ;  /* 0x0000040004047890 */ /* 0x002fc8000ff1e0ff */
[----:B------:R-:W-:-:S09]  /*07a0*/  UIADD3.X UR5, UPT, UPT, URZ, UR5, URZ, UP0, !UPT ;  /* 0x00000005ff057290 */ /* 0x000fd200087fe4ff */
[----:B------:R1:W-:Y:S02]  /*07b0*/  UTMACCTL.PF [UR4] ;  /* 0x00000000040079b9 */ /* 0x0003e40008040000 */
[----:B-1----:R-:W-:Y:S05]  /*07c0*/  BRA `(.L_x_9) ;  /* 0x0000000000407947 */ /* 0x002fea0003800000 */
.L_x_8:
[----:B------:R-:W-:-:S13]  /*07d0*/  ISETP.NE.AND P1, PT, R0, 0x3, PT ;  /* 0x000000030000780c */ /* 0x000fda0003f25270 */
[----:B------:R-:W-:Y:S05]  /*07e0*/  @!P1 BRA `(.L_x_10) ;  /* 0x0000000000289947 */ /* 0x000fea0003800000 */
[----:B------:R-:W-:Y:S02]  /*07f0*/  ISETP.NE.AND P1, PT, R0, 0x4, PT ;  /* 0x000000040000780c */ /* 0x000fe40003f25270 */
[----:B------:R-:W-:Y:S02]  /*0800*/  PLOP3.LUT P4, PT, PT, PT, PT, 0x80, 0x8 ;  /* 0x000000000008781c */ /* 0x000fe40003f8f070 */
[----:B------:R-:W-:Y:S02]  /*0810*/  PLOP3.LUT P5, PT, PT, PT, PT, 0x8, 0x80 ;  /* 0x000000000080781c */ /* 0x000fe40003fae170 */
[----:B------:R-:W-:Y:S02]  /*0820*/  PLOP3.LUT P6, PT, PT, PT, PT, 0x80, 0x8 ;  /* 0x000000000008781c */ /* 0x000fe40003fcf070 */
[----:B------:R-:W-:-:S05]  /*0830*/  PLOP3.LUT P3, PT, PT, PT, PT, 0x80, 0x8 ;  /* 0x000000000008781c */ /* 0x000fca0003f6f070 */
[----:B------:R-:W-:Y:S08]  /*0840*/  @P1 BRA `(.L_x_9) ;  /* 0x0000000000201947 */ /* 0x000ff00003800000 */
[----:B------:R-:W-:Y:S02]  /*0850*/  PLOP3.LUT P5, PT, PT, PT, PT, 0x8, 0x80 ;  /* 0x000000000080781c */ /* 0x000fe40003fae170 */
[----:B------:R-:W-:Y:S02]  /*0860*/  PLOP3.LUT P6, PT, PT, PT, PT, 0x8, 0x80 ;  /* 0x000000000080781c */ /* 0x000fe40003fce170 */
[----:B------:R-:W-:Y:S01]  /*0870*/  PLOP3.LUT P3, PT, PT, PT, PT, 0x8, 0x80 ;  /* 0x000000000080781c */ /* 0x000fe20003f6e170 */
[----:B------:R-:W-:-:S12]  /*0880*/  BRA `(.L_x_9) ;  /* 0x0000000000107947 */ /* 0x000fd80003800000 */
.L_x_10:
[----:B------:R-:W-:Y:S02]  /*0890*/  PLOP3.LUT P6, PT, PT, PT, PT, 0x8, 0x80 ;  /* 0x000000000080781c */ /* 0x000fe40003fce170 */
[----:B------:R-:W-:Y:S02]  /*08a0*/  PLOP3.LUT P5, PT, PT, PT, PT, 0x80, 0x8 ;  /* 0x000000000008781c */ /* 0x000fe40003faf070 */
[----:B------:R-:W-:Y:S02]  /*08b0*/  PLOP3.LUT P4, PT, PT, PT, PT, 0x8, 0x80 ;  /* 0x000000000080781c */ /* 0x000fe40003f8e170 */
[----:B------:R-:W-:-:S13]  /*08c0*/  PLOP3.LUT P3, PT, PT, PT, PT, 0x80, 0x8 ;  /* 0x000000000008781c */ /* 0x000fda0003f6f070 */
.L_x_9:
[----:B------:R-:W-:Y:S05]  /*08d0*/  BSYNC.RECONVERGENT B0 ;  /* 0x0000000000007941 */ /* 0x000fea0003800200 */
.L_x_7:
[----:B------:R-:W1:Y:S01]  /*08e0*/  SHFL.IDX PT, R2, R3, RZ, 0x1f ;  /* 0x00001fff03027589 */ /* 0x000e6200000e0000 */
[----:B------:R-:W-:Y:S02]  /*08f0*/  ISETP.NE.AND P1, PT, R0, 0x3, PT ;  /* 0x000000030000780c */ /* 0x000fe40003f25270 */
[----:B------:R-:W-:Y:S02]  /*0900*/  PLOP3.LUT P0, PT, P0, PT, UP1, 0xae, 0xea ;  /* 0x0000000000ea781c */ /* 0x000fe4000070f51e */
[----:B-1----:R-:W-:-:S13]  /*0910*/  ISETP.NE.AND P2, PT, R2, RZ, PT ;  /* 0x000000ff0200720c */ /* 0x002fda0003f45270 */
[----:B------:R-:W-:Y:S05]  /*0920*/  @P2 BRA `(.L_x_11) ;  /* 0x0000000000382947 */ /* 0x000fea0003800000 */
[----:B------:R-:W1:Y:S01]  /*0930*/  S2UR UR5, SR_CgaCtaId ;  /* 0x00000000000579c3 */ /* 0x000e620000008800 */
[----:B------:R-:W-:Y:S01]  /*0940*/  UMOV UR6, 0x400 ;  /* 0x0000040000067882 */ /* 0x000fe20000000000 */
[----:B------:R-:W-:Y:S01]  /*0950*/  UMOV UR4, 0x1 ;  /* 0x0000000100047882 */ /* 0x000fe20000000000 */
[----:B------:R-:W-:Y:S01]  /*0960*/  ELECT P2, URZ, PT ;  /* 0x0000000000ff782f */ /* 0x000fe20003840000 */
[----:B-1----:R-:W-:Y:S02]  /*0970*/  ULEA UR5, UR5, UR6, 0x18 ;  /* 0x0000000605057291 */ /* 0x002fe4000f8ec0ff */
[----:B------:R-:W-:-:S04]  /*0980*/  UIADD3 UR6, UPT, UPT, -UR4, 0x100000, URZ ;  /* 0x0010000004067890 */ /* 0x000fc8000fffe1ff */
[----:B------:R-:W-:Y:S02]  /*0990*/  USHF.L.U32 UR7, UR6, 0xb, URZ ;  /* 0x0000000b06077899 */ /* 0x000fe400080006ff */
[----:B------:R-:W-:Y:S01]  /*09a0*/  USHF.L.U32 UR6, UR6, 0x1, URZ ;  /* 0x0000000106067899 */ /* 0x000fe200080006ff */
[----:B------:R-:W1:Y:S11]  /*09b0*/  FENCE.VIEW.ASYNC.S ;  /* 0x00000000000073c6 */ /* 0x000e760000000000 */
[----:B-1----:R1:W2:Y:S01]  /*09c0*/  SYNCS.EXCH.64 URZ, [UR5+0x16000], UR6 ;  /* 0x0160000605ff75b2 */ /* 0x0022a20008000100 */
[----:B------:R1:W3:Y:S01]  /*09d0*/  SYNCS.EXCH.64 URZ, [UR5+0x16010], UR6 ;  /* 0x0160100605ff75b2 */ /* 0x0002e20008000100 */
[----:B------:R1:W4:Y:S01]  /*09e0*/  SYNCS.EXCH.64 URZ, [UR5+0x16008], UR6 ;  /* 0x0160080605ff75b2 */ /* 0x0003220008000100 */
[----:B------:R1:W5:Y:S01]  /*09f0*/  SYNCS.EXCH.64 URZ, [UR5+0x16018], UR6 ;  /* 0x0160180605ff75b2 */ /* 0x0003620008000100 */
[----:B------:R-:W-:Y:S01]  /*0a00*/  NOP ;  /* 0x0000000000007918 */ /* 0x000fe20000000000 */
.L_x_11:
[----:B------:R-:W-:Y:S01]  /*0a10*/  NOP ;  /* 0x0000000000007918 */ /* 0x000fe20000000000 */
[----:B------:R-:W-:Y:S05]  /*0a20*/  @!P1 BRA `(.L_x_12) ;  /* 0x0000000000289947 */ /* 0x000fea0003800000 */
[----:B------:R-:W-:Y:S01]  /*0a30*/  ISETP.NE.AND P1, PT, R0, 0x4, PT ;  /* 0x000000040000780c */ /* 0x000fe20003f25270 */
[----:B------:R-:W-:Y:S02]  /*0a40*/  UPLOP3.LUT UP3, UPT, UPT, UPT, UPT, 0x80, 0x8 ;  /* 0x000000000008789c */ /* 0x000fe40003f6f070 */
[----:B------:R-:W-:Y:S02]  /*0a50*/  UPLOP3.LUT UP2, UPT, UPT, UPT, UPT, 0x40, 0x4 ;  /* 0x000000000004789c */ /* 0x000fe40003f4e870 */
[----:B------:R-:W-:Y:S02]  /*0a60*/  UPLOP3.LUT UP1, UPT, UPT, UPT, UPT, 0x80, 0x8 ;  /* 0x000000000008789c */ /* 0x000fe40003f2f070 */
[----:B------:R-:W-:-:S06]  /*0a70*/  UPLOP3.LUT UP0, UPT, UPT, UPT, UPT, 0x80, 0x8 ;  /* 0x000000000008789c */ /* 0x000fcc0003f0f070 */
[----:B------:R-:W-:Y:S05]  /*0a80*/  @P1 BRA `(.L_x_13) ;  /* 0x0000000000201947 */ /* 0x000fea0003800000 */
[----:B------:R-:W-:Y:S02]  /*0a90*/  UPLOP3.LUT UP2, UPT, UPT, UPT, UPT, 0x40, 0x4 ;  /* 0x000000000004789c */ /* 0x000fe40003f4e870 */
[----:B------:R-:W-:Y:S02]  /*0aa0*/  UPLOP3.LUT UP3, UPT, UPT, UPT, UPT, 0x40, 0x4 ;  /* 0x000000000004789c */ /* 0x000fe40003f6e870 */
[----:B------:R-:W-:Y:S01]  /*0ab0*/  UPLOP3.LUT UP0, UPT, UPT, UPT, UPT, 0x40, 0x4 ;  /* 0x000000000004789c */ /* 0x000fe20003f0e870 */
[----:B------:R-:W-:Y:S05]  /*0ac0*/  BRA `(.L_x_13) ;  /* 0x0000000000107947 */ /* 0x000fea0003800000 */
.L_x_12:
[----:B------:R-:W-:Y:S02]  /*0ad0*/  UPLOP3.LUT UP3, UPT, UPT, UPT, UPT, 0x40, 0x4 ;  /* 0x000000000004789c */ /* 0x000fe40003f6e870 */
[----:B------:R-:W-:Y:S02]  /*0ae0*/  UPLOP3.LUT UP2, UPT, UPT, UPT, UPT, 0x80, 0x8 ;  /* 0x000000000008789c */ /* 0x000fe40003f4f070 */
[----:B------:R-:W-:Y:S02]  /*0af0*/  UPLOP3.LUT UP1, UPT, UPT, UPT, UPT, 0x40, 0x4 ;  /* 0x000000000004789c */ /* 0x000fe40003f2e870 */
[----:B------:R-:W-:Y:S02]  /*0b00*/  UPLOP3.LUT UP0, UPT, UPT, UPT, UPT, 0x80, 0x8 ;  /* 0x000000000008789c */ /* 0x000fe40003f0f070 */
.L_x_13:
[----:B------:R-:W1:Y:S02]  /*0b10*/  SHFL.IDX PT, R2, R3, RZ, 0x1f ;  /* 0x00001fff03027589 */ /* 0x000e6400000e0000 */
        /* <DEDUP_REMOVED lines=11> */
[----:B-1----:R1:W1:Y:S01]  /*0bd0*/  SYNCS.EXCH.64 URZ, [UR5+0x16020], UR6 ;  /* 0x0160200605ff75b2 */ /* 0x0022620008000100 */
[----:B------:R1:W1:Y:S01]  /*0be0*/  SYNCS.EXCH.64 URZ, [UR5+0x16038], UR6 ;  /* 0x0160380605ff75b2 */ /* 0x0002620008000100 */
[----:B------:R1:W1:Y:S01]  /*0bf0*/  SYNCS.EXCH.64 URZ, [UR5+0x16028], UR6 ;  /* 0x0160280605ff75b2 */ /* 0x0002620008000100 */
[----:B------:R1:W1:Y:S01]  /*0c00*/  SYNCS.EXCH.64 URZ, [UR5+0x16040], UR6 ;  /* 0x0160400605ff75b2 */ /* 0x0002620008000100 */
[----:B------:R1:W1:Y:S01]  /*0c10*/  SYNCS.EXCH.64 URZ, [UR5+0x16030], UR6 ;  /* 0x0160300605ff75b2 */ /* 0x0002620008000100 */
[----:B------:R1:W1:Y:S01]  /*0c20*/  SYNCS.EXCH.64 URZ, [UR5+0x16048], UR6 ;  /* 0x0160480605ff75b2 */ /* 0x0002620008000100 */
[----:B------:R-:W-:Y:S01]  /*0c30*/  NOP ;  /* 0x0000000000007918 */ /* 0x000fe20000000000 */
.L_x_14:
[----:B------:R-:W2:Y:S01]  /*0c40*/  SHFL.IDX PT, R2, R3, RZ, 0x1f ;  /* 0x00001fff03027589 */ /* 0x000ea200000e0000 */
[----:B------:R-:W-:Y:S01]  /*0c50*/  NOP ;  /* 0x0000000000007918 */ /* 0x000fe20000000000 */
[----:B--2---:R-:W-:-:S13]  /*0c60*/  ISETP.NE.AND P1, PT, R2, RZ, PT ;  /* 0x000000ff0200720c */ /* 0x004fda0003f25270 */
[----:B------:R-:W-:Y:S05]  /*0c70*/  @P1 BRA `(.L_x_15) ;  /* 0x0000000000401947 */ /* 0x000fea0003800000 */
[----:B-1----:R-:W1:Y:S01]  /*0c80*/  S2UR UR6, SR_CgaCtaId ;  /* 0x00000000000679c3 */ /* 0x002e620000008800 */
[----:B------:R-:W-:Y:S01]  /*0c90*/  UMOV UR7, 0x400 ;  /* 0x0000040000077882 */ /* 0x000fe20000000000 */
[----:B------:R-:W-:Y:S01]  /*0ca0*/  UMOV UR5, 0x1 ;  /* 0x0000000100057882 */ /* 0x000fe20000000000 */
[----:B------:R-:W-:Y:S01]  /*0cb0*/  UMOV UR4, 0x80 ;  /* 0x0000008000047882 */ /* 0x000fe20000000000 */
[----:B------:R-:W-:-:S04]  /*0cc0*/  UIADD3 UR8, UPT, UPT, -UR5, 0x100000, URZ ;  /* 0x0010000005087890 */ /* 0x000fc8000fffe1ff */
[----:B------:R-:W-:Y:S02]  /*0cd0*/  USHF.L.U32 UR9, UR8, 0xb, URZ ;  /* 0x0000000b08097899 */ /* 0x000fe400080006ff */
[----:B------:R-:W-:Y:S02]  /*0ce0*/  USHF.L.U32 UR8, UR8, 0x1, URZ ;  /* 0x0000000108087899 */ /* 0x000fe400080006ff */
[----:B------:R-:W-:-:S04]  /*0cf0*/  UIADD3 UR4, UPT, UPT, -UR4, 0x100000, URZ ;  /* 0x0010000004047890 */ /* 0x000fc8000fffe1ff */
[----:B------:R-:W-:Y:S02]  /*0d00*/  USHF.L.U32 UR5, UR4, 0xb, URZ ;  /* 0x0000000b04057899 */ /* 0x000fe400080006ff */
[----:B------:R-:W-:Y:S01]  /*0d10*/  USHF.L.U32 UR4, UR4, 0x1, URZ ;  /* 0x0000000104047899 */ /* 0x000fe200080006ff */
[----:B------:R-:W-:Y:S01]  /*0d20*/  ELECT P1, URZ, PT ;  /* 0x0000000000ff782f */ /* 0x000fe20003820000 */
[----:B-1----:R-:W-:Y:S01]  /*0d30*/  ULEA UR6, UR6, UR7, 0x18 ;  /* 0x0000000706067291 */ /* 0x002fe2000f8ec0ff */
[----:B------:R-:W1:Y:S11]  /*0d40*/  FENCE.VIEW.ASYNC.S ;  /* 0x00000000000073c6 */ /* 0x000e760000000000 */
[----:B-1----:R2:W1:Y:S01]  /*0d50*/  SYNCS.EXCH.64 URZ, [UR6+0x16050], UR8 ;  /* 0x0160500806ff75b2 */ /* 0x0024620008000100 */
[----:B------:R2:W1:Y:S02]  /*0d60*/  SYNCS.EXCH.64 URZ, [UR6+0x16058], UR4 ;  /* 0x0160580406ff75b2 */ /* 0x0004640008000100 */
[----:B--2---:R-:W-:Y:S01]  /*0d70*/  NOP ;  /* 0x0000000000007918 */ /* 0x004fe20000000000 */
.L_x_15:
[----:B------:R-:W2:Y:S01]  /*0d80*/  SHFL.IDX PT, R2, R3, RZ, 0x1f ;  /* 0x00001fff03027589 */ /* 0x000ea200000e0000 */
[----:B------:R-:W-:Y:S01]  /*0d90*/  UP2UR UR4, UPR, URZ, 0x1 ;  /* 0x00000001ff047883 */ /* 0x000fe20008000000 */
[----:B------:R-:W-:Y:S01]  /*0da0*/  ISETP.NE.AND P2, PT, R0, 0x2, PT ;  /* 0x000000020000780c */ /* 0x000fe20003f45270 */
[----:B------:R-:W-:Y:S01]  /*0db0*/  UISETP.NE.AND UP0, UPT, UR56, URZ, UPT ;  /* 0x000000ff3800728c */ /* 0x000fe2000bf05270 */
[----:B------:R-:W-:Y:S01]  /*0dc0*/  NOP ;  /* 0x0000000000007918 */ /* 0x000fe20000000000 */
[----:B-1----:R-:W-:Y:S02]  /*0dd0*/  USEL UR6, URZ, 0x2, !UP4 ;  /* 0x00000002ff067887 */ /* 0x002fe4000e000000 */
[----:B------:R-:W-:Y:S02]  /*0de0*/  USEL UR5, URZ, 0x2, !UP0 ;  /* 0x00000002ff057887 */ /* 0x000fe4000c000000 */
[----:B------:R-:W-:Y:S02]  /*0df0*/  UISETP.NE.AND UP0, UPT, UR4, URZ, UPT ;  /* 0x000000ff0400728c */ /* 0x000fe4000bf05270 */
[----:B------:R-:W-:-:S02]  /*0e00*/  USEL UR5, UR5, 0x1, !UP5 ;  /* 0x0000000105057887 */ /* 0x000fc4000e800000 */
[----:B------:R-:W-:Y:S01]  /*0e10*/  USEL UR6, UR6, 0x1, !UP5 ;  /* 0x0000000106067887 */ /* 0x000fe2000e800000 */
[----:B--2---:R-:W-:-:S13]  /*0e20*/  ISETP.NE.AND P1, PT, R2, RZ, PT ;  /* 0x000000ff0200720c */ /* 0x004fda0003f25270 */
[----:B------:R-:W-:Y:S05]  /*0e30*/  @P1 BRA `(.L_x_16) ;  /* 0x0000000000401947 */ /* 0x000fea0003800000 */
[----:B------:R-:W1:Y:S01]  /*0e40*/  S2UR UR8, SR_CgaCtaId ;  /* 0x00000000000879c3 */ /* 0x000e620000008800 */
        /* <DEDUP_REMOVED lines=12> */
[----:B-1----:R1:W2:Y:S01]  /*0f10*/  SYNCS.EXCH.64 URZ, [UR8+0x16060], UR10 ;  /* 0x0160600a08ff75b2 */ /* 0x0022a20008000100 */
[----:B------:R1:W1:Y:S01]  /*0f20*/  SYNCS.EXCH.64 URZ, [UR8+0x16068], UR12 ;  /* 0x0160680c08ff75b2 */ /* 0x0002620008000100 */
[----:B------:R-:W-:Y:S01]  /*0f30*/  NOP ;  /* 0x0000000000007918 */ /* 0x000fe20000000000 */
.L_x_16:
[----:B------:R-:W-:Y:S01]  /*0f40*/  NOP ;  /* 0x0000000000007918 */ /* 0x000fe20000000000 */
[----:B------:R-:W-:Y:S05]  /*0f50*/  @!P2 BRA `(.L_x_17) ;  /* 0x000000000024a947 */ /* 0x000fea0003800000 */
[----:B------:R-:W-:Y:S01]  /*0f60*/  ISETP.NE.AND P1, PT, R0, RZ, PT ;  /* 0x000000ff0000720c */ /* 0x000fe20003f25270 */
[----:B------:R-:W-:Y:S02]  /*0f70*/  UP2UR UR4, UPR, URZ, 0x1 ;  /* 0x00000001ff047883 */ /* 0x000fe40008000000 */
[----:B------:R-:W-:Y:S01]  /*0f80*/  UPLOP3.LUT UP0, UPT, UPT, UPT, UPT, 0x80, 0x8 ;  /* 0x000000000008789c */ /* 0x000fe20003f0f070 */
[----:B------:R-:W-:-:S03]  /*0f90*/  UMOV UR7, URZ ;  /* 0x000000ff00077c82 */ /* 0x000fc60008000000 */
[----:B------:R-:W-:Y:S02]  /*0fa0*/  UP2UR UR40, UPR, URZ, 0x1 ;  /* 0x00000001ff287883 */ /* 0x000fe40008000000 */
[----:B------:R-:W-:-:S04]  /*0fb0*/  UISETP.NE.AND UP0, UPT, UR4, URZ, UPT ;  /* 0x000000ff0400728c */ /* 0x000fc8000bf05270 */
[----:B------:R-:W-:Y:S07]  /*0fc0*/  @P1 BRA `(.L_x_18) ;  /* 0x00000000001c1947 */ /* 0x000fee0003800000 */
[----:B------:R-:W-:Y:S01]  /*0fd0*/  UMOV UR7, 0x1 ;  /* 0x0000000100077882 */ /* 0x000fe20000000000 */
[----:B------:R-:W-:Y:S05]  /*0fe0*/  BRA `(.L_x_18) ;  /* 0x0000000000147947 */ /* 0x000fea0003800000 */
.L_x_17:
[----:B------:R-:W-:Y:S02]  /*0ff0*/  UP2UR UR4, UPR, URZ, 0x1 ;  /* 0x00000001ff047883 */ /* 0x000fe40008000000 */
[----:B------:R-:W-:Y:S01]  /*1000*/  UPLOP3.LUT UP0, UPT, UPT, UPT, UPT, 0x40, 0x4 ;  /* 0x000000000004789c */ /* 0x000fe20003f0e870 */
[----:B------:R-:W-:-:S03]  /*1010*/  UMOV UR7, 0x2 ;  /* 0x0000000200077882 */ /* 0x000fc60000000000 */
[----:B------:R-:W-:Y:S02]  /*1020*/  UP2UR UR40, UPR, URZ, 0x1 ;  /* 0x00000001ff287883 */ /* 0x000fe40008000000 */
[----:B------:R-:W-:Y:S02]  /*1030*/  UISETP.NE.AND UP0, UPT, UR4, URZ, UPT ;  /* 0x000000ff0400728c */ /* 0x000fe4000bf05270 */
.L_x_18:
[----:B------:R-:W3:Y:S02]  /*1040*/  SHFL.IDX PT, R2, R3, RZ, 0x1f ;  /* 0x00001fff03027589 */ /* 0x000ee400000e0000 */
[----:B---3--:R-:W-:-:S13]  /*1050*/  ISETP.NE.AND P1, PT, R2, RZ, PT ;  /* 0x000000ff0200720c */ /* 0x008fda0003f25270 */
[----:B------:R-:W-:Y:S05]  /*1060*/  @P1 BRA `(.L_x_19) ;  /* 0x0000000000301947 */ /* 0x000fea0003800000 */
[----:B-1----:R-:W1:Y:S01]  /*1070*/  S2UR UR8, SR_CgaCtaId ;  /* 0x00000000000879c3 */ /* 0x002e620000008800 */
[----:B------:R-:W-:Y:S01]  /*1080*/  UMOV UR9, 0x400 ;  /* 0x0000040000097882 */ /* 0x000fe20000000000 */
[----:B------:R-:W-:Y:S01]  /*1090*/  UMOV UR4, 0x80 ;  /* 0x0000008000047882 */ /* 0x000fe20000000000 */
[----:B------:R-:W-:Y:S01]  /*10a0*/  ELECT P1, URZ, PT ;  /* 0x0000000000ff782f */ /* 0x000fe20003820000 */
[----:B------:R-:W-:-:S04]  /*10b0*/  UIADD3 UR10, UPT, UPT, -UR4, 0x100000, URZ ;  /* 0x00100000040a7890 */ /* 0x000fc8000fffe1ff */
[----:B------:R-:W-:Y:S02]  /*10c0*/  USHF.L.U32 UR11, UR10, 0xb, URZ ;  /* 0x0000000b0a0b7899 */ /* 0x000fe400080006ff */
[----:B------:R-:W-:Y:S02]  /*10d0*/  USHF.L.U32 UR10, UR10, 0x1, URZ ;  /* 0x000000010a0a7899 */ /* 0x000fe400080006ff */
[----:B-1----:R-:W-:Y:S01]  /*10e0*/  ULEA UR8, UR8, UR9, 0x18 ;  /* 0x0000000908087291 */ /* 0x002fe2000f8ec0ff */
[----:B------:R-:W1:Y:S11]  /*10f0*/  FENCE.VIEW.ASYNC.S ;  /* 0x00000000000073c6 */ /* 0x000e760000000000 */
[----:B-1----:R3:W1:Y:S01]  /*1100*/  SYNCS.EXCH.64 URZ, [UR8+0x16070], UR10 ;  /* 0x0160700a08ff75b2 */ /* 0x0026620008000100 */
[----:B------:R3:W1:Y:S02]  /*1110*/  SYNCS.EXCH.64 URZ, [UR8+0x16078], UR10 ;  /* 0x0160780a08ff75b2 */ /* 0x0006640008000100 */
[----:B---3--:R-:W-:Y:S01]  /*1120*/  NOP ;  /* 0x0000000000007918 */ /* 0x008fe20000000000 */
.L_x_19:
[----:B------:R-:W-:Y:S01]  /*1130*/  NOP ;  /* 0x0000000000007918 */ /* 0x000fe20000000000 */
[----:B------:R-:W-:Y:S05]  /*1140*/  @!P2 BRA `(.L_x_20) ;  /* 0x000000000024a947 */ /* 0x000fea0003800000 */
[----:B------:R-:W-:Y:S01]  /*1150*/  ISETP.NE.AND P1, PT, R0, 0x1, PT ;  /* 0x000000010000780c */ /* 0x000fe20003f25270 */
[----:B-1----:R-:W-:Y:S02]  /*1160*/  UP2UR UR8, UPR, URZ, 0x1 ;  /* 0x00000001ff087883 */ /* 0x002fe40008000000 */
[----:B------:R-:W-:Y:S01]  /*1170*/  UPLOP3.LUT UP0, UPT, UPT, UPT, UPT, 0x80, 0x8 ;  /* 0x000000000008789c */ /* 0x000fe20003f0f070 */
[----:B------:R-:W-:-:S03]  /*1180*/  UMOV UR4, URZ ;  /* 0x000000ff00047c82 */ /* 0x000fc60008000000 */
[----:B------:R-:W-:Y:S02]  /*1190*/  UP2UR UR39, UPR, URZ, 0x1 ;  /* 0x00000001ff277883 */ /* 0x000fe40008000000 */
[----:B------:R-:W-:-:S04]  /*11a0*/  UISETP.NE.AND UP0, UPT, UR8, URZ, UPT ;  /* 0x000000ff0800728c */ /* 0x000fc8000bf05270 */
[----:B------:R-:W-:Y:S07]  /*11b0*/  @P1 BRA `(.L_x_21) ;  /* 0x00000000001c1947 */ /* 0x000fee0003800000 */
[----:B------:R-:W-:Y:S01]  /*11c0*/  UMOV UR4, 0x1 ;  /* 0x0000000100047882 */ /* 0x000fe20000000000 */
[----:B------:R-:W-:Y:S05]  /*11d0*/  BRA `(.L_x_21) ;  /* 0x0000000000147947 */ /* 0x000fea0003800000 */
.L_x_20:
[----:B-1----:R-:W-:Y:S02]  /*11e0*/  UP2UR UR8, UPR, URZ, 0x1 ;  /* 0x00000001ff087883 */ /* 0x002fe40008000000 */
[----:B------:R-:W-:Y:S01]  /*11f0*/  UPLOP3.LUT UP0, UPT, UPT, UPT, UPT, 0x40, 0x4 ;  /* 0x000000000004789c */ /* 0x000fe20003f0e870 */
[----:B------:R-:W-:-:S03]  /*1200*/  UMOV UR4, 0x2 ;  /* 0x0000000200047882 */ /* 0x000fc60000000000 */
[----:B------:R-:W-:Y:S02]  /*1210*/  UP2UR UR39, UPR, URZ, 0x1 ;  /* 0x00000001ff277883 */ /* 0x000fe40008000000 */
[----:B------:R-:W-:-:S11]  /*1220*/  UISETP.NE.AND UP0, UPT, UR8, URZ, UPT ;  /* 0x000000ff0800728c */ /* 0x000fd6000bf05270 */
.L_x_21:
[----:B------:R-:W1:Y:S01]  /*1230*/  SHFL.IDX PT, R2, R3, RZ, 0x1f ;  /* 0x00001fff03027589 */ /* 0x000e6200000e0000 */
[----:B------:R-:W-:Y:S02]  /*1240*/  USEL UR8, URZ, 0x1, !UP4 ;  /* 0x00000001ff087887 */ /* 0x000fe4000e000000 */
[----:B------:R-:W-:Y:S01]  /*1250*/  USEL UR55, URZ, 0x1, UP4 ;  /* 0x00000001ff377887 */ /* 0x000fe2000a000000 */
[----:B-1----:R-:W-:-:S13]  /*1260*/  ISETP.NE.AND P1, PT, R2, RZ, PT ;  /* 0x000000ff0200720c */ /* 0x002fda0003f25270 */
[----:B------:R-:W-:Y:S05]  /*1270*/  @P1 BRA `(.L_x_22) ;  /* 0x0000000000301947 */ /* 0x000fea0003800000 */
[----:B------:R-:W1:Y:S01]  /*1280*/  S2UR UR10, SR_CgaCtaId ;  /* 0x00000000000a79c3 */ /* 0x000e620000008800 */
        /* <DEDUP_REMOVED lines=8> */
[----:B-1----:R1:W3:Y:S01]  /*1310*/  SYNCS.EXCH.64 URZ, [UR10+0x16080], UR12 ;  /* 0x0160800c0aff75b2 */ /* 0x0022e20008000100 */
[----:B------:R1:W1:Y:S01]  /*1320*/  SYNCS.EXCH.64 URZ, [UR10+0x16088], UR12 ;  /* 0x0160880c0aff75b2 */ /* 0x0002620008000100 */
[----:B------:R-:W-:Y:S01]  /*1330*/  NOP ;  /* 0x0000000000007918 */ /* 0x000fe20000000000 */
.L_x_22:
[----:B------:R-:W2:Y:S01]  /*1340*/  SHFL.IDX PT, R2, R3, RZ, 0x1f ;  /* 0x00001fff03027589 */ /* 0x000ea200000e0000 */
[----:B------:R-:W-:Y:S01]  /*1350*/  NOP ;  /* 0x0000000000007918 */ /* 0x000fe20000000000 */
[----:B--2---:R-:W-:-:S13]  /*1360*/  ISETP.NE.AND P1, PT, R2, RZ, PT ;  /* 0x000000ff0200720c */ /* 0x004fda0003f25270 */
[----:B------:R-:W-:Y:S05]  /*1370*/  @P1 BRA `(.L_x_23) ;  /* 0x0000000000481947 */ /* 0x000fea0003800000 */
[----:B------:R-:W2:Y:S01]  /*1380*/  S2UR UR11, SR_CgaCtaId ;  /* 0x00000000000b79c3 */ /* 0x000ea20000008800 */
[----:B-1----:R-:W-:Y:S01]  /*1390*/  UMOV UR12, 0x400 ;  /* 0x00000400000c7882 */ /* 0x002fe20000000000 */
[----:B------:R-:W-:Y:S01]  /*13a0*/  UMOV UR10, 0x1 ;  /* 0x00000001000a7882 */ /* 0x000fe20000000000 */
[----:B------:R-:W-:Y:S01]  /*13b0*/  UMOV UR9, 0x80 ;  /* 0x0000008000097882 */ /* 0x000fe20000000000 */
[----:B------:R-:W-:Y:S01]  /*13c0*/  ELECT P1, URZ, PT ;  /* 0x0000000000ff782f */ /* 0x000fe20003820000 */
[----:B------:R-:W-:-:S04]  /*13d0*/  UIADD3 UR14, UPT, UPT, -UR9, 0x100000, URZ ;  /* 0x00100000090e7890 */ /* 0x000fc8000fffe1ff */
[----:B------:R-:W-:Y:S02]  /*13e0*/  USHF.L.U32 UR15, UR14, 0xb, URZ ;  /* 0x0000000b0e0f7899 */ /* 0x000fe400080006ff */
[----:B------:R-:W-:Y:S02]  /*13f0*/  USHF.L.U32 UR14, UR14, 0x1, URZ ;  /* 0x000000010e0e7899 */ /* 0x000fe400080006ff */
[----:B--2---:R-:W-:Y:S02]  /*1400*/  ULEA UR11, UR11, UR12, 0x18 ;  /* 0x0000000c0b0b7291 */ /* 0x004fe4000f8ec0ff */
[----:B------:R-:W-:-:S04]  /*1410*/  UIADD3 UR12, UPT, UPT, -UR10, 0x100000, URZ ;  /* 0x001000000a0c7890 */ /* 0x000fc8000fffe1ff */
[----:B------:R-:W-:Y:S02]  /*1420*/  USHF.L.U32 UR13, UR12, 0xb, URZ ;  /* 0x0000000b0c0d7899 */ /* 0x000fe400080006ff */
[----:B------:R-:W-:Y:S01]  /*1430*/  USHF.L.U32 UR12, UR12, 0x1, URZ ;  /* 0x000000010c0c7899 */ /* 0x000fe200080006ff */
[----:B------:R-:W1:Y:S11]  /*1440*/  FENCE.VIEW.ASYNC.S ;  /* 0x00000000000073c6 */ /* 0x000e760000000000 */
[----:B-1----:R2:W1:Y:S01]  /*1450*/  SYNCS.EXCH.64 URZ, [UR11+0x16090], UR12 ;  /* 0x0160900c0bff75b2 */ /* 0x0024620008000100 */
[----:B------:R2:W1:Y:S01]  /*1460*/  SYNCS.EXCH.64 URZ, [UR11+0x160a0], UR14 ;  /* 0x0160a00e0bff75b2 */ /* 0x0004620008000100 */
[----:B------:R2:W1:Y:S01]  /*1470*/  SYNCS.EXCH.64 URZ, [UR11+0x16098], UR12 ;  /* 0x0160980c0bff75b2 */ /* 0x0004620008000100 */
[----:B------:R2:W1:Y:S02]  /*1480*/  SYNCS.EXCH.64 URZ, [UR11+0x160a8], UR14 ;  /* 0x0160a80e0bff75b2 */ /* 0x0004640008000100 */
[----:B--2---:R-:W-:Y:S01]  /*1490*/  NOP ;  /* 0x0000000000007918 */ /* 0x004fe20000000000 */
.L_x_23:
        /* <DEDUP_REMOVED lines=22> */
.L_x_24:
[----:B------:R-:W2:Y:S01]  /*1600*/  SHFL.IDX PT, R2, R3, RZ, 0x1f ;  /* 0x00001fff03027589 */ /* 0x000ea200000e0000 */
[----:B------:R-:W1:Y:S01]  /*1610*/  S2UR UR36, SR_CTAID.X ;  /* 0x00000000002479c3 */ /* 0x000e620000002500 */
[----:B------:R-:W-:Y:S01]  /*1620*/  NOP ;  /* 0x0000000000007918 */ /* 0x000fe20000000000 */
[----:B--2---:R-:W-:-:S13]  /*1630*/  ISETP.NE.AND P1, PT, R2, RZ, PT ;  /* 0x000000ff0200720c */ /* 0x004fda0003f25270 */
[----:B-1----:R-:W-:Y:S05]  /*1640*/  @P1 BRA `(.L_x_25) ;  /* 0x0000000000301947 */ /* 0x002fea0003800000 */
        /* <DEDUP_REMOVED lines=9> */
[----:B-1----:R1:W2:Y:S01]  /*16e0*/  SYNCS.EXCH.64 URZ, [UR10+0x160d0], UR12 ;  /* 0x0160d00c0aff75b2 */ /* 0x0022a20008000100 */
[----:B------:R1:W1:Y:S01]  /*16f0*/  SYNCS.EXCH.64 URZ, [UR10+0x160d8], UR12 ;  /* 0x0160d80c0aff75b2 */ /* 0x0002620008000100 */
[----:B------:R-:W-:Y:S01]  /*1700*/  NOP ;  /* 0x0000000000007918 */ /* 0x000fe20000000000 */
.L_x_25:
[----:B------:R-:W-:Y:S01]  /*1710*/  ISETP.GT.AND P1, PT, R0, 0x3, PT ;  /* 0x000000030000780c */ /* 0x000fe20003f24270 */
[----:B------:R-:W-:Y:S01]  /*1720*/  NOP ;  /* 0x0000000000007918 */ /* 0x000fe20000000000 */
[----:B-12345:R-:W-:Y:S11]  /*1730*/  BAR.SYNC.DEFER_BLOCKING 0x0 ;  /* 0x0000000000007b1d */ /* 0x03eff60000010000 */
[----:B------:R-:W-:Y:S05]  /*1740*/  @P1 BRA `(.L_x_26) ;  /* 0x0000010800141947 */ /* 0x000fea0003800000 */
[----:B------:R-:W-:-:S13]  /*1750*/  ISETP.GE.U32.AND P0, PT, R0, 0x2, PT ;  /* 0x000000020000780c */ /* 0x000fda0003f06070 */
[----:B------:R-:W-:Y:S05]  /*1760*/  @!P0 BRA `(.L_x_27) ;  /* 0x000000ac00788947 */ /* 0x000fea0003800000 */
[----:B------:R-:W-:Y:S05]  /*1770*/  @!P2 BRA `(.L_x_28) ;  /* 0x0000002400aca947 */ /* 0x000fea0003800000 */
[----:B------:R-:W-:-:S08]  /*1780*/  NOP ;  /* 0x0000000000007918 */ /* 0x000fd00000000000 */
[----:B------:R-:W1:-:S00]  /*1790*/  USETMAXREG.DEALLOC.CTAPOOL 0x20 ;  /* 0x00000020000079c8 */ /* 0x000e4000080e0500 */
[----:B-1----:R-:W1:Y:S02]  /*17a0*/  LDC R0, c[0x0][0x900] ;  /* 0x00024000ff007b82 */ /* 0x002e640000000800 */
[----:B-1----:R-:W-:-:S13]  /*17b0*/  ISETP.LE.AND P0, PT, R0, UR36, PT ;  /* 0x0000002400007c0c */ /* 0x002fda000bf03270 */
[----:B------:R-:W-:Y:S05]  /*17c0*/  @P0 EXIT ;  /* 0x000000000000094d */ /* 0x000fea0003800000 */
[----:B------:R-:W1:Y:S01]  /*17d0*/  S2UR UR4, SR_CgaCtaId ;  /* 0x00000000000479c3 */ /* 0x000e620000008800 */
[----:B------:R-:W-:Y:S01]  /*17e0*/  UMOV UR7, 0x400 ;  /* 0x0000040000077882 */ /* 0x000fe20000000000 */
[----:B------:R-:W-:Y:S01]  /*17f0*/  HFMA2 R4, -RZ, RZ, 0, 0 ;  /* 0x00000000ff047431 */ /* 0x000fe200000001ff */
[----:B------:R-:W-:Y:S01]  /*1800*/  PRMT R3, RZ, 0x7610, R3 ;  /* 0x00007610ff037816 */ /* 0x000fe20000000003 */
[----:B------:R-:W-:Y:S02]  /*1810*/  ULOP3.LUT UR13, UR5, 0x1, URZ, 0xc0, !UPT ;  /* 0x00000001050d7892 */ /* 0x000fe4000f8ec0ff */
[----:B------:R-:W-:Y:S01]  /*1820*/  ULOP3.LUT UR12, UR6, 0x1, URZ, 0xc0, !UPT ;  /* 0x00000001060c7892 */ /* 0x000fe2000f8ec0ff */
[----:B------:R-:W-:Y:S01]  /*1830*/  UMOV UR24, URZ ;  /* 0x000000ff00187c82 */ /* 0x000fe20008000000 */
[----:B------:R-:W-:Y:S01]  /*1840*/  UMOV UR23, 0x1 ;  /* 0x0000000100177882 */ /* 0x000fe20000000000 */
[----:B------:R-:W-:Y:S01]  /*1850*/  UMOV UR22, 0x1 ;  /* 0x0000000100167882 */ /* 0x000fe20000000000 */
[----:B------:R-:W-:Y:S01]  /*1860*/  UMOV UR21, 0x1 ;  /* 0x0000000100157882 */ /* 0x000fe20000000000 */
[----:B------:R-:W-:Y:S01]  /*1870*/  UMOV UR20, URZ ;  /* 0x000000ff00147c82 */ /* 0x000fe20008000000 */
[----:B-1----:R-:W-:-:S04]  /*1880*/  ULEA UR4, UR4, UR7, 0x18 ;  /* 0x0000000704047291 */ /* 0x002fc8000f8ec0ff */
[----:B------:R-:W-:-:S04]  /*1890*/  UIADD3 UR4, UPT, UPT, UR4, 0x8000, URZ ;  /* 0x0000800004047890 */ /* 0x000fc8000fffe0ff */
[----:B------:R-:W-:-:S03]  /*18a0*/  USHF.R.U32.HI UR25, URZ, 0x4, UR4 ;  /* 0x00000004ff197899 */ /* 0x000fc60008011604 */
[----:B------:R-:W-:Y:S01]  /*18b0*/  UMOV UR4, URZ ;  /* 0x000000ff00047c82 */ /* 0x000fe20008000000 */
[----:B------:R-:W-:-:S04]  /*18c0*/  ULOP3.LUT UR25, UR25, 0x3fff, URZ, 0xc0, !UPT ;  /* 0x00003fff19197892 */ /* 0x000fc8000f8ec0ff */
[----:B------:R-:W-:-:S12]  /*18d0*/  ULOP3.LUT UR14, UR25, 0x10000, URZ, 0xfc, !UPT ;  /* 0x00010000190e7892 */ /* 0x000fd8000f8efcff */
.L_x_89:
[----:B------:R-:W1:Y:S01]  /*18e0*/  LDCU.64 UR6, c[0x0][0x908] ;  /* 0x00012100ff0677ac */ /* 0x000e620008000a00 */
[----:B--2---:R-:W2:Y:S01]  /*18f0*/  LDCU UR5, c[0x0][0x904] ;  /* 0x00012080ff0577ac */ /* 0x004ea20008000800 */
[----:B-1----:R-:W-:Y:S01]  /*1900*/  UIMAD.WIDE.U32 UR8, UR36, UR6, URZ ;  /* 0x00000006240872a5 */ /* 0x002fe2000f8e00ff */
[----:B------:R-:W1:Y:S01]  /*1910*/  LDCU UR6, c[0x0][0x380] ;  /* 0x00007000ff0677ac */ /* 0x000e620008000800 */
[----:B--2---:R-:W-:Y:S02]  /*1920*/  UISETP.NE.AND UP0, UPT, UR5, 0x1, UPT ;  /* 0x000000010500788c */ /* 0x004fe4000bf05270 */
[----:B------:R-:W-:-:S04]  /*1930*/  USHF.R.U32.HI UR7, URZ, UR7, UR9 ;  /* 0x00000007ff077299 */ /* 0x000fc80008011609 */
[----:B------:R-:W-:-:S04]  /*1940*/  USEL UR7, UR36, UR7, !UP0 ;  /* 0x0000000724077287 */ /* 0x000fc8000c000000 */
[----:B------:R-:W-:-:S04]  /*1950*/  UIADD3 UR7, UPT, UPT, -UR7, URZ, URZ ;  /* 0x000000ff07077290 */ /* 0x000fc8000fffe1ff */
[----:B------:R-:W-:-:S04]  /*1960*/  UIMAD UR5, UR5, UR7, UR36 ;  /* 0x00000007050572a4 */ /* 0x000fc8000f8e0224 */
[----:B------:R-:W-:-:S04]  /*1970*/  USHF.L.U32 UR5, UR5, 0x8, URZ ;  /* 0x0000000805057899 */ /* 0x000fc800080006ff */
[----:B-1----:R-:W-:-:S09]  /*1980*/  UISETP.GE.AND UP0, UPT, UR5, UR6, UPT ;  /* 0x000000060500728c */ /* 0x002fd2000bf06270 */
[----:B------:R-:W-:Y:S05]  /*1990*/  BRA.U UP0, `(.L_x_29) ;  /* 0x00000025000c7547 */ /* 0x000fea000b800000 */
[----:B------:R-:W-:-:S13]  /*19a0*/  LOP3.LUT P0, RZ, R3, 0xff, RZ, 0xc0, !PT ;  /* 0x000000ff03ff7812 */ /* 0x000fda000780c0ff */
[----:B------:R-:W-:Y:S05]  /*19b0*/  @P0 BRA `(.L_x_30) ;  /* 0x0000000000940947 */ /* 0x000fea0003800000 */
[----:B------:R-:W1:Y:S01]  /*19c0*/  S2UR UR6, SR_CgaCtaId ;  /* 0x00000000000679c3 */ /* 0x000e620000008800 */
[----:B------:R-:W-:Y:S01]  /*19d0*/  UMOV UR7, 0x40 ;  /* 0x0000004000077882 */ /* 0x000fe20000000000 */
[----:B------:R-:W-:Y:S01]  /*19e0*/  NOP ;  /* 0x0000000000007918 */ /* 0x000fe20000000000 */
[----:B------:R-:W-:Y:S01]  /*19f0*/  UMOV UR5, 0x400 ;  /* 0x0000040000057882 */ /* 0x000fe20000000000 */
[----:B-1----:R-:W-:Y:S02]  /*1a00*/  ULEA UR7, UR6, UR7, 0x18 ;  /* 0x0000000706077291 */ /* 0x002fe4000f8ec0ff */
[----:B------:R-:W-:-:S07]  /*1a10*/  ULEA UR6, UR6, UR5, 0x18 ;  /* 0x0000000506067291 */ /* 0x000fce000f8ec0ff */
[----:B------:R-:W1:Y:S02]  /*1a20*/  LDS.U8 R0, [UR7+0x1c] ;  /* 0x00001c07ff007984 */ /* 0x000e640008000000 */
[----:B-1----:R-:W-:-:S13]  /*1a30*/  ISETP.NE.AND P0, PT, R0, RZ, PT ;  /* 0x000000ff0000720c */ /* 0x002fda0003f05270 */
[----:B------:R-:W-:Y:S05]  /*1a40*/  @P0 BRA `(.L_x_31) ;  /* 0x0000000000580947 */ /* 0x000fea0003800000 */
[----:B------:R-:W-:-:S13]  /*1a50*/  ELECT P0, URZ, PT ;  /* 0x0000000000ff782f */ /* 0x000fda0003800000 */
[----:B------:R-:W-:Y:S05]  /*1a60*/  @!P0 BRA `(.L_x_32) ;  /* 0x0000000000608947 */ /* 0x000fea0003800000 */
[----:B------:R-:W-:Y:S01]  /*1a70*/  UMOV UR5, 0x10 ;  /* 0x0000001000057882 */ /* 0x000fe20000000000 */
[----:B------:R-:W-:Y:S01]  /*1a80*/  HFMA2 R2, -RZ, RZ, 0, 5.9604644775390625e-08 ;  /* 0x00000001ff027431 */ /* 0x000fe200000001ff */
[----:B------:R-:W-:-:S03]  /*1a90*/  MOV R3, 0xffff ;  /* 0x0000ffff00037802 */ /* 0x000fc60000000f00 */
[----:B------:R-:W-:Y:S04]  /*1aa0*/  DEPBAR.LE SB1, 0x36 ;  /* 0x00009d800000791a */ /* 0x000fe80000000000 */
[----:B------:R-:W1:Y:S02]  /*1ab0*/  UTCATOMSWS.FIND_AND_SET.ALIGN UP0, UR5, UR5 ;  /* 0x00000005000575e3 */ /* 0x000e640008000800 */
[----:B-1----:R-:W-:Y:S01]  /*1ac0*/  MOV R0, UR5 ;  /* 0x0000000500007c02 */ /* 0x002fe20008000f00 */
[----:B------:R-:W-:Y:S06]  /*1ad0*/  BRA.U UP0, `(.L_x_33) ;  /* 0x0000000100187547 */ /* 0x000fec000b800000 */
.L_x_34:
[----:B------:R-:W-:Y:S05]  /*1ae0*/  NANOSLEEP 0x64 ;  /* 0x000000640000795d */ /* 0x000fea0003800000 */
[----:B------:R-:W-:-:S05]  /*1af0*/  UMOV UR5, 0x10 ;  /* 0x0000001000057882 */ /* 0x000fca0000000000 */
[----:B------:R-:W-:Y:S04]  /*1b00*/  DEPBAR.LE SB1, 0x36 ;  /* 0x00009d800000791a */ /* 0x000fe80000000000 */
[----:B------:R-:W1:Y:S02]  /*1b10*/  UTCATOMSWS.FIND_AND_SET.ALIGN UP0, UR5, UR5 ;  /* 0x00000005000575e3 */ /* 0x000e640008000800 */
[----:B-1----:R-:W-:Y:S01]  /*1b20*/  MOV R0, UR5 ;  /* 0x0000000500007c02 */ /* 0x002fe20008000f00 */
[----:B------:R-:W-:Y:S05]  /*1b30*/  BRA.U !UP0, `(.L_x_34) ;  /* 0xfffffffd08e87547 */ /* 0x000fea000b83ffff */
.L_x_33:
[-C--:B------:R-:W-:Y:S02]  /*1b40*/  SHF.L.U32 R3, R3, R0.reuse, RZ ;  /* 0x0000000003037219 */ /* 0x080fe400000006ff */
[----:B------:R-:W-:Y:S01]  /*1b50*/  SHF.L.U32 R2, R2, R0, RZ ;  /* 0x0000000002027219 */ /* 0x000fe200000006ff */
[----:B------:R-:W-:Y:S02]  /*1b60*/  IMAD.SHL.U32 R0, R0, 0x20, RZ ;  /* 0x0000002000007824 */ /* 0x000fe400078e00ff */
[----:B------:R1:W-:Y:S04]  /*1b70*/  ATOMS.OR RZ, [UR7+0x14], R3 ;  /* 0x00001403ffff798c */ /* 0x0003e8000b000007 */
[----:B------:R1:W-:Y:S04]  /*1b80*/  ATOMS.OR RZ, [UR7+0x18], R2 ;  /* 0x00001802ffff798c */ /* 0x0003e8000b000007 */
[----:B------:R1:W-:Y:S01]  /*1b90*/  STS [UR6+0x160e0], R0 ;  /* 0x0160e000ff007988 */ /* 0x0003e20008000806 */
[----:B------:R-:W-:Y:S05]  /*1ba0*/  BRA `(.L_x_32) ;  /* 0x0000000000107947 */ /* 0x000fea0003800000 */
.L_x_31:
[----:B------:R-:W-:Y:S02]  /*1bb0*/  MOV R0, 0xffffffff ;  /* 0xffffffff00007802 */ /* 0x000fe40000000f00 */
[----:B------:R-:W-:-:S03]  /*1bc0*/  MOV R2, 0x1bf0 ;  /* 0x00001bf000027802 */ /* 0x000fc60000000f00 */
[----:B------:R1:W-:Y:S04]  /*1bd0*/  STS [UR6+0x160e0], R0 ;  /* 0x0160e000ff007988 */ /* 0x0003e80008000806 */
[----:B-1----:R-:W-:Y:S05]  /*1be0*/  CALL.REL.NOINC `($__internal_1_$__cuda_sm10x_tcgen05_guardrail_trap_phase_invalid_during_alloc) ;  /* 0x0000014c00bc7944 */ /* 0x002fea0003c00000 */
.L_x_32:
[----:B------:R-:W-:Y:S05]  /*1bf0*/  WARPSYNC.ALL ;  /* 0x0000000000007948 */ /* 0x000fea0003800000 */
[----:B------:R-:W-:Y:S01]  /*1c00*/  NOP ;  /* 0x0000000000007918 */ /* 0x000fe20000000000 */
.L_x_30:
[----:B------:R-:W2:Y:S01]  /*1c10*/  LDCU UR6, c[0x0][0x384] ;  /* 0x00007080ff0677ac */ /* 0x000ea20008000800 */
[----:B-1----:R-:W-:Y:S01]  /*1c20*/  HFMA2 R3, -RZ, RZ, 0, 5.9604644775390625e-08 ;  /* 0x00000001ff037431 */ /* 0x002fe200000001ff */
[----:B--2---:R-:W-:-:S09]  /*1c30*/  UISETP.NE.AND UP0, UPT, UR6, URZ, UPT ;  /* 0x000000ff0600728c */ /* 0x004fd2000bf05270 */
[----:B------:R-:W-:Y:S05]  /*1c40*/  BRA.U !UP0, `(.L_x_29) ;  /* 0x0000002108607547 */ /* 0x000fea000b800000 */
[----:B------:R-:W-:Y:S04]  /*1c50*/  BSSY.RECONVERGENT B0, `(.L_x_35) ;  /* 0x0000003000007945 */ /* 0x000fe80003800200 */
[----:B------:R-:W-:Y:S05]  /*1c60*/  @!P4 BRA `(.L_x_36) ;  /* 0x000000000004c947 */ /* 0x000fea0003800000 */
[----:B------:R-:W-:Y:S05]  /*1c70*/  BPT.TRAP 0x1 ;  /* 0x000000040000795c */ /* 0x000fea0000300000 */
.L_x_36:
[----:B------:R-:W-:Y:S05]  /*1c80*/  BSYNC.RECONVERGENT B0 ;  /* 0x0000000000007941 */ /* 0x000fea0003800200 */
.L_x_35:
[----:B------:R-:W1:Y:S01]  /*1c90*/  S2UR UR11, SR_CgaCtaId ;  /* 0x00000000000b79c3 */ /* 0x000e620000008800 */
[----:B------:R-:W-:Y:S01]  /*1ca0*/  UMOV UR5, 0x400 ;  /* 0x0000040000057882 */ /* 0x000fe20000000000 */
[----:B------:R-:W-:Y:S01]  /*1cb0*/  SHF.L.U32 R0, R4, 0x1f, RZ ;  /* 0x0000001f04007819 */ /* 0x000fe200000006ff */
[----:B-1----:R-:W-:-:S09]  /*1cc0*/  ULEA UR11, UR11, UR5, 0x18 ;  /* 0x000000050b0b7291 */ /* 0x002fd2000f8ec0ff */
[----:B------:R-:W1:Y:S02]  /*1cd0*/  SYNCS.PHASECHK.TRANS64.TRYWAIT P0, [UR11+0x16000], R0 ;  /* 0x01600000ff0075a7 */ /* 0x000e64000800110b */
[----:B-1----:R-:W-:Y:S05]  /*1ce0*/  @!P0 BRA `(.L_x_37) ;  /* 0x0000013800008947 */ /* 0x002fea0003800000 */
.L_x_389:
[----:B------:R-:W-:Y:S05]  /*1cf0*/  BRA.U !UP1, `(.L_x_38) ;  /* 0x0000000109047547 */ /* 0x000fea000b800000 */
[----:B------:R-:W-:Y:S05]  /*1d00*/  BPT.TRAP 0x1 ;  /* 0x000000040000795c */ /* 0x000fea0000300000 */
.L_x_38:
[----:B------:R-:W-:Y:S01]  /*1d10*/  ULEA UR7, UR4, UR11, 0x3 ;  /* 0x0000000b04077291 */ /* 0x000fe2000f8e18ff */
[----:B-1----:R-:W-:Y:S01]  /*1d20*/  MOV R2, UR20 ;  /* 0x0000001400027c02 */ /* 0x002fe20008000f00 */
[----:B------:R-:W-:-:S03]  /*1d30*/  UISETP.NE.AND UP4, UPT, UR13, URZ, UPT ;  /* 0x000000ff0d00728c */ /* 0x000fc6000bf85270 */
[----:B------:R-:W-:-:S04]  /*1d40*/  SHF.L.U32 R2, R2, 0x1f, RZ ;  /* 0x0000001f02027819 */ /* 0x000fc800000006ff */
[----:B------:R-:W1:Y:S02]  /*1d50*/  SYNCS.PHASECHK.TRANS64.TRYWAIT P0, [UR7+0x16020], R2 ;  /* 0x01602002ff0075a7 */ /* 0x000e640008001107 */
[----:B-1----:R-:W-:Y:S05]  /*1d60*/  @!P0 BRA `(.L_x_39) ;  /* 0x0000013400f88947 */ /* 0x002fea0003800000 */
.L_x_391:
[----:B------:R-:W-:-:S04]  /*1d70*/  UIADD3 UR15, UPT, UPT, UR4, 0x1, URZ ;  /* 0x00000001040f7890 */ /* 0x000fc8000fffe0ff */
[----:B------:R-:W-:-:S04]  /*1d80*/  UISETP.NE.AND UP0, UPT, UR15, 0x3, UPT ;  /* 0x000000030f00788c */ /* 0x000fc8000bf05270 */
[----:B------:R-:W-:Y:S02]  /*1d90*/  USEL UR5, URZ, 0x1, UP0 ;  /* 0x00000001ff057887 */ /* 0x000fe40008000000 */
[----:B------:R-:W-:Y:S02]  /*1da0*/  USEL UR15, UR15, URZ, UP0 ;  /* 0x000000ff0f0f7287 */ /* 0x000fe40008000000 */
[----:B------:R-:W-:Y:S01]  /*1db0*/  ULOP3.LUT UR20, UR20, UR5, URZ, 0x3c, !UPT ;  /* 0x0000000514147292 */ /* 0x000fe2000f8e3cff */
[----:B------:R-:W-:Y:S11]  /*1dc0*/  BRA.U UP4, `(.L_x_40) ;  /* 0x0000000104047547 */ /* 0x000ff6000b800000 */
[----:B------:R-:W-:Y:S05]  /*1dd0*/  BPT.TRAP 0x1 ;  /* 0x000000040000795c */ /* 0x000fea0000300000 */
.L_x_40:
[----:B-1----:R-:W-:Y:S01]  /*1de0*/  IMAD.U32 R2, RZ, RZ, UR21 ;  /* 0x00000015ff027e24 */ /* 0x002fe2000f8e00ff */
[----:B------:R-:W-:Y:S01]  /*1df0*/  USHF.R.U32.HI UR8, URZ, 0x4, UR11 ;  /* 0x00000004ff087899 */ /* 0x000fe2000801160b */
[----:B------:R-:W-:-:S03]  /*1e00*/  CS2R R6, SRZ ;  /* 0x0000000000067805 */ /* 0x000fc6000001ff00 */
[----:B------:R-:W-:Y:S01]  /*1e10*/  SHF.L.U32 R2, R2, 0x1f, RZ ;  /* 0x0000001f02027819 */ /* 0x000fe200000006ff */
[----:B------:R-:W-:-:S03]  /*1e20*/  ULOP3.LUT UR8, UR8, 0x3fff, URZ, 0xc0, !UPT ;  /* 0x00003fff08087892 */ /* 0x000fc6000f8ec0ff */
[----:B------:R-:W1:Y:S01]  /*1e30*/  SYNCS.PHASECHK.TRANS64.TRYWAIT P0, [UR11+0x16058], R2 ;  /* 0x01605802ff0075a7 */ /* 0x000e62000800110b */
[----:B------:R-:W-:Y:S01]  /*1e40*/  ULOP3.LUT UR8, UR8, 0x10000, URZ, 0xfc, !UPT ;  /* 0x0001000008087892 */ /* 0x000fe2000f8efcff */
[----:B-1----:R-:W-:Y:S11]  /*1e50*/  @!P0 BRA `(.L_x_41) ;  /* 0x0000013400d48947 */ /* 0x002ff60003800000 */
.L_x_393:
[----:B-1----:R-:W-:Y:S01]  /*1e60*/  IMAD.MOV.U32 R5, RZ, RZ, RZ ;  /* 0x000000ffff057224 */ /* 0x002fe200078e00ff */
[----:B------:R-:W-:Y:S01]  /*1e70*/  R2UR UR9, R7 ;  /* 0x00000000070972ca */ /* 0x000fe200000e0000 */
[----:B------:R-:W-:Y:S01]  /*1e80*/  IMAD.MOV.U32 R2, RZ, RZ, RZ ;  /* 0x000000ffff027224 */ /* 0x000fe200078e00ff */
[----:B------:R-:W-:Y:S01]  /*1e90*/  R2UR UR5, R6 ;  /* 0x00000000060572ca */ /* 0x000fe200000e0000 */
[----:B------:R-:W-:Y:S01]  /*1ea0*/  ULEA UR34, UR4, UR14, 0x9 ;  /* 0x0000000e04227291 */ /* 0x000fe2000f8e48ff */
[----:B------:R-:W-:Y:S01]  /*1eb0*/  R2UR UR10, R5 ;  /* 0x00000000050a72ca */ /* 0x000fe200000e0000 */
[----:B------:R-:W-:Y:S01]  /*1ec0*/  UIADD3 UR44, UPT, UPT, UR8, 0x2, URZ ;  /* 0x00000002082c7890 */ /* 0x000fe2000fffe0ff */
[----:B------:R-:W-:Y:S01]  /*1ed0*/  R2UR UR4, R2 ;  /* 0x00000000020472ca */ /* 0x000fe200000e0000 */
[----:B------:R-:W-:Y:S02]  /*1ee0*/  UIADD3 UR30, UPT, UPT, UR34, 0x2, URZ ;  /* 0x00000002221e7890 */ /* 0x000fe4000fffe0ff */
[----:B------:R-:W-:-:S02]  /*1ef0*/  UIADD3 UR42, UPT, UPT, UR8, 0x4, URZ ;  /* 0x00000004082a7890 */ /* 0x000fc4000fffe0ff */
[----:B------:R-:W-:Y:S02]  /*1f00*/  UIADD3 UR26, UPT, UPT, UR34, 0x4, URZ ;  /* 0x00000004221a7890 */ /* 0x000fe4000fffe0ff */
[----:B------:R-:W-:Y:S02]  /*1f10*/  UIADD3 UR40, UPT, UPT, UR8, 0x6, URZ ;  /* 0x0000000608287890 */ /* 0x000fe4000fffe0ff */
[----:B------:R-:W-:Y:S01]  /*1f20*/  UIADD3 UR46, UPT, UPT, UR34, 0x6, URZ ;  /* 0x00000006222e7890 */ /* 0x000fe2000fffe0ff */
[----:B------:R-:W-:Y:S01]  /*1f30*/  UMOV UR32, 0x0 ;  /* 0x0000000000207882 */ /* 0x000fe20000000000 */
[----:B------:R-:W-:Y:S01]  /*1f40*/  UMOV UR33, 0x8100490 ;  /* 0x0810049000217882 */ /* 0x000fe20000000000 */
[----:B------:R-:W-:Y:S01]  /*1f50*/  UMOV UR38, UR8 ;  /* 0x0000000800267c82 */ /* 0x000fe20008000000 */
[----:B------:R-:W-:Y:S01]  /*1f60*/  UMOV UR39, 0x40004040 ;  /* 0x4000404000277882 */ /* 0x000fe20000000000 */
        /* <DEDUP_REMOVED lines=9> */
[----:B------:R1:W-:Y:S01]  /*2000*/  UTCHMMA gdesc[UR38], gdesc[UR34], tmem[UR9], tmem[UR32], idesc[UR33], !UPT ;  /* 0x00ff2022260075ea */ /* 0x0003e2000f800009 */
[----:B------:R-:W-:Y:S01]  /*2010*/  UMOV UR16, 0x0 ;  /* 0x0000000000107882 */ /* 0x000fe20000000000 */
[----:B------:R-:W-:Y:S01]  /*2020*/  UMOV UR17, 0x8100490 ;  /* 0x0810049000117882 */ /* 0x000fe20000000000 */
[----:B------:R-:W-:Y:S01]  /*2030*/  UMOV UR41, 0x40004040 ;  /* 0x4000404000297882 */ /* 0x000fe20000000000 */
[----:B------:R-:W-:Y:S01]  /*2040*/  UMOV UR47, 0x40004040 ;  /* 0x40004040002f7882 */ /* 0x000fe20000000000 */
[----:B------:R1:W-:Y:S01]  /*2050*/  UTCHMMA gdesc[UR44], gdesc[UR30], tmem[UR5], tmem[UR28], idesc[UR29], UPT ;  /* 0x00ff1c1e2c0075ea */ /* 0x0003e2000b800005 */
[----:B------:R1:W-:Y:S01]  /*2060*/  UTCHMMA gdesc[UR42], gdesc[UR26], tmem[UR10], tmem[UR18], idesc[UR19], UPT ;  /* 0x00ff121a2a0075ea */ /* 0x0003e2000b80000a */
[----:B------:R1:W-:Y:S01]  /*2070*/  UTCHMMA gdesc[UR40], gdesc[UR46], tmem[UR4], tmem[UR16], idesc[UR17], UPT ;  /* 0x00ff102e280075ea */ /* 0x0003e2000b800004 */
[----:B------:R-:W-:Y:S05]  /*2080*/  BRA.U UP4, `(.L_x_42) ;  /* 0x0000000104047547 */ /* 0x000fea000b800000 */
[----:B-1----:R-:W-:Y:S05]  /*2090*/  BPT.TRAP 0x1 ;  /* 0x000000040000795c */ /* 0x002fea0000300000 */
.L_x_42:
[----:B-1----:R-:W-:Y:S01]  /*20a0*/  UIADD3 UR4, UPT, UPT, UR11, 0x16050, URZ ;  /* 0x000160500b047890 */ /* 0x002fe2000fffe0ff */
[----:B------:R-:W-:Y:S01]  /*20b0*/  BSSY.RECONVERGENT B0, `(.L_x_43) ;  /* 0x0000005000007945 */ /* 0x000fe20003800200 */
[----:B------:R-:W-:-:S07]  /*20c0*/  ULOP3.LUT UR5, UR21, 0x1, URZ, 0x3c, !UPT ;  /* 0x0000000115057892 */ /* 0x000fce000f8e3cff */
[----:B------:R1:W-:Y:S01]  /*20d0*/  UTCBAR [UR4], URZ ;  /* 0x000000ff040073e9 */ /* 0x0003e200080000ff */
[----:B------:R-:W-:Y:S05]  /*20e0*/  @!P4 BRA `(.L_x_44) ;  /* 0x000000000004c947 */ /* 0x000fea0003800000 */
[----:B-1----:R-:W-:Y:S05]  /*20f0*/  BPT.TRAP 0x1 ;  /* 0x000000040000795c */ /* 0x002fea0000300000 */
.L_x_44:
[----:B-1----:R-:W-:Y:S05]  /*2100*/  BSYNC.RECONVERGENT B0 ;  /* 0x0000000000007941 */ /* 0x002fea0003800200 */
.L_x_43:
[----:B------:R-:W1:Y:S01]  /*2110*/  SYNCS.PHASECHK.TRANS64.TRYWAIT P0, [UR11+0x16008], R0 ;  /* 0x01600800ff0075a7 */ /* 0x000e62000800110b */
[----:B------:R-:W-:Y:S01]  /*2120*/  UISETP.NE.AND UP3, UPT, UR12, URZ, UPT ;  /* 0x000000ff0c00728c */ /* 0x000fe2000bf65270 */
[----:B-1----:R-:W-:Y:S10]  /*2130*/  @!P0 BRA `(.L_x_45) ;  /* 0x0000013400348947 */ /* 0x002ff40003800000 */
.L_x_395:
[----:B------:R-:W-:Y:S05]  /*2140*/  BRA.U UP3, `(.L_x_46) ;  /* 0x0000000103047547 */ /* 0x000fea000b800000 */
[----:B------:R-:W-:Y:S05]  /*2150*/  BPT.TRAP 0x1 ;  /* 0x000000040000795c */ /* 0x000fea0000300000 */
.L_x_46:
[----:B-1----:R-:W-:Y:S02]  /*2160*/  IMAD.U32 R0, RZ, RZ, UR22 ;  /* 0x00000016ff007e24 */ /* 0x002fe4000f8e00ff */
[----:B------:R-:W-:Y:S02]  /*2170*/  HFMA2 R6, -RZ, RZ, 0, 7.62939453125e-06 ;  /* 0x00000080ff067431 */ /* 0x000fe400000001ff */
[----:B------:R-:W-:Y:S01]  /*2180*/  IMAD.MOV.U32 R5, RZ, RZ, 0x80 ;  /* 0x00000080ff057424 */ /* 0x000fe200078e00ff */
[----:B------:R-:W-:-:S04]  /*2190*/  SHF.L.U32 R0, R0, 0x1f, RZ ;  /* 0x0000001f00007819 */ /* 0x000fc800000006ff */
[----:B------:R-:W1:Y:S02]  /*21a0*/  SYNCS.PHASECHK.TRANS64.TRYWAIT P0, [UR11+0x16068], R0 ;  /* 0x01606800ff0075a7 */ /* 0x000e64000800110b */
[----:B-1----:R-:W-:Y:S05]  /*21b0*/  @!P0 BRA `(.L_x_47) ;  /* 0x00000134002c8947 */ /* 0x002fea0003800000 */
.L_x_397:
[----:B-1----:R-:W-:Y:S01]  /*21c0*/  IMAD.MOV.U32 R2, RZ, RZ, 0x80 ;  /* 0x00000080ff027424 */ /* 0x002fe200078e00ff */
[----:B------:R-:W-:Y:S01]  /*21d0*/  R2UR UR16, R6 ;  /* 0x00000000061072ca */ /* 0x000fe200000e0000 */
[----:B------:R-:W-:Y:S01]  /*21e0*/  IMAD.MOV.U32 R0, RZ, RZ, 0x80 ;  /* 0x00000080ff007424 */ /* 0x000fe200078e00ff */
[----:B------:R-:W-:Y:S01]  /*21f0*/  R2UR UR10, R5 ;  /* 0x00000000050a72ca */ /* 0x000fe200000e0000 */
[----:B------:R-:W-:Y:S01]  /*2200*/  UIADD3 UR42, UPT, UPT, UR8, 0x400, URZ ;  /* 0x00000400082a7890 */ /* 0x000fe2000fffe0ff */
[----:B------:R-:W-:Y:S01]  /*2210*/  R2UR UR9, R2 ;  /* 0x00000000020972ca */ /* 0x000fe200000e0000 */
[----:B------:R-:W-:Y:S01]  /*2220*/  UIADD3 UR40, UPT, UPT, UR8, 0x402, URZ ;  /* 0x0000040208287890 */ /* 0x000fe2000fffe0ff */
[----:B------:R-:W-:Y:S01]  /*2230*/  R2UR UR4, R0 ;  /* 0x00000000000472ca */ /* 0x000fe200000e0000 */
[----:B------:R-:W-:Y:S02]  /*2240*/  UIADD3 UR38, UPT, UPT, UR8, 0x404, URZ ;  /* 0x0000040408267890 */ /* 0x000fe4000fffe0ff */
[----:B------:R-:W-:Y:S01]  /*2250*/  UIADD3 UR48, UPT, UPT, UR8, 0x406, URZ ;  /* 0x0000040608307890 */ /* 0x000fe2000fffe0ff */
        /* <DEDUP_REMOVED lines=22> */
.L_x_48:
[----:B-1----:R-:W-:-:S09]  /*23c0*/  UIADD3 UR4, UPT, UPT, UR11, 0x16060, URZ ;  /* 0x000160600b047890 */ /* 0x002fd2000fffe0ff */
[----:B------:R1:W-:Y:S01]  /*23d0*/  UTCBAR [UR4], URZ ;  /* 0x000000ff040073e9 */ /* 0x0003e200080000ff */
[----:B------:R-:W-:Y:S05]  /*23e0*/  BRA.U !UP1, `(.L_x_49) ;  /* 0x0000000109047547 */ /* 0x000fea000b800000 */
[----:B-1----:R-:W-:Y:S05]  /*23f0*/  BPT.TRAP 0x1 ;  /* 0x000000040000795c */ /* 0x002fea0000300000 */
.L_x_49:
[----:B------:R-:W-:-:S09]  /*2400*/  UIADD3 UR7, UPT, UPT, UR7, 0x16038, URZ ;  /* 0x0001603807077890 */ /* 0x000fd2000fffe0ff */
[----:B------:R2:W-:Y:S01]  /*2410*/  UTCBAR [UR7], URZ ;  /* 0x000000ff070073e9 */ /* 0x0005e200080000ff */
[----:B------:R-:W-:Y:S05]  /*2420*/  BRA.U !UP1, `(.L_x_50) ;  /* 0x0000000109047547 */ /* 0x000fea000b800000 */
[----:B-12---:R-:W-:Y:S05]  /*2430*/  BPT.TRAP 0x1 ;  /* 0x000000040000795c */ /* 0x006fea0000300000 */
.L_x_50:
[----:B-1----:R-:W-:Y:S01]  /*2440*/  ULEA UR4, UR15, UR11, 0x3 ;  /* 0x0000000b0f047291 */ /* 0x002fe2000f8e18ff */
[----:B------:R-:W-:-:S04]  /*2450*/  MOV R0, UR20 ;  /* 0x0000001400007c02 */ /* 0x000fc80008000f00 */
[----:B------:R-:W-:-:S04]  /*2460*/  SHF.L.U32 R0, R0, 0x1f, RZ ;  /* 0x0000001f00007819 */ /* 0x000fc800000006ff */
[----:B------:R-:W1:Y:S02]  /*2470*/  SYNCS.PHASECHK.TRANS64.TRYWAIT P0, [UR4+0x16020], R0 ;  /* 0x01602000ff0075a7 */ /* 0x000e640008001104 */
[----:B-1----:R-:W-:Y:S05]  /*2480*/  @!P0 BRA `(.L_x_51) ;  /* 0x0000013000908947 */ /* 0x002fea0003800000 */
.L_x_399:
[----:B------:R-:W-:-:S04]  /*2490*/  UIADD3 UR4, UPT, UPT, UR15, 0x1, URZ ;  /* 0x000000010f047890 */ /* 0x000fc8000fffe0ff */
[----:B------:R-:W-:-:S04]  /*24a0*/  UISETP.NE.AND UP0, UPT, UR4, 0x3, UPT ;  /* 0x000000030400788c */ /* 0x000fc8000bf05270 */
[----:B--2---:R-:W-:Y:S02]  /*24b0*/  USEL UR7, URZ, 0x1, UP0 ;  /* 0x00000001ff077887 */ /* 0x004fe40008000000 */
[----:B------:R-:W-:Y:S02]  /*24c0*/  USEL UR4, UR4, URZ, UP0 ;  /* 0x000000ff04047287 */ /* 0x000fe40008000000 */
[----:B------:R-:W-:Y:S01]  /*24d0*/  ULOP3.LUT UR20, UR20, UR7, URZ, 0x3c, !UPT ;  /* 0x0000000714147292 */ /* 0x000fe2000f8e3cff */
[----:B------:R-:W-:Y:S11]  /*24e0*/  BRA.U UP5, `(.L_x_52) ;  /* 0x0000000105047547 */ /* 0x000ff6000b800000 */
[----:B------:R-:W-:Y:S05]  /*24f0*/  BPT.TRAP 0x1 ;  /* 0x000000040000795c */ /* 0x000fea0000300000 */
.L_x_52:
[----:B-1----:R-:W-:-:S04]  /*2500*/  MOV R0, UR23 ;  /* 0x0000001700007c02 */ /* 0x002fc80008000f00 */
[----:B------:R-:W-:-:S04]  /*2510*/  SHF.L.U32 R0, R0, 0x1f, RZ ;  /* 0x0000001f00007819 */ /* 0x000fc800000006ff */
[----:B------:R-:W1:Y:S02]  /*2520*/  SYNCS.PHASECHK.TRANS64.TRYWAIT P0, [UR11+0x160a0], R0 ;  /* 0x0160a000ff0075a7 */ /* 0x000e64000800110b */
[----:B-1----:R-:W-:Y:S05]  /*2530*/  @!P0 BRA `(.L_x_53) ;  /* 0x00000130007c8947 */ /* 0x002fea0003800000 */
.L_x_401:
[----:B------:R-:W-:Y:S05]  /*2540*/  BRA.U UP4, `(.L_x_54) ;  /* 0x0000000104047547 */ /* 0x000fea000b800000 */
[----:B------:R-:W-:Y:S05]  /*2550*/  BPT.TRAP 0x1 ;  /* 0x000000040000795c */ /* 0x000fea0000300000 */
.L_x_54:
[----:B-1----:R-:W-:Y:S02]  /*2560*/  IMAD.U32 R0, RZ, RZ, UR5 ;  /* 0x00000005ff007e24 */ /* 0x002fe4000f8e00ff */
[----:B------:R-:W-:Y:S02]  /*2570*/  HFMA2 R5, -RZ, RZ, 0, 2.384185791015625e-06 ;  /* 0x00000028ff057431 */ /* 0x000fe400000001ff */
[----:B------:R-:W-:Y:S01]  /*2580*/  IMAD.MOV.U32 R7, RZ, RZ, 0x20 ;  /* 0x00000020ff077424 */ /* 0x000fe200078e00ff */
[----:B------:R-:W-:Y:S02]  /*2590*/  MOV R6, 0x100 ;  /* 0x0000010000067802 */ /* 0x000fe40000000f00 */
[----:B------:R-:W-:-:S04]  /*25a0*/  SHF.L.U32 R0, R0, 0x1f, RZ ;  /* 0x0000001f00007819 */ /* 0x000fc800000006ff */
[----:B------:R-:W1:Y:S02]  /*25b0*/  SYNCS.PHASECHK.TRANS64.TRYWAIT P0, [UR11+0x16058], R0 ;  /* 0x01605800ff0075a7 */ /* 0x000e64000800110b */
[----:B-1----:R-:W-:Y:S05]  /*25c0*/  @!P0 BRA `(.L_x_55) ;  /* 0x0000013000708947 */ /* 0x002fea0003800000 */
.L_x_403:
[----:B-1----:R-:W-:Y:S01]  /*25d0*/  IMAD.MOV.U32 R0, RZ, RZ, 0x38 ;  /* 0x00000038ff007424 */ /* 0x002fe200078e00ff */
[----:B------:R-:W-:Y:S01]  /*25e0*/  R2UR UR19, R6 ;  /* 0x00000000061372ca */ /* 0x000fe200000e0000 */
[----:B------:R-:W-:Y:S01]  /*25f0*/  IMAD.MOV.U32 R6, RZ, RZ, 0x100 ;  /* 0x00000100ff067424 */ /* 0x000fe200078e00ff */
[----:B------:R-:W-:Y:S01]  /*2600*/  R2UR UR16, R5 ;  /* 0x00000000051072ca */ /* 0x000fe200000e0000 */
[----:B------:R-:W-:Y:S01]  /*2610*/  IMAD.MOV.U32 R5, RZ, RZ, 0x30 ;  /* 0x00000030ff057424 */ /* 0x000fe200078e00ff */
[----:B------:R-:W-:Y:S01]  /*2620*/  R2UR UR7, R0 ;  /* 0x00000000000772ca */ /* 0x000fe200000e0000 */
[----:B------:R-:W-:Y:S01]  /*2630*/  IMAD.MOV.U32 R2, RZ, RZ, 0x100 ;  /* 0x00000100ff027424 */ /* 0x000fe200078e00ff */
[----:B------:R-:W-:Y:S01]  /*2640*/  R2UR UR18, R7 ;  /* 0x00000000071272ca */ /* 0x000fe200000e0000 */
[----:B------:R-:W-:Y:S01]  /*2650*/  IMAD.MOV.U32 R0, RZ, RZ, 0x100 ;  /* 0x00000100ff007424 */ /* 0x000fe200078e00ff */
[----:B------:R-:W-:Y:S01]  /*2660*/  R2UR UR17, R6 ;  /* 0x00000000061172ca */ /* 0x000fe200000e0000 */
[----:B------:R-:W-:Y:S01]  /*2670*/  ULEA UR42, UR15, UR25, 0x9 ;  /* 0x000000190f2a7291 */ /* 0x000fe2000f8e48ff */
[----:B------:R-:W-:Y:S01]  /*2680*/  R2UR UR9, R5 ;  /* 0x00000000050972ca */ /* 0x000fe200000e0000 */
[----:B------:R-:W-:Y:S01]  /*2690*/  UMOV UR32, 0x0 ;  /* 0x0000000000207882 */ /* 0x000fe20000000000 */
[----:B------:R-:W-:Y:S01]  /*26a0*/  R2UR UR10, R2 ;  /* 0x00000000020a72ca */ /* 0x000fe200000e0000 */
[----:B------:R-:W-:Y:S01]  /*26b0*/  UIADD3 UR40, UPT, UPT, UR42, 0x80, URZ ;  /* 0x000000802a287890 */ /* 0x000fe2000fffe0ff */
[----:B------:R-:W-:Y:S01]  /*26c0*/  R2UR UR8, R0 ;  /* 0x00000000000872ca */ /* 0x000fe200000e0000 */
[----:B------:R-:W-:-:S02]  /*26d0*/  UIADD3 UR38, UPT, UPT, UR42, 0x100, URZ ;  /* 0x000001002a267890 */ /* 0x000fc4000fffe0ff */
        /* <DEDUP_REMOVED lines=9> */
[----:B------:R1:W-:Y:S01]  /*2770*/  UTCHMMA tmem[UR18], gdesc[UR42], tmem[UR19], tmem[UR32], idesc[UR33], !UPT ;  /* 0x00ff202a120079ea */ /* 0x0003e2000f800013 */
[----:B------:R-:W-:Y:S01]  /*2780*/  UMOV UR26, 0x0 ;  /* 0x00000000001a7882 */ /* 0x000fe20000000000 */
[----:B------:R-:W-:Y:S01]  /*2790*/  UMOV UR27, 0x8110490 ;  /* 0x08110490001b7882 */ /* 0x000fe20000000000 */
[----:B------:R-:W-:Y:S01]  /*27a0*/  UMOV UR35, 0x40004040 ;  /* 0x4000404000237882 */ /* 0x000fe20000000000 */
[----:B------:R1:W-:Y:S01]  /*27b0*/  UTCHMMA tmem[UR16], gdesc[UR40], tmem[UR17], tmem[UR30], idesc[UR31], UPT ;  /* 0x00ff1e28100079ea */ /* 0x0003e2000b800011 */
[----:B------:R1:W-:Y:S01]  /*27c0*/  UTCHMMA tmem[UR9], gdesc[UR38], tmem[UR10], tmem[UR28], idesc[UR29], UPT ;  /* 0x00ff1c26090079ea */ /* 0x0003e2000b80000a */
[----:B------:R1:W-:Y:S01]  /*27d0*/  UTCHMMA tmem[UR7], gdesc[UR34], tmem[UR8], tmem[UR26], idesc[UR27], UPT ;  /* 0x00ff1a22070079ea */ /* 0x0003e2000b800008 */
[----:B------:R-:W-:Y:S05]  /*27e0*/  BRA.U UP5, `(.L_x_56) ;  /* 0x0000000105047547 */ /* 0x000fea000b800000 */
[----:B-1----:R-:W-:Y:S05]  /*27f0*/  BPT.TRAP 0x1 ;  /* 0x000000040000795c */ /* 0x002fea0000300000 */
.L_x_56:
[----:B-1----:R-:W-:Y:S02]  /*2800*/  UIADD3 UR8, UPT, UPT, UR11, 0x16090, URZ ;  /* 0x000160900b087890 */ /* 0x002fe4000fffe0ff */
[----:B------:R-:W-:Y:S02]  /*2810*/  UISETP.GE.AND UP0, UPT, UR6, 0x41, UPT ;  /* 0x000000410600788c */ /* 0x000fe4000bf06270 */
[----:B------:R-:W-:Y:S01]  /*2820*/  ULOP3.LUT UR7, UR22, 0x1, URZ, 0x3c, !UPT ;  /* 0x0000000116077892 */ /* 0x000fe2000f8e3cff */
[----:B------:R-:W-:Y:S01]  /*2830*/  UMOV UR19, URZ ;  /* 0x000000ff00137c82 */ /* 0x000fe20008000000 */
[----:B------:R-:W-:Y:S01]  /*2840*/  UMOV UR18, UR24 ;  /* 0x0000001800127c82 */ /* 0x000fe20008000000 */
[----:B------:R-:W-:Y:S02]  /*2850*/  UMOV UR17, UR15 ;  /* 0x0000000f00117c82 */ /* 0x000fe40008000000 */
[----:B------:R1:W-:Y:S02]  /*2860*/  UTCBAR [UR8], URZ ;  /* 0x000000ff080073e9 */ /* 0x0003e400080000ff */
[----:B------:R-:W-:Y:S05]  /*2870*/  BRA.U !UP0, `(.L_x_57) ;  /* 0x00000011080c7547 */ /* 0x000fea000b800000 */
[----:B-1----:R-:W-:Y:S01]  /*2880*/  UIADD3 UR8, UPT, UPT, UR6, 0x3f, URZ ;  /* 0x0000003f06087890 */ /* 0x002fe2000fffe0ff */
[----:B------:R-:W-:Y:S01]  /*2890*/  UMOV UR19, URZ ;  /* 0x000000ff00137c82 */ /* 0x000fe20008000000 */
[----:B------:R-:W-:Y:S02]  /*28a0*/  UMOV UR17, UR15 ;  /* 0x0000000f00117c82 */ /* 0x000fe40008000000 */
[----:B------:R-:W-:Y:S01]  /*28b0*/  USHF.R.S32.HI UR6, URZ, 0x1f, UR8 ;  /* 0x0000001fff067899 */ /* 0x000fe20008011408 */
[----:B------:R-:W-:-:S03]  /*28c0*/  UMOV UR16, UR15 ;  /* 0x0000000f00107c82 */ /* 0x000fc60008000000 */
[----:B------:R-:W-:-:S04]  /*28d0*/  ULEA.HI UR8, UR6, UR8, URZ, 0x6 ;  /* 0x0000000806087291 */ /* 0x000fc8000f8f30ff */
[----:B------:R-:W-:-:S04]  /*28e0*/  USHF.R.S32.HI UR8, URZ, 0x6, UR8 ;  /* 0x00000006ff087899 */ /* 0x000fc80008011408 */
[----:B------:R-:W-:-:S04]  /*28f0*/  UISETP.LT.AND UP0, UPT, UR8, 0x2, UPT ;  /* 0x000000020800788c */ /* 0x000fc8000bf01270 */
[----:B------:R-:W-:-:S04]  /*2900*/  USEL UR6, UR8, 0x2, UP0 ;  /* 0x0000000208067887 */ /* 0x000fc80008000000 */
[----:B------:R-:W-:-:S04]  /*2910*/  UIADD3 UR6, UPT, UPT, -UR6, UR24, UR8 ;  /* 0x0000001806067290 */ /* 0x000fc8000fffe108 */
[----:B------:R-:W-:-:S12]  /*2920*/  UIADD3 UR18, UPT, UPT, UR6, 0x1, URZ ;  /* 0x0000000106127890 */ /* 0x000fd8000fffe0ff */
.L_x_76:
[----:B------:R-:W-:Y:S01]  /*2930*/  UIADD3 UR24, UPT, UPT, UR24, 0x1, URZ ;  /* 0x0000000118187890 */ /* 0x000fe2000fffe0ff */
[----:B------:R-:W-:Y:S01]  /*2940*/  UMOV UR21, UR5 ;  /* 0x0000000500157c82 */ /* 0x000fe20008000000 */
[----:B------:R-:W-:Y:S02]  /*2950*/  UMOV UR22, UR7 ;  /* 0x0000000700167c82 */ /* 0x000fe40008000000 */
[----:B------:R-:W-:Y:S01]  /*2960*/  UISETP.NE.AND UP2, UPT, UR24, UR18, UPT ;  /* 0x000000121800728c */ /* 0x000fe2000bf45270 */
[----:B--2---:R-:W-:Y:S10]  /*2970*/  BRA.U !UP1, `(.L_x_58) ;  /* 0x0000000109047547 */ /* 0x004ff4000b800000 */
[----:B------:R-:W-:Y:S05]  /*2980*/  BPT.TRAP 0x1 ;  /* 0x000000040000795c */ /* 0x000fea0000300000 */
.L_x_58:
[----:B------:R-:W1:Y:S01]  /*2990*/  S2UR UR11, SR_CgaCtaId ;  /* 0x00000000000b79c3 */ /* 0x000e620000008800 */
[----:B------:R-:W-:Y:S01]  /*29a0*/  UMOV UR5, 0x400 ;  /* 0x0000040000057882 */ /* 0x000fe20000000000 */
[----:B------:R-:W-:Y:S04]  /*29b0*/  MOV R0, UR20 ;  /* 0x0000001400007c02 */ /* 0x000fe80008000f00 */
[----:B------:R-:W-:Y:S01]  /*29c0*/  SHF.L.U32 R0, R0, 0x1f, RZ ;  /* 0x0000001f00007819 */ /* 0x000fe200000006ff */
[----:B-1----:R-:W-:Y:S04]  /*29d0*/  ULEA UR11, UR11, UR5, 0x18 ;  /* 0x000000050b0b7291 */ /* 0x002fe8000f8ec0ff */
[----:B------:R-:W-:Y:S09]  /*29e0*/  ULEA UR5, UR4, UR11, 0x3 ;  /* 0x0000000b04057291 */ /* 0x000ff2000f8e18ff */
[----:B------:R-:W1:Y:S02]  /*29f0*/  SYNCS.PHASECHK.TRANS64.TRYWAIT P0, [UR5+0x16020], R0 ;  /* 0x01602000ff0075a7 */ /* 0x000e640008001105 */
[----:B-1----:R-:W-:Y:S05]  /*2a00*/  @!P0 BRA `(.L_x_59) ;  /* 0x0000012c00788947 */ /* 0x002fea0003800000 */
.L_x_405:
[----:B------:R-:W-:Y:S01]  /*2a10*/  USHF.R.U32.HI UR5, URZ, 0x4, UR11 ;  /* 0x00000004ff057899 */ /* 0x000fe2000801160b */
[----:B-1----:R-:W-:Y:S01]  /*2a20*/  IMAD.MOV.U32 R2, RZ, RZ, RZ ;  /* 0x000000ffff027224 */ /* 0x002fe200078e00ff */
[----:B------:R-:W-:Y:S01]  /*2a30*/  USHF.R.U32.HI UR10, URZ, 0x4, UR11 ;  /* 0x00000004ff0a7899 */ /* 0x000fe2000801160b */
[----:B------:R-:W-:Y:S01]  /*2a40*/  IMAD.MOV.U32 R0, RZ, RZ, RZ ;  /* 0x000000ffff007224 */ /* 0x000fe200078e00ff */
[----:B------:R-:W-:Y:S02]  /*2a50*/  USHF.R.U32.HI UR9, URZ, 0x4, UR11 ;  /* 0x00000004ff097899 */ /* 0x000fe4000801160b */
[----:B------:R-:W-:Y:S01]  /*2a60*/  USHF.R.U32.HI UR8, URZ, 0x4, UR11 ;  /* 0x00000004ff087899 */ /* 0x000fe2000801160b */
[----:B------:R-:W-:Y:S01]  /*2a70*/  R2UR UR7, R2 ;  /* 0x00000000020772ca */ /* 0x000fe200000e0000 */
[----:B------:R-:W-:Y:S01]  /*2a80*/  ULEA UR42, UR4, UR14, 0x9 ;  /* 0x0000000e042a7291 */ /* 0x000fe2000f8e48ff */
[----:B------:R-:W-:Y:S01]  /*2a90*/  R2UR UR6, R0 ;  /* 0x00000000000672ca */ /* 0x000fe200000e0000 */
[----:B------:R-:W-:Y:S02]  /*2aa0*/  UIADD3 UR15, UPT, UPT, UR4, 0x1, URZ ;  /* 0x00000001040f7890 */ /* 0x000fe4000fffe0ff */
[----:B------:R-:W-:Y:S01]  /*2ab0*/  ULOP3.LUT UR4, UR5, 0x3fff, URZ, 0xc0, !UPT ;  /* 0x00003fff05047892 */ /* 0x000fe2000f8ec0ff */
[----:B------:R-:W-:Y:S01]  /*2ac0*/  R2UR UR5, R2 ;  /* 0x00000000020572ca */ /* 0x000fe200000e0000 */
[----:B------:R-:W-:Y:S02]  /*2ad0*/  ULOP3.LUT UR10, UR10, 0x3fff, URZ, 0xc0, !UPT ;  /* 0x00003fff0a0a7892 */ /* 0x000fe4000f8ec0ff */
[----:B------:R-:W-:Y:S02]  /*2ae0*/  ULOP3.LUT UR9, UR9, 0x3fff, URZ, 0xc0, !UPT ;  /* 0x00003fff09097892 */ /* 0x000fe4000f8ec0ff */
[----:B------:R-:W-:Y:S02]  /*2af0*/  ULOP3.LUT UR8, UR8, 0x3fff, URZ, 0xc0, !UPT ;  /* 0x00003fff08087892 */ /* 0x000fe4000f8ec0ff */
[----:B------:R-:W-:Y:S02]  /*2b00*/  ULOP3.LUT UR10, UR10, 0x10000, URZ, 0xfc, !UPT ;  /* 0x000100000a0a7892 */ /* 0x000fe4000f8efcff */
[----:B------:R-:W-:Y:S02]  /*2b10*/  ULOP3.LUT UR9, UR9, 0x10000, URZ, 0xfc, !UPT ;  /* 0x0001000009097892 */ /* 0x000fe4000f8efcff */
[----:B------:R-:W-:Y:S01]  /*2b20*/  ULOP3.LUT UR44, UR4, 0x10000, URZ, 0xfc, !UPT ;  /* 0x00010000042c7892 */ /* 0x000fe2000f8efcff */
[----:B------:R-:W-:Y:S01]  /*2b30*/  R2UR UR4, R0 ;  /* 0x00000000000472ca */ /* 0x000fe200000e0000 */
[----:B------:R-:W-:Y:S02]  /*2b40*/  ULOP3.LUT UR8, UR8, 0x10000, URZ, 0xfc, !UPT ;  /* 0x0001000008087892 */ /* 0x000fe4000f8efcff */
[----:B------:R-:W-:Y:S02]  /*2b50*/  UIADD3 UR40, UPT, UPT, UR42, 0x2, URZ ;  /* 0x000000022a287890 */ /* 0x000fe4000fffe0ff */
[----:B------:R-:W-:Y:S02]  /*2b60*/  UIADD3 UR46, UPT, UPT, UR10, 0x2, URZ ;  /* 0x000000020a2e7890 */ /* 0x000fe4000fffe0ff */
[----:B------:R-:W-:Y:S02]  /*2b70*/  UIADD3 UR38, UPT, UPT, UR42, 0x4, URZ ;  /* 0x000000042a267890 */ /* 0x000fe4000fffe0ff */
[----:B------:R-:W-:Y:S02]  /*2b80*/  UIADD3 UR48, UPT, UPT, UR9, 0x4, URZ ;  /* 0x0000000409307890 */ /* 0x000fe4000fffe0ff */
[----:B------:R-:W-:Y:S02]  /*2b90*/  UIADD3 UR34, UPT, UPT, UR42, 0x6, URZ ;  /* 0x000000062a227890 */ /* 0x000fe4000fffe0ff */
[----:B------:R-:W-:Y:S02]  /*2ba0*/  UIADD3 UR8, UPT, UPT, UR8, 0x6, URZ ;  /* 0x0000000608087890 */ /* 0x000fe4000fffe0ff */
[----:B------:R-:W-:Y:S02]  /*2bb0*/  UISETP.NE.AND UP4, UPT, UR13, URZ, UPT ;  /* 0x000000ff0d00728c */ /* 0x000fe4000bf85270 */
[----:B------:R-:W-:Y:S01]  /*2bc0*/  UISETP.NE.AND UP0, UPT, UR15, 0x3, UPT ;  /* 0x000000030f00788c */ /* 0x000fe2000bf05270 */
[----:B------:R-:W-:Y:S01]  /*2bd0*/  UMOV UR32, 0x0 ;  /* 0x0000000000207882 */ /* 0x000fe20000000000 */
[----:B------:R-:W-:Y:S02]  /*2be0*/  UMOV UR33, 0x8100490 ;  /* 0x0810049000217882 */ /* 0x000fe40000000000 */
[----:B------:R-:W-:Y:S02]  /*2bf0*/  USEL UR10, URZ, 0x1, UP0 ;  /* 0x00000001ff0a7887 */ /* 0x000fe40008000000 */
[----:B------:R-:W-:Y:S02]  /*2c00*/  USEL UR15, UR15, URZ, UP0 ;  /* 0x000000ff0f0f7287 */ /* 0x000fe40008000000 */
[----:B------:R-:W-:Y:S01]  /*2c10*/  ULOP3.LUT UR20, UR20, UR10, URZ, 0x3c, !UPT ;  /* 0x0000000a14147292 */ /* 0x000fe2000f8e3cff */
        /* <DEDUP_REMOVED lines=9> */
[----:B------:R-:W-:Y:S01]  /*2cb0*/  UMOV UR29, 0x8100490 ;  /* 0x08100490001d7882 */ /* 0x000fe20000000000 */
[----:B------:R-:W-:Y:S01]  /*2cc0*/  UMOV UR39, 0x40004040 ;  /* 0x4000404000277882 */ /* 0x000fe20000000000 */
[----:B------:R-:W-:Y:S01]  /*2cd0*/  UMOV UR49, 0x40004040 ;  /* 0x4000404000317882 */ /* 0x000fe20000000000 */
[----:B------:R-:W-:Y:S01]  /*2ce0*/  UMOV UR26, 0x0 ;  /* 0x00000000001a7882 */ /* 0x000fe20000000000 */
[----:B------:R1:W-:Y:S01]  /*2cf0*/  UTCHMMA gdesc[UR48], gdesc[UR38], tmem[UR5], tmem[UR28], idesc[UR29], UPT ;  /* 0x00ff1c26300075ea */ /* 0x0003e2000b800005 */
[----:B------:R-:W-:Y:S01]  /*2d00*/  UMOV UR27, 0x8100490 ;  /* 0x08100490001b7882 */ /* 0x000fe20000000000 */
[----:B------:R-:W-:Y:S01]  /*2d10*/  UMOV UR35, 0x40004040 ;  /* 0x4000404000237882 */ /* 0x000fe20000000000 */
[----:B------:R-:W-:Y:S02]  /*2d20*/  UMOV UR9, 0x40004040 ;  /* 0x4000404000097882 */ /* 0x000fe40000000000 */
[----:B------:R1:W-:Y:S01]  /*2d30*/  UTCHMMA gdesc[UR8], gdesc[UR34], tmem[UR4], tmem[UR26], idesc[UR27], UPT ;  /* 0x00ff1a22080075ea */ /* 0x0003e2000b800004 */
[----:B------:R-:W-:Y:S05]  /*2d40*/  BRA.U UP4, `(.L_x_60) ;  /* 0x0000000104047547 */ /* 0x000fea000b800000 */
[----:B-1----:R-:W-:Y:S05]  /*2d50*/  BPT.TRAP 0x1 ;  /* 0x000000040000795c */ /* 0x002fea0000300000 */
.L_x_60:
[----:B-1----:R-:W-:Y:S09]  /*2d60*/  UIADD3 UR4, UPT, UPT, UR11, 0x16050, URZ ;  /* 0x000160500b047890 */ /* 0x002ff2000fffe0ff */
[----:B------:R1:W-:Y:S01]  /*2d70*/  UTCBAR [UR4], URZ ;  /* 0x000000ff040073e9 */ /* 0x0003e200080000ff */
[----:B------:R-:W-:Y:S05]  /*2d80*/  BRA.U UP5, `(.L_x_61) ;  /* 0x0000000105047547 */ /* 0x000fea000b800000 */
[----:B-1----:R-:W-:Y:S05]  /*2d90*/  BPT.TRAP 0x1 ;  /* 0x000000040000795c */ /* 0x002fea0000300000 */
.L_x_61:
[----:B------:R-:W-:Y:S01]  /*2da0*/  MOV R0, UR23 ;  /* 0x0000001700007c02 */ /* 0x000fe20008000f00 */
[----:B------:R-:W-:Y:S03]  /*2db0*/  UISETP.NE.AND UP3, UPT, UR12, URZ, UPT ;  /* 0x000000ff0c00728c */ /* 0x000fe6000bf65270 */
[----:B------:R-:W-:Y:S04]  /*2dc0*/  SHF.L.U32 R0, R0, 0x1f, RZ ;  /* 0x0000001f00007819 */ /* 0x000fe800000006ff */
[----:B------:R-:W2:Y:S02]  /*2dd0*/  SYNCS.PHASECHK.TRANS64.TRYWAIT P0, [UR11+0x160a8], R0 ;  /* 0x0160a800ff0075a7 */ /* 0x000ea4000800110b */
[----:B--2---:R-:W-:Y:S05]  /*2de0*/  @!P0 BRA `(.L_x_62) ;  /* 0x0000012800988947 */ /* 0x004fea0003800000 */
.L_x_407:
[----:B------:R-:W-:Y:S05]  /*2df0*/  BRA.U UP3, `(.L_x_63) ;  /* 0x0000000103047547 */ /* 0x000fea000b800000 */
[----:B-1----:R-:W-:Y:S05]  /*2e00*/  BPT.TRAP 0x1 ;  /* 0x000000040000795c */ /* 0x002fea0000300000 */
.L_x_63:
[----:B--2---:R-:W-:Y:S02]  /*2e10*/  IMAD.U32 R0, RZ, RZ, UR22 ;  /* 0x00000016ff007e24 */ /* 0x004fe4000f8e00ff */
[----:B------:R-:W-:Y:S02]  /*2e20*/  HFMA2 R6, -RZ, RZ, 0, 2.288818359375e-05 ;  /* 0x00000180ff067431 */ /* 0x000fe400000001ff */
[----:B------:R-:W-:Y:S01]  /*2e30*/  IMAD.MOV.U32 R7, RZ, RZ, 0xa0 ;  /* 0x000000a0ff077424 */ /* 0x000fe200078e00ff */
[----:B------:R-:W-:Y:S02]  /*2e40*/  MOV R5, 0xa8 ;  /* 0x000000a800057802 */ /* 0x000fe40000000f00 */
[----:B------:R-:W-:Y:S04]  /*2e50*/  SHF.L.U32 R0, R0, 0x1f, RZ ;  /* 0x0000001f00007819 */ /* 0x000fe800000006ff */
[----:B------:R-:W2:Y:S02]  /*2e60*/  SYNCS.PHASECHK.TRANS64.TRYWAIT P0, [UR11+0x16068], R0 ;  /* 0x01606800ff0075a7 */ /* 0x000ea4000800110b */
[----:B--2---:R-:W-:Y:S05]  /*2e70*/  @!P0 BRA `(.L_x_64) ;  /* 0x00000128008c8947 */ /* 0x004fea0003800000 */
.L_x_409:
[----:B------:R-:W-:Y:S01]  /*2e80*/  ULEA UR26, UR16, UR25, 0x9 ;  /* 0x00000019101a7291 */ /* 0x000fe2000f8e48ff */
[----:B--2---:R-:W-:Y:S01]  /*2e90*/  IMAD.MOV.U32 R0, RZ, RZ, 0xb8 ;  /* 0x000000b8ff007424 */ /* 0x004fe200078e00ff */
[----:B------:R-:W-:Y:S01]  /*2ea0*/  UISETP.NE.U32.AND UP0, UPT, UR19, URZ, UPT ;  /* 0x000000ff1300728c */ /* 0x000fe2000bf05070 */
[----:B------:R-:W-:Y:S01]  /*2eb0*/  R2UR UR10, R6 ;  /* 0x00000000060a72ca */ /* 0x000fe200000e0000 */
[----:B------:R-:W-:Y:S01]  /*2ec0*/  UIADD3 UR50, UPT, UPT, UR26, 0x80, URZ ;  /* 0x000000801a327890 */ /* 0x000fe2000fffe0ff */
[----:B------:R-:W-:Y:S01]  /*2ed0*/  R2UR UR7, R5 ;  /* 0x00000000050772ca */ /* 0x000fe200000e0000 */
[----:B------:R-:W-:Y:S01]  /*2ee0*/  UIADD3 UR48, UPT, UPT, UR26, 0x100, URZ ;  /* 0x000001001a307890 */ /* 0x000fe2000fffe0ff */
[----:B------:R-:W-:Y:S01]  /*2ef0*/  IMAD.MOV.U32 R6, RZ, RZ, 0x180 ;  /* 0x00000180ff067424 */ /* 0x000fe200078e00ff */
[----:B------:R-:W-:Y:S01]  /*2f00*/  UIADD3 UR46, UPT, UPT, UR26, 0x180, URZ ;  /* 0x000001801a2e7890 */ /* 0x000fe2000fffe0ff */
[----:B-1----:R-:W-:Y:S01]  /*2f10*/  R2UR UR4, R0 ;  /* 0x00000000000472ca */ /* 0x002fe200000e0000 */
[----:B------:R-:W-:Y:S01]  /*2f20*/  IMAD.MOV.U32 R5, RZ, RZ, 0xb0 ;  /* 0x000000b0ff057424 */ /* 0x000fe200078e00ff */
[----:B------:R-:W-:Y:S01]  /*2f30*/  R2UR UR9, R7 ;  /* 0x00000000070972ca */ /* 0x000fe200000e0000 */
[----:B------:R-:W-:Y:S01]  /*2f40*/  IMAD.MOV.U32 R2, RZ, RZ, 0x180 ;  /* 0x00000180ff027424 */ /* 0x000fe200078e00ff */
[----:B------:R-:W-:Y:S01]  /*2f50*/  R2UR UR8, R6 ;  /* 0x00000000060872ca */ /* 0x000fe200000e0000 */
[----:B------:R-:W-:Y:S01]  /*2f60*/  IMAD.MOV.U32 R0, RZ, RZ, 0x180 ;  /* 0x00000180ff007424 */ /* 0x000fe200078e00ff */
[----:B------:R-:W-:Y:S01]  /*2f70*/  R2UR UR5, R5 ;  /* 0x00000000050572ca */ /* 0x000fe200000e0000 */
[----:B------:R-:W-:Y:S01]  /*2f80*/  UMOV UR44, 0x0 ;  /* 0x00000000002c7882 */ /* 0x000fe20000000000 */
[----:B------:R-:W-:Y:S01]  /*2f90*/  R2UR UR6, R2 ;  /* 0x00000000020672ca */ /* 0x000fe200000e0000 */
[----:B------:R-:W-:Y:S01]  /*2fa0*/  UMOV UR45, 0x8110490 ;  /* 0x08110490002d7882 */ /* 0x000fe20000000000 */
[----:B------:R-:W-:Y:S01]  /*2fb0*/  R2UR UR16, R0 ;  /* 0x00000000001072ca */ /* 0x000fe200000e0000 */
[----:B------:R-:W-:Y:S01]  /*2fc0*/  UMOV UR27, 0x40004040 ;  /* 0x40004040001b7882 */ /* 0x000fe20000000000 */
[----:B------:R-:W-:Y:S01]  /*2fd0*/  UMOV UR32, 0x0 ;  /* 0x0000000000207882 */ /* 0x000fe20000000000 */
[----:B------:R-:W-:Y:S01]  /*2fe0*/  UMOV UR33, 0x8110490 ;  /* 0x0811049000217882 */ /* 0x000fe20000000000 */
[----:B------:R-:W-:Y:S01]  /*2ff0*/  UMOV UR51, 0x40004040 ;  /* 0x4000404000337882 */ /* 0x000fe20000000000 */
[----:B------:R1:W-:Y:S01]  /*3000*/  UTCHMMA tmem[UR9], gdesc[UR26], tmem[UR10], tmem[UR44], idesc[UR45], UP0 ;  /* 0x00ff2c1a090079ea */ /* 0x0003e2000800000a */
[----:B------:R-:W-:Y:S01]  /*3010*/  UMOV UR30, 0x0 ;  /* 0x00000000001e7882 */ /* 0x000fe20000000000 */
[----:B------:R1:W-:Y:S01]  /*3020*/  UTCHMMA tmem[UR7], gdesc[UR50], tmem[UR8], tmem[UR32], idesc[UR33], UPT ;  /* 0x00ff2032070079ea */ /* 0x0003e2000b800008 */
[----:B------:R-:W-:Y:S01]  /*3030*/  UMOV UR31, 0x8110490 ;  /* 0x08110490001f7882 */ /* 0x000fe20000000000 */
[----:B------:R-:W-:Y:S01]  /*3040*/  UMOV UR49, 0x40004040 ;  /* 0x4000404000317882 */ /* 0x000fe20000000000 */
[----:B------:R-:W-:Y:S01]  /*3050*/  UMOV UR28, 0x0 ;  /* 0x00000000001c7882 */ /* 0x000fe20000000000 */
[----:B------:R1:W-:Y:S01]  /*3060*/  UTCHMMA tmem[UR5], gdesc[UR48], tmem[UR6], tmem[UR30], idesc[UR31], UPT ;  /* 0x00ff1e30050079ea */ /* 0x0003e2000b800006 */
[----:B------:R-:W-:Y:S01]  /*3070*/  UMOV UR29, 0x8110490 ;  /* 0x08110490001d7882 */ /* 0x000fe20000000000 */
[----:B------:R-:W-:Y:S02]  /*3080*/  UMOV UR47, 0x40004040 ;  /* 0x40004040002f7882 */ /* 0x000fe40000000000 */
[----:B------:R1:W-:Y:S01]  /*3090*/  UTCHMMA tmem[UR4], gdesc[UR46], tmem[UR16], tmem[UR28], idesc[UR29], UPT ;  /* 0x00ff1c2e040079ea */ /* 0x0003e2000b800010 */
[----:B------:R-:W-:Y:S05]  /*30a0*/  BRA.U UP5, `(.L_x_65) ;  /* 0x0000000105047547 */ /* 0x000fea000b800000 */
[----:B-1----:R-:W-:Y:S05]  /*30b0*/  BPT.TRAP 0x1 ;  /* 0x000000040000795c */ /* 0x002fea0000300000 */
.L_x_65:
[----:B-1----:R-:W-:Y:S02]  /*30c0*/  UIADD3 UR4, UPT, UPT, UR11, 0x16098, URZ ;  /* 0x000160980b047890 */ /* 0x002fe4000fffe0ff */
[----:B------:R-:W-:Y:S07]  /*30d0*/  ULOP3.LUT UR23, UR23, 0x1, URZ, 0x3c, !UPT ;  /* 0x0000000117177892 */ /* 0x000fee000f8e3cff */
[----:B------:R1:W-:Y:S01]  /*30e0*/  UTCBAR [UR4], URZ ;  /* 0x000000ff040073e9 */ /* 0x0003e200080000ff */
[----:B------:R-:W-:Y:S05]  /*30f0*/  BRA.U !UP1, `(.L_x_66) ;  /* 0x0000000109047547 */ /* 0x000fea000b800000 */
[----:B-1----:R-:W-:Y:S05]  /*3100*/  BPT.TRAP 0x1 ;  /* 0x000000040000795c */ /* 0x002fea0000300000 */
.L_x_66:
[----:B------:R-:W-:Y:S01]  /*3110*/  USHF.R.U32.HI UR8, URZ, 0x4, UR11 ;  /* 0x00000004ff087899 */ /* 0x000fe2000801160b */
[----:B------:R-:W-:Y:S01]  /*3120*/  IMAD.MOV.U32 R2, RZ, RZ, 0x80 ;  /* 0x00000080ff027424 */ /* 0x000fe200078e00ff */
[----:B------:R-:W-:Y:S01]  /*3130*/  ULEA UR9, UR17, UR11, 0x3 ;  /* 0x0000000b11097291 */ /* 0x000fe2000f8e18ff */
[----:B------:R-:W-:Y:S01]  /*3140*/  IMAD.MOV.U32 R0, RZ, RZ, 0x80 ;  /* 0x00000080ff007424 */ /* 0x000fe200078e00ff */
[----:B------:R-:W-:Y:S02]  /*3150*/  ULOP3.LUT UR8, UR8, 0x3fff, URZ, 0xc0, !UPT ;  /* 0x00003fff08087892 */ /* 0x000fe4000f8ec0ff */
[----:B------:R-:W-:Y:S01]  /*3160*/  UIADD3 UR9, UPT, UPT, UR9, 0x16038, URZ ;  /* 0x0001603809097890 */ /* 0x000fe2000fffe0ff */
[----:B------:R-:W-:Y:S01]  /*3170*/  R2UR UR7, R2 ;  /* 0x00000000020772ca */ /* 0x000fe200000e0000 */
[----:B------:R-:W-:Y:S01]  /*3180*/  ULOP3.LUT UR8, UR8, 0x10000, URZ, 0xfc, !UPT ;  /* 0x0001000008087892 */ /* 0x000fe2000f8efcff */
[----:B------:R-:W-:Y:S01]  /*3190*/  R2UR UR6, R0 ;  /* 0x00000000000672ca */ /* 0x000fe200000e0000 */
[----:B------:R-:W-:Y:S01]  /*31a0*/  UMOV UR44, UR40 ;  /* 0x00000028002c7c82 */ /* 0x000fe20008000000 */
[----:B------:R-:W-:Y:S01]  /*31b0*/  R2UR UR5, R2 ;  /* 0x00000000020572ca */ /* 0x000fe200000e0000 */
[----:B------:R-:W-:Y:S01]  /*31c0*/  UIADD3 UR32, UPT, UPT, UR8, 0x400, URZ ;  /* 0x0000040008207890 */ /* 0x000fe2000fffe0ff */
[----:B-1----:R-:W-:Y:S01]  /*31d0*/  R2UR UR4, R0 ;  /* 0x00000000000472ca */ /* 0x002fe200000e0000 */
[----:B------:R-:W-:Y:S01]  /*31e0*/  UIADD3 UR40, UPT, UPT, UR8, 0x402, URZ ;  /* 0x0000040208287890 */ /* 0x000fe2000fffe0ff */
[----:B------:R1:W-:Y:S01]  /*31f0*/  UTCBAR [UR9], URZ ;  /* 0x000000ff090073e9 */ /* 0x0003e200080000ff */
[----:B------:R-:W-:Y:S01]  /*3200*/  UIADD3 UR50, UPT, UPT, UR8, 0x406, URZ ;  /* 0x0000040608327890 */ /* 0x000fe2000fffe0ff */
[----:B------:R-:W-:Y:S01]  /*3210*/  UMOV UR46, UR38 ;  /* 0x00000026002e7c82 */ /* 0x000fe20008000000 */
[----:B------:R-:W-:Y:S02]  /*3220*/  UIADD3 UR38, UPT, UPT, UR8, 0x404, URZ ;  /* 0x0000040408267890 */ /* 0x000fe4000fffe0ff */
[----:B------:R-:W-:Y:S01]  /*3230*/  UIADD3 UR8, UPT, UPT, UR17, 0x1, URZ ;  /* 0x0000000111087890 */ /* 0x000fe2000fffe0ff */
[----:B------:R-:W-:Y:S01]  /*3240*/  UMOV UR30, 0x0 ;  /* 0x00000000001e7882 */ /* 0x000fe20000000000 */
[----:B------:R-:W-:Y:S02]  /*3250*/  UMOV UR31, 0x8100490 ;  /* 0x08100490001f7882 */ /* 0x000fe40000000000 */
[----:B------:R-:W-:Y:S01]  /*3260*/  UISETP.NE.AND UP0, UPT, UR8, 0x3, UPT ;  /* 0x000000030800788c */ /* 0x000fe2000bf05270 */
[----:B------:R-:W-:Y:S01]  /*3270*/  UMOV UR43, 0x40004040 ;  /* 0x40004040002b7882 */ /* 0x000fe20000000000 */
[----:B------:R-:W-:Y:S02]  /*3280*/  UMOV UR33, 0x40004040 ;  /* 0x4000404000217882 */ /* 0x000fe40000000000 */
[----:B------:R-:W-:Y:S01]  /*3290*/  USEL UR8, UR8, URZ, UP0 ;  /* 0x000000ff08087287 */ /* 0x000fe20008000000 */
[----:B------:R1:W-:Y:S01]  /*32a0*/  UTCHMMA gdesc[UR32], gdesc[UR42], tmem[UR7], tmem[UR30], idesc[UR31], !UPT ;  /* 0x00ff1e2a200075ea */ /* 0x0003e2000f800007 */
[----:B------:R-:W-:Y:S01]  /*32b0*/  UMOV UR28, 0x0 ;  /* 0x00000000001c7882 */ /* 0x000fe20000000000 */
        /* <DEDUP_REMOVED lines=16> */
.L_x_67:
[----:B-1----:R-:W-:Y:S09]  /*33c0*/  UIADD3 UR4, UPT, UPT, UR11, 0x16060, URZ ;  /* 0x000160600b047890 */ /* 0x002ff2000fffe0ff */
[----:B------:R1:W-:Y:S01]  /*33d0*/  UTCBAR [UR4], URZ ;  /* 0x000000ff040073e9 */ /* 0x0003e200080000ff */
[----:B------:R-:W-:Y:S05]  /*33e0*/  BRA.U !UP1, `(.L_x_68) ;  /* 0x0000000109047547 */ /* 0x000fea000b800000 */
[----:B-1----:R-:W-:Y:S05]  /*33f0*/  BPT.TRAP 0x1 ;  /* 0x000000040000795c */ /* 0x002fea0000300000 */
.L_x_68:
[----:B------:R-:W-:Y:S02]  /*3400*/  ULEA UR5, UR8, UR11, 0x3 ;  /* 0x0000000b08057291 */ /* 0x000fe4000f8e18ff */
[----:B------:R-:W-:Y:S02]  /*3410*/  UIADD3 UR8, UPT, UPT, UR8, 0x1, URZ ;  /* 0x0000000108087890 */ /* 0x000fe4000fffe0ff */
[----:B-1----:R-:W-:Y:S02]  /*3420*/  UIADD3 UR4, UPT, UPT, UR5, 0x16038, URZ ;  /* 0x0001603805047890 */ /* 0x002fe4000fffe0ff */
[----:B------:R-:W-:Y:S04]  /*3430*/  UISETP.NE.AND UP0, UPT, UR8, 0x3, UPT ;  /* 0x000000030800788c */ /* 0x000fe8000bf05270 */
[----:B------:R-:W-:Y:S03]  /*3440*/  USEL UR17, UR8, URZ, UP0 ;  /* 0x000000ff08117287 */ /* 0x000fe60008000000 */
[----:B------:R1:W-:Y:S01]  /*3450*/  UTCBAR [UR4], URZ ;  /* 0x000000ff040073e9 */ /* 0x0003e200080000ff */
[----:B------:R-:W-:Y:S08]  /*3460*/  BRA.U !UP1, `(.L_x_69) ;  /* 0x0000000109047547 */ /* 0x000ff0000b800000 */
[----:B-1----:R-:W-:Y:S05]  /*3470*/  BPT.TRAP 0x1 ;  /* 0x000000040000795c */ /* 0x002fea0000300000 */
.L_x_69:
[----:B-1----:R-:W-:Y:S01]  /*3480*/  ULEA UR4, UR15, UR11, 0x3 ;  /* 0x0000000b0f047291 */ /* 0x002fe2000f8e18ff */
[----:B------:R-:W-:Y:S04]  /*3490*/  MOV R0, UR20 ;  /* 0x0000001400007c02 */ /* 0x000fe80008000f00 */
[----:B------:R-:W-:Y:S04]  /*34a0*/  SHF.L.U32 R0, R0, 0x1f, RZ ;  /* 0x0000001f00007819 */ /* 0x000fe800000006ff */
[----:B------:R-:W1:Y:S02]  /*34b0*/  SYNCS.PHASECHK.TRANS64.TRYWAIT P0, [UR4+0x16020], R0 ;  /* 0x01602000ff0075a7 */ /* 0x000e640008001104 */
[----:B-1----:R-:W-:Y:S05]  /*34c0*/  @!P0 BRA `(.L_x_70) ;  /* 0x0000012400108947 */ /* 0x002fea0003800000 */
.L_x_411:
[----:B------:R-:W-:Y:S04]  /*34d0*/  UIADD3 UR4, UPT, UPT, UR15, 0x1, URZ ;  /* 0x000000010f047890 */ /* 0x000fe8000fffe0ff */
[----:B------:R-:W-:Y:S04]  /*34e0*/  UISETP.NE.AND UP0, UPT, UR4, 0x3, UPT ;  /* 0x000000030400788c */ /* 0x000fe8000bf05270 */
[----:B------:R-:W-:Y:S02]  /*34f0*/  USEL UR5, URZ, 0x1, UP0 ;  /* 0x00000001ff057887 */ /* 0x000fe40008000000 */
[----:B------:R-:W-:Y:S02]  /*3500*/  USEL UR4, UR4, URZ, UP0 ;  /* 0x000000ff04047287 */ /* 0x000fe40008000000 */
[----:B------:R-:W-:Y:S01]  /*3510*/  ULOP3.LUT UR20, UR20, UR5, URZ, 0x3c, !UPT ;  /* 0x0000000514147292 */ /* 0x000fe2000f8e3cff */
[----:B------:R-:W-:Y:S11]  /*3520*/  BRA.U UP5, `(.L_x_71) ;  /* 0x0000000105047547 */ /* 0x000ff6000b800000 */
[----:B------:R-:W-:Y:S05]  /*3530*/  BPT.TRAP 0x1 ;  /* 0x000000040000795c */ /* 0x000fea0000300000 */
.L_x_71:
[----:B-1----:R-:W-:Y:S04]  /*3540*/  MOV R0, UR23 ;  /* 0x0000001700007c02 */ /* 0x002fe80008000f00 */
[----:B------:R-:W-:Y:S04]  /*3550*/  SHF.L.U32 R0, R0, 0x1f, RZ ;  /* 0x0000001f00007819 */ /* 0x000fe800000006ff */
[----:B------:R-:W1:Y:S02]  /*3560*/  SYNCS.PHASECHK.TRANS64.TRYWAIT P0, [UR11+0x160a0], R0 ;  /* 0x0160a000ff0075a7 */ /* 0x000e64000800110b */
[----:B-1----:R-:W-:Y:S05]  /*3570*/  @!P0 BRA `(.L_x_72) ;  /* 0x0000012000fc8947 */ /* 0x002fea0003800000 */
.L_x_413:
[----:B------:R-:W-:Y:S05]  /*3580*/  BRA.U UP4, `(.L_x_73) ;  /* 0x0000000104047547 */ /* 0x000fea000b800000 */
[----:B------:R-:W-:Y:S05]  /*3590*/  BPT.TRAP 0x1 ;  /* 0x000000040000795c */ /* 0x000fea0000300000 */
.L_x_73:
[----:B------:R-:W-:Y:S01]  /*35a0*/  ULOP3.LUT UR5, UR21, 0x1, URZ, 0x3c, !UPT ;  /* 0x0000000115057892 */ /* 0x000fe2000f8e3cff */
[----:B------:R-:W-:Y:S02]  /*35b0*/  HFMA2 R6, -RZ, RZ, 0, 1.52587890625e-05 ;  /* 0x00000100ff067431 */ /* 0x000fe400000001ff */
[----:B------:R-:W-:Y:S01]  /*35c0*/  IMAD.MOV.U32 R7, RZ, RZ, 0x20 ;  /* 0x00000020ff077424 */ /* 0x000fe200078e00ff */
[----:B------:R-:W-:Y:S02]  /*35d0*/  MOV R5, 0x28 ;  /* 0x0000002800057802 */ /* 0x000fe40000000f00 */
[----:B-1----:R-:W-:Y:S05]  /*35e0*/  IMAD.U32 R0, RZ, RZ, UR5 ;  /* 0x00000005ff007e24 */ /* 0x002fea000f8e00ff */
[----:B------:R-:W-:Y:S04]  /*35f0*/  SHF.L.U32 R0, R0, 0x1f, RZ ;  /* 0x0000001f00007819 */ /* 0x000fe800000006ff */
[----:B------:R-:W1:Y:S02]  /*3600*/  SYNCS.PHASECHK.TRANS64.TRYWAIT P0, [UR11+0x16058], R0 ;  /* 0x01605800ff0075a7 */ /* 0x000e64000800110b */
[----:B-1----:R-:W-:Y:S05]  /*3610*/  @!P0 BRA `(.L_x_74) ;  /* 0x0000012000ec8947 */ /* 0x002fea0003800000 */
.L_x_415:
[----:B------:R-:W-:Y:S01]  /*3620*/  ULEA UR44, UR15, UR25, 0x9 ;  /* 0x000000190f2c7291 */ /* 0x000fe2000f8e48ff */
[----:B-1----:R-:W-:Y:S01]  /*3630*/  IMAD.MOV.U32 R0, RZ, RZ, 0x38 ;  /* 0x00000038ff007424 */ /* 0x002fe200078e00ff */
[----:B------:R-:W-:Y:S01]  /*3640*/  R2UR UR26, R6 ;  /* 0x00000000061a72ca */ /* 0x000fe200000e0000 */
[----:B------:R-:W-:Y:S01]  /*3650*/  IMAD.MOV.U32 R6, RZ, RZ, 0x100 ;  /* 0x00000100ff067424 */ /* 0x000fe200078e00ff */
[----:B------:R-:W-:Y:S01]  /*3660*/  UIADD3 UR42, UPT, UPT, UR44, 0x80, URZ ;  /* 0x000000802c2a7890 */ /* 0x000fe2000fffe0ff */
[----:B------:R-:W-:Y:S01]  /*3670*/  R2UR UR10, R5 ;  /* 0x00000000050a72ca */ /* 0x000fe200000e0000 */
[----:B------:R-:W-:Y:S01]  /*3680*/  UIADD3 UR40, UPT, UPT, UR44, 0x100, URZ ;  /* 0x000001002c287890 */ /* 0x000fe2000fffe0ff */
[----:B------:R-:W-:Y:S01]  /*3690*/  R2UR UR6, R0 ;  /* 0x00000000000672ca */ /* 0x000fe200000e0000 */
[----:B------:R-:W-:Y:S01]  /*36a0*/  UIADD3 UR38, UPT, UPT, UR44, 0x180, URZ ;  /* 0x000001802c267890 */ /* 0x000fe2000fffe0ff */
        /* <DEDUP_REMOVED lines=14> */
[----:B------:R1:W-:Y:S01]  /*3790*/  UTCHMMA tmem[UR19], gdesc[UR44], tmem[UR26], tmem[UR34], idesc[UR35], UPT ;  /* 0x00ff222c130079ea */ /* 0x0003e2000b80001a */
        /* <DEDUP_REMOVED lines=11> */
.L_x_75:
[----:B-1----:R-:W-:Y:S02]  /*3850*/  UIADD3 UR6, UPT, UPT, UR11, 0x16090, URZ ;  /* 0x000160900b067890 */ /* 0x002fe4000fffe0ff */
[----:B------:R-:W-:Y:S01]  /*3860*/  ULOP3.LUT UR7, UR22, 0x1, URZ, 0x3c, !UPT ;  /* 0x0000000116077892 */ /* 0x000fe2000f8e3cff */
[----:B------:R-:W-:Y:S01]  /*3870*/  UMOV UR19, 0x1 ;  /* 0x0000000100137882 */ /* 0x000fe20000000000 */
[----:B------:R-:W-:Y:S05]  /*3880*/  UMOV UR16, UR15 ;  /* 0x0000000f00107c82 */ /* 0x000fea0008000000 */
[----:B------:R2:W-:Y:S01]  /*3890*/  UTCBAR [UR6], URZ ;  /* 0x000000ff060073e9 */ /* 0x0005e200080000ff */
[----:B------:R-:W-:Y:S05]  /*38a0*/  BRA.U UP2, `(.L_x_76) ;  /* 0xfffffff102207547 */ /* 0x000fea000b83ffff */
.L_x_57:
[----:B------:R-:W-:Y:S04]  /*38b0*/  BSSY.RECONVERGENT B0, `(.L_x_77) ;  /* 0x0000003000007945 */ /* 0x000fe80003800200 */
[----:B------:R-:W-:Y:S05]  /*38c0*/  @!P4 BRA `(.L_x_78) ;  /* 0x000000000004c947 */ /* 0x000fea0003800000 */
[----:B-12---:R-:W-:Y:S05]  /*38d0*/  BPT.TRAP 0x1 ;  /* 0x000000040000795c */ /* 0x006fea0000300000 */
.L_x_78:
[----:B-12---:R-:W-:Y:S05]  /*38e0*/  BSYNC.RECONVERGENT B0 ;  /* 0x0000000000007941 */ /* 0x006fea0003800200 */
.L_x_77:
[----:B------:R-:W-:Y:S01]  /*38f0*/  UIADD3 UR5, UPT, UPT, UR11, 0x16010, URZ ;  /* 0x000160100b057890 */ /* 0x000fe2000fffe0ff */
[----:B------:R-:W-:Y:S08]  /*3900*/  BSSY.RECONVERGENT B0, `(.L_x_79) ;  /* 0x0000004000007945 */ /* 0x000ff00003800200 */
[----:B------:R1:W-:Y:S01]  /*3910*/  UTCBAR [UR5], URZ ;  /* 0x000000ff050073e9 */ /* 0x0003e200080000ff */
[----:B------:R-:W-:Y:S05]  /*3920*/  @!P4 BRA `(.L_x_80) ;  /* 0x000000000004c947 */ /* 0x000fea0003800000 */
[----:B-1----:R-:W-:Y:S05]  /*3930*/  BPT.TRAP 0x1 ;  /* 0x000000040000795c */ /* 0x002fea0000300000 */
.L_x_80:
[----:B-1----:R-:W-:Y:S05]  /*3940*/  BSYNC.RECONVERGENT B0 ;  /* 0x0000000000007941 */ /* 0x002fea0003800200 */
.L_x_79:
[----:B------:R-:W-:-:S09]  /*3950*/  UIADD3 UR5, UPT, UPT, UR11, 0x16018, URZ ;  /* 0x000160180b057890 */ /* 0x000fd2000fffe0ff */
[----:B------:R1:W-:Y:S01]  /*3960*/  UTCBAR [UR5], URZ ;  /* 0x000000ff050073e9 */ /* 0x0003e200080000ff */
[----:B------:R-:W-:Y:S05]  /*3970*/  BRA.U UP5, `(.L_x_81) ;  /* 0x0000000105047547 */ /* 0x000fea000b800000 */
[----:B-1----:R-:W-:Y:S05]  /*3980*/  BPT.TRAP 0x1 ;  /* 0x000000040000795c */ /* 0x002fea0000300000 */
.L_x_81:
[----:B------:R-:W-:-:S04]  /*3990*/  MOV R0, UR23 ;  /* 0x0000001700007c02 */ /* 0x000fc80008000f00 */
[----:B------:R-:W-:-:S04]  /*39a0*/  SHF.L.U32 R0, R0, 0x1f, RZ ;  /* 0x0000001f00007819 */ /* 0x000fc800000006ff */
[----:B------:R-:W2:Y:S02]  /*39b0*/  SYNCS.PHASECHK.TRANS64.TRYWAIT P0, [UR11+0x160a8], R0 ;  /* 0x0160a800ff0075a7 */ /* 0x000ea4000800110b */
[----:B--2---:R-:W-:Y:S05]  /*39c0*/  @!P0 BRA `(.L_x_82) ;  /* 0x0000012000208947 */ /* 0x004fea0003800000 */
.L_x_417:
[----:B------:R-:W-:Y:S05]  /*39d0*/  BRA.U UP3, `(.L_x_83) ;  /* 0x0000000103047547 */ /* 0x000fea000b800000 */
[----:B-1----:R-:W-:Y:S05]  /*39e0*/  BPT.TRAP 0x1 ;  /* 0x000000040000795c */ /* 0x002fea0000300000 */
.L_x_83:
[----:B--2---:R-:W-:Y:S02]  /*39f0*/  IMAD.U32 R0, RZ, RZ, UR7 ;  /* 0x00000007ff007e24 */ /* 0x004fe4000f8e00ff */
[----:B------:R-:W-:Y:S02]  /*3a00*/  HFMA2 R6, -RZ, RZ, 0, 2.288818359375e-05 ;  /* 0x00000180ff067431 */ /* 0x000fe400000001ff */
[----:B------:R-:W-:Y:S01]  /*3a10*/  IMAD.MOV.U32 R7, RZ, RZ, 0xa0 ;  /* 0x000000a0ff077424 */ /* 0x000fe200078e00ff */
[----:B------:R-:W-:Y:S02]  /*3a20*/  MOV R5, 0xa8 ;  /* 0x000000a800057802 */ /* 0x000fe40000000f00 */
[----:B------:R-:W-:-:S04]  /*3a30*/  SHF.L.U32 R0, R0, 0x1f, RZ ;  /* 0x0000001f00007819 */ /* 0x000fc800000006ff */
[----:B------:R-:W2:Y:S02]  /*3a40*/  SYNCS.PHASECHK.TRANS64.TRYWAIT P0, [UR11+0x16068], R0 ;  /* 0x01606800ff0075a7 */ /* 0x000ea4000800110b */
[----:B--2---:R-:W-:Y:S05]  /*3a50*/  @!P0 BRA `(.L_x_84) ;  /* 0x0000012000148947 */ /* 0x004fea0003800000 */
.L_x_419:
[----:B--2---:R-:W-:Y:S01]  /*3a60*/  IMAD.MOV.U32 R0, RZ, RZ, 0xb8 ;  /* 0x000000b8ff007424 */ /* 0x004fe200078e00ff */
[----:B------:R-:W-:Y:S01]  /*3a70*/  R2UR UR16, R6 ;  /* 0x00000000061072ca */ /* 0x000fe200000e0000 */
[----:B------:R-:W-:Y:S01]  /*3a80*/  IMAD.MOV.U32 R6, RZ, RZ, 0x180 ;  /* 0x00000180ff067424 */ /* 0x000fe200078e00ff */
[----:B------:R-:W-:Y:S01]  /*3a90*/  R2UR UR8, R5 ;  /* 0x00000000050872ca */ /* 0x000fe200000e0000 */
[----:B------:R-:W-:Y:S01]  /*3aa0*/  IMAD.MOV.U32 R5, RZ, RZ, 0xb0 ;  /* 0x000000b0ff057424 */ /* 0x000fe200078e00ff */
[----:B-1----:R-:W-:Y:S01]  /*3ab0*/  R2UR UR5, R0 ;  /* 0x00000000000572ca */ /* 0x002fe200000e0000 */
[----:B------:R-:W-:Y:S01]  /*3ac0*/  IMAD.MOV.U32 R2, RZ, RZ, 0x180 ;  /* 0x00000180ff027424 */ /* 0x000fe200078e00ff */
[----:B------:R-:W-:Y:S01]  /*3ad0*/  R2UR UR10, R7 ;  /* 0x00000000070a72ca */ /* 0x000fe200000e0000 */
[----:B------:R-:W-:Y:S01]  /*3ae0*/  IMAD.MOV.U32 R0, RZ, RZ, 0x180 ;  /* 0x00000180ff007424 */ /* 0x000fe200078e00ff */
[----:B------:R-:W-:Y:S01]  /*3af0*/  R2UR UR9, R6 ;  /* 0x00000000060972ca */ /* 0x000fe200000e0000 */
[----:B------:R-:W-:Y:S01]  /*3b00*/  ULEA UR26, UR15, UR25, 0x9 ;  /* 0x000000190f1a7291 */ /* 0x000fe2000f8e48ff */
[----:B------:R-:W-:Y:S01]  /*3b10*/  R2UR UR6, R5 ;  /* 0x00000000050672ca */ /* 0x000fe200000e0000 */
[----:B------:R-:W-:Y:S01]  /*3b20*/  UISETP.NE.U32.AND UP0, UPT, UR19, URZ, UPT ;  /* 0x000000ff1300728c */ /* 0x000fe2000bf05070 */
        /* <DEDUP_REMOVED lines=14> */
[----:B------:R1:W-:Y:S01]  /*3c10*/  UTCHMMA tmem[UR10], gdesc[UR26], tmem[UR16], tmem[UR34], idesc[UR35], UP0 ;  /* 0x00ff221a0a0079ea */ /* 0x0003e20008000010 */
        /* <DEDUP_REMOVED lines=8> */
.L_x_85:
[----:B-1----:R-:W-:-:S09]  /*3ca0*/  UIADD3 UR5, UPT, UPT, UR11, 0x16098, URZ ;  /* 0x000160980b057890 */ /* 0x002fd2000fffe0ff */
[----:B------:R1:W-:Y:S01]  /*3cb0*/  UTCBAR [UR5], URZ ;  /* 0x000000ff050073e9 */ /* 0x0003e200080000ff */
[----:B------:R-:W-:Y:S05]  /*3cc0*/  BRA.U !UP1, `(.L_x_86) ;  /* 0x0000000109047547 */ /* 0x000fea000b800000 */
[----:B-1----:R-:W-:Y:S05]  /*3cd0*/  BPT.TRAP 0x1 ;  /* 0x000000040000795c */ /* 0x002fea0000300000 */
.L_x_86:
[----:B-1----:R-:W-:-:S04]  /*3ce0*/  ULEA UR5, UR17, UR11, 0x3 ;  /* 0x0000000b11057291 */ /* 0x002fc8000f8e18ff */
[----:B------:R-:W-:-:S09]  /*3cf0*/  UIADD3 UR5, UPT, UPT, UR5, 0x16038, URZ ;  /* 0x0001603805057890 */ /* 0x000fd2000fffe0ff */
[----:B------:R1:W-:Y:S01]  /*3d00*/  UTCBAR [UR5], URZ ;  /* 0x000000ff050073e9 */ /* 0x0003e200080000ff */
[----:B------:R-:W-:Y:S05]  /*3d10*/  BRA.U UP4, `(.L_x_87) ;  /* 0x0000000104047547 */ /* 0x000fea000b800000 */
[----:B-1----:R-:W-:Y:S05]  /*3d20*/  BPT.TRAP 0x1 ;  /* 0x000000040000795c */ /* 0x002fea0000300000 */
.L_x_87:
[----:B-1----:R-:W-:-:S09]  /*3d30*/  UIADD3 UR5, UPT, UPT, UR11, 0x16050, URZ ;  /* 0x000160500b057890 */ /* 0x002fd2000fffe0ff */
[----:B------:R1:W-:Y:S01]  /*3d40*/  UTCBAR [UR5], URZ ;  /* 0x000000ff050073e9 */ /* 0x0003e200080000ff */
[----:B------:R-:W-:Y:S05]  /*3d50*/  BRA.U UP3, `(.L_x_88) ;  /* 0x0000000103047547 */ /* 0x000fea000b800000 */
[----:B-1----:R-:W-:Y:S05]  /*3d60*/  BPT.TRAP 0x1 ;  /* 0x000000040000795c */ /* 0x002fea0000300000 */
.L_x_88:
[----:B------:R-:W-:Y:S01]  /*3d70*/  UIADD3 UR11, UPT, UPT, UR11, 0x16060, URZ ;  /* 0x000160600b0b7890 */ /* 0x000fe2000fffe0ff */
[----:B------:R-:W-:Y:S01]  /*3d80*/  LOP3.LUT R4, R4, 0x1, RZ, 0x3c, !PT ;  /* 0x0000000104047812 */ /* 0x000fe200078e3cff */
[----:B------:R-:W-:Y:S02]  /*3d90*/  UIADD3 UR24, UPT, UPT, UR18, 0x2, URZ ;  /* 0x0000000212187890 */ /* 0x000fe4000fffe0ff */
[----:B------:R-:W-:-:S05]  /*3da0*/  ULOP3.LUT UR23, UR23, 0x1, URZ, 0x3c, !UPT ;  /* 0x0000000117177892 */ /* 0x000fca000f8e3cff */
[----:B------:R2:W-:Y:S01]  /*3db0*/  UTCBAR [UR11], URZ ;  /* 0x000000ff0b0073e9 */ /* 0x0005e200080000ff */
[----:B------:R-:W-:Y:S02]  /*3dc0*/  NOP ;  /* 0x0000000000007918 */ /* 0x000fe40000000000 */
.L_x_29:
[----:B------:R-:W3:Y:S01]  /*3dd0*/  LDCU UR6, c[0x0][0x370] ;  /* 0x00006e00ff0677ac */ /* 0x000ee20008000800 */
[----:B-1----:R-:W1:Y:S01]  /*3de0*/  LDCU UR5, c[0x0][0x900] ;  /* 0x00012000ff0577ac */ /* 0x002e620008000800 */
[----:B---3--:R-:W-:-:S04]  /*3df0*/  UIADD3 UR36, UPT, UPT, UR6, UR36, URZ ;  /* 0x0000002406247290 */ /* 0x008fc8000fffe0ff */
[----:B-1----:R-:W-:-:S09]  /*3e00*/  UISETP.GE.AND UP0, UPT, UR36, UR5, UPT ;  /* 0x000000052400728c */ /* 0x002fd2000bf06270 */
[----:B------:R-:W-:Y:S05]  /*3e10*/  BRA.U !UP0, `(.L_x_89) ;  /* 0xffffffd908b07547 */ /* 0x000fea000b83ffff */
[----:B--2---:R-:W-:Y:S05]  /*3e20*/  EXIT ;  /* 0x000000000000794d */ /* 0x004fea0003800000 */
.L_x_28:
[----:B------:R-:W-:-:S08]  /*3e30*/  NOP ;  /* 0x0000000000007918 */ /* 0x000fd00000000000 */
[----:B------:R-:W1:-:S00]  /*3e40*/  USETMAXREG.DEALLOC.CTAPOOL 0x60 ;  /* 0x00000060000079c8 */ /* 0x000e4000080e0500 */
[----:B-1----:R-:W1:Y:S01]  /*3e50*/  LDC R0, c[0x0][0x900] ;  /* 0x00024000ff007b82 */ /* 0x002e620000000800 */
[----:B------:R-:W-:Y:S02]  /*3e60*/  MOV R72, UR36 ;  /* 0x0000002400487c02 */ /* 0x000fe40008000f00 */
[----:B-1----:R-:W-:-:S13]  /*3e70*/  ISETP.LE.AND P0, PT, R0, UR36, PT ;  /* 0x0000002400007c0c */ /* 0x002fda000bf03270 */
[----:B------:R-:W-:Y:S05]  /*3e80*/  @P0 EXIT ;  /* 0x000000000000094d */ /* 0x000fea0003800000 */
[----:B------:R-:W1:Y:S01]  /*3e90*/  S2UR UR4, SR_CTAID.Z ;  /* 0x00000000000479c3 */ /* 0x000e620000002700 */
[----:B------:R-:W2:Y:S01]  /*3ea0*/  S2R R0, SR_CTAID.Y ;  /* 0x0000000000007919 */ /* 0x000ea20000002600 */
[----:B------:R-:W1:Y:S01]  /*3eb0*/  LDCU UR36, c[0x0][0x370] ;  /* 0x00006e00ff2477ac */ /* 0x000e620008000800 */
[----:B------:R-:W-:Y:S01]  /*3ec0*/  LOP3.LUT P0, R78, R79, 0x7f, RZ, 0xc0, !PT ;  /* 0x0000007f4f4e7812 */ /* 0x000fe2000780c0ff */
[----:B------:R-:W-:Y:S01]  /*3ed0*/  HFMA2 R59, -RZ, RZ, 0, 0 ;  /* 0x00000000ff3b7431 */ /* 0x000fe200000001ff */
[----:B------:R-:W-:Y:S01]  /*3ee0*/  BSSY B8, `(.L_x_90) ;  /* 0x0000865000087945 */ /* 0x000fe20003800000 */
[----:B------:R-:W3:Y:S01]  /*3ef0*/  LDCU UR5, c[0x0][0x374] ;  /* 0x00006e80ff0577ac */ /* 0x000ee20008000800 */
[----:B------:R-:W-:Y:S02]  /*3f00*/  IMAD.MOV.U32 R75, RZ, RZ, 0x1 ;  /* 0x00000001ff4b7424 */ /* 0x000fe400078e00ff */
[----:B------:R-:W-:Y:S01]  /*3f10*/  IMAD.MOV.U32 R56, RZ, RZ, RZ ;  /* 0x000000ffff387224 */ /* 0x000fe200078e00ff */
[----:B------:R-:W4:Y:S01]  /*3f20*/  LDCU.64 UR44, c[0x0][0x358] ;  /* 0x00006b00ff2c77ac */ /* 0x000f220008000a00 */
[----:B------:R-:W-:Y:S01]  /*3f30*/  UMOV UR43, URZ ;  /* 0x000000ff002b7c82 */ /* 0x000fe20008000000 */
[----:B------:R-:W-:Y:S01]  /*3f40*/  UMOV UR42, URZ ;  /* 0x000000ff002a7c82 */ /* 0x000fe20008000000 */
[----:B-1----:R-:W-:-:S04]  /*3f50*/  UIMAD UR4, UR36, UR4, URZ ;  /* 0x00000004240472a4 */ /* 0x002fc8000f8e02ff */
[----:B------:R-:W-:-:S04]  /*3f60*/  UIADD3 UR4, UPT, UPT, URZ, -UR4, URZ ;  /* 0x80000004ff047290 */ /* 0x000fc8000fffe0ff */
[----:B---3--:R-:W-:Y:S01]  /*3f70*/  UIMAD UR4, UR4, UR5, URZ ;  /* 0x00000005040472a4 */ /* 0x008fe2000f8e02ff */
[----:B--2---:R-:W-:-:S05]  /*3f80*/  IMAD R0, R0, UR36, R72 ;  /* 0x0000002400007c24 */ /* 0x004fca000f8e0248 */
[----:B------:R-:W-:-:S04]  /*3f90*/  ISETP.NE.OR P0, PT, R0, UR4, P0 ;  /* 0x0000000400007c0c */ /* 0x000fc80008705670 */
[----:B----4-:R-:W-:-:S09]  /*3fa0*/  P2R R80, PR, RZ, 0x1 ;  /* 0x00000001ff507803 */ /* 0x010fd20000000000 */
.L_x_234:
[----:B------:R-:W-:Y:S05]  /*3fb0*/  YIELD ;  /* 0x0000000000007946 */ /* 0x000fea0003800000 */
[----:B------:R-:W1:Y:S01]  /*3fc0*/  LDC R8, c[0x0][0x904] ;  /* 0x00024100ff087b82 */ /* 0x000e620000000800 */
[----:B--2---:R-:W2:Y:S01]  /*3fd0*/  LDCU.64 UR4, c[0x0][0x908] ;  /* 0x00012100ff0477ac */ /* 0x004ea20008000a00 */
[----:B------:R-:W-:Y:S01]  /*3fe0*/  BSSY B7, `(.L_x_91) ;  /* 0x0000850000077945 */ /* 0x000fe20003800000 */
[----:B---3--:R-:W3:Y:S05]  /*3ff0*/  LDCU.64 UR6, c[0x0][0x920] ;  /* 0x00012400ff0677ac */ /* 0x008eea0008000a00 */
[----:B----4-:R-:W4:Y:S08]  /*4000*/  LDC.64 R4, c[0x0][0x918] ;  /* 0x00024600ff047b82 */ /* 0x010f300000000a00 */
[----:B-----5:R-:W5:Y:S01]  /*4010*/  LDC.64 R6, c[0x0][0x910] ;  /* 0x00024400ff067b82 */ /* 0x020f620000000a00 */
[----:B--2---:R-:W-:Y:S01]  /*4020*/  IMAD.HI.U32 R0, R72, UR4, RZ ;  /* 0x0000000448007c27 */ /* 0x004fe2000f8e00ff */
[----:B------:R-:W2:Y:S04]  /*4030*/  LDCU UR4, c[0x0][0x380] ;  /* 0x00007000ff0477ac */ /* 0x000ea80008000800 */
[----:B------:R-:W-:-:S02]  /*4040*/  SHF.R.U32.HI R0, RZ, UR5, R0 ;  /* 0x00000005ff007c19 */ /* 0x000fc40008011600 */
[----:B-1----:R-:W-:-:S04]  /*4050*/  ISETP.NE.AND P0, PT, R8, 0x1, PT ;  /* 0x000000010800780c */ /* 0x002fc80003f05270 */
[----:B------:R-:W-:Y:S02]  /*4060*/  SEL R2, R72, R0, !P0 ;  /* 0x0000000048027207 */ /* 0x000fe40004000000 */
[----:B----4-:R-:W-:-:S03]  /*4070*/  ISETP.NE.AND P0, PT, R5, 0x1, PT ;  /* 0x000000010500780c */ /* 0x010fc60003f05270 */
[----:B---3--:R-:W-:-:S04]  /*4080*/  IMAD.HI.U32 R0, R2, UR6, RZ ;  /* 0x0000000602007c27 */ /* 0x008fc8000f8e00ff */
[----:B------:R-:W-:Y:S01]  /*4090*/  IMAD.MOV R3, RZ, RZ, -R2 ;  /* 0x000000ffff037224 */ /* 0x000fe200078e0a02 */
[----:B------:R-:W-:-:S03]  /*40a0*/  SHF.R.U32.HI R0, RZ, UR7, R0 ;  /* 0x00000007ff007c19 */ /* 0x000fc60008011600 */
[----:B------:R-:W-:Y:S01]  /*40b0*/  IMAD R3, R8, R3, R72 ;  /* 0x0000000308037224 */ /* 0x000fe200078e0248 */
[----:B------:R-:W-:Y:S02]  /*40c0*/  SEL R0, R2, R0, !P0 ;  /* 0x0000000002007207 */ /* 0x000fe40004000000 */
[----:B-----5:R-:W-:Y:S01]  /*40d0*/  ISETP.NE.AND P0, PT, R6, 0x1, PT ;  /* 0x000000010600780c */ /* 0x020fe20003f05270 */
[----:B------:R-:W-:Y:S02]  /*40e0*/  IMAD.SHL.U32 R3, R3, 0x100, RZ ;  /* 0x0000010003037824 */ /* 0x000fe400078e00ff */
[----:B------:R-:W-:-:S05]  /*40f0*/  IMAD.HI.U32 R7, R0, R7, RZ ;  /* 0x0000000700077227 */ /* 0x000fca00078e00ff */
[----:B------:R-:W-:-:S04]  /*4100*/  SHF.R.U32.HI R4, RZ, R4, R7 ;  /* 0x00000004ff047219 */ /* 0x000fc80000011607 */
[----:B------:R-:W-:Y:S01]  /*4110*/  SEL R7, R0, R4, !P0 ;  /* 0x0000000400077207 */ /* 0x000fe20004000000 */
[----:B------:R-:W-:Y:S01]  /*4120*/  IMAD.MOV R4, RZ, RZ, -R0 ;  /* 0x000000ffff047224 */ /* 0x000fe200078e0a00 */
[----:B--2---:R-:W-:-:S03]  /*4130*/  ISETP.GE.AND P0, PT, R3, UR4, PT ;  /* 0x0000000403007c0c */ /* 0x004fc6000bf06270 */
[----:B------:R-:W-:Y:S02]  /*4140*/  IMAD.MOV R3, RZ, RZ, -R7 ;  /* 0x000000ffff037224 */ /* 0x000fe400078e0a07 */
[----:B------:R-:W-:Y:S02]  /*4150*/  IMAD R77, R5, R4, R2 ;  /* 0x00000004054d7224 */ /* 0x000fe400078e0202 */
[----:B------:R-:W-:-:S06]  /*4160*/  IMAD R74, R6, R3, R0 ;  /* 0x00000003064a7224 */ /* 0x000fcc00078e0200 */
[----:B------:R-:W-:Y:S05]  /*4170*/  @P0 BRA `(.L_x_92) ;  /* 0x0000008000d80947 */ /* 0x000fea0003800000 */
[----:B------:R-:W1:Y:S02]  /*4180*/  LDC R3, c[0x0][0x384] ;  /* 0x0000e100ff037b82 */ /* 0x000e640000000800 */
[----:B-1----:R-:W-:-:S13]  /*4190*/  ISETP.NE.AND P0, PT, R3, RZ, PT ;  /* 0x000000ff0300720c */ /* 0x002fda0003f05270 */
[----:B------:R-:W-:Y:S05]  /*41a0*/  @P0 BRA `(.L_x_93) ;  /* 0x0000004000340947 */ /* 0x000fea0003800000 */
[----:B------:R-:W-:-:S09]  /*41b0*/  UISETP.NE.AND UP0, UPT, UR41, URZ, UPT ;  /* 0x000000ff2900728c */ /* 0x000fd2000bf05270 */
[----:B------:R-:W-:Y:S05]  /*41c0*/  BRA.U UP0, `(.L_x_94) ;  /* 0x0000000100047547 */ /* 0x000fea000b800000 */
[----:B------:R-:W-:Y:S05]  /*41d0*/  BPT.TRAP 0x1 ;  /* 0x000000040000795c */ /* 0x000fea0000300000 */
.L_x_94:
[----:B------:R-:W1:Y:S01]  /*41e0*/  S2R R76, SR_CgaCtaId ;  /* 0x00000000004c7919 */ /* 0x000e620000008800 */
[----:B------:R-:W-:Y:S01]  /*41f0*/  MOV R2, 0x400 ;  /* 0x0000040000027802 */ /* 0x000fe20000000f00 */
[----:B------:R-:W-:Y:S01]  /*4200*/  BSSY B0, `(.L_x_95) ;  /* 0x0000005000007945 */ /* 0x000fe20003800000 */
[----:B------:R-:W-:Y:S02]  /*4210*/  SHF.L.U32 R0, R75, 0x1f, RZ ;  /* 0x0000001f4b007819 */ /* 0x000fe400000006ff */
[----:B-1----:R-:W-:-:S04]  /*4220*/  LEA R76, R76, R2, 0x18 ;  /* 0x000000024c4c7211 */ /* 0x002fc800078ec0ff */
[----:B------:R-:W1:Y:S02]  /*4230*/  SYNCS.PHASECHK.TRANS64.TRYWAIT P0, [R76+URZ+0x160c0], R0 ;  /* 0x0160c0004c0075a7 */ /* 0x000e6400080011ff */
[----:B-1----:R-:W-:Y:S05]  /*4240*/  @!P0 BRA `(.L_x_96) ;  /* 0x0000011800308947 */ /* 0x002fea0003800000 */
.L_x_420:
[----:B------:R-:W-:Y:S05]  /*4250*/  BSYNC B0 ;  /* 0x0000000000007941 */ /* 0x000fea0003800000 */
.L_x_95:
[----:B------:R-:W-:Y:S01]  /*4260*/  ISETP.NE.AND P0, PT, R80, RZ, PT ;  /* 0x000000ff5000720c */ /* 0x000fe20003f05270 */
[----:B------:R-:W-:-:S12]  /*4270*/  BSSY.RECONVERGENT B6, `(.L_x_97) ;  /* 0x0000232000067945 */ /* 0x000fd80003800200 */
[----:B------:R-:W-:Y:S05]  /*4280*/  @P0 BRA `(.L_x_98) ;  /* 0x0000002000c00947 */ /* 0x000fea0003800000 */
[----:B------:R-:W2:Y:S01]  /*4290*/  LDC.64 R2, c[0x4][0xa0] ;  /* 0x01002800ff027b82 */ /* 0x000ea20000000a00 */
[----:B------:R-:W-:Y:S01]  /*42a0*/  MOV R16, 0x0 ;  /* 0x0000000000107802 */ /* 0x000fe20000000f00 */
[----:B------:R-:W3:Y:S01]  /*42b0*/  LDCU.64 UR4, c[0x4][0xd0] ;  /* 0x01001a00ff0477ac */ /* 0x000ee20008000a00 */
[----:B------:R-:W-:Y:S02]  /*42c0*/  MOV R6, UR38 ;  /* 0x0000002600067c02 */ /* 0x000fe40008000f00 */
[----:B------:R-:W-:Y:S01]  /*42d0*/  MOV R7, UR37 ;  /* 0x0000002500077c02 */ /* 0x000fe20008000f00 */
[----:B---3--:R-:W-:Y:S02]  /*42e0*/  IMAD.U32 R4, RZ, RZ, UR4 ;  /* 0x00000004ff047e24 */ /* 0x008fe4000f8e00ff */
[----:B------:R-:W-:Y:S01]  /*42f0*/  IMAD.U32 R5, RZ, RZ, UR5 ;  /* 0x00000005ff057e24 */ /* 0x000fe2000f8e00ff */
[----:B--2---:R2:W-:Y:S02]  /*4300*/  STL.64 [R1], R2 ;  /* 0x0000000201007387 */ /* 0x0045e40000100a00 */
[----:B--2---:R2:W3:Y:S04]  /*4310*/  LDC.64 R2, c[0x4][R16] ;  /* 0x0100000010027b82 */ /* 0x0044e80000000a00 */
[----:B------:R-:W-:-:S07]  /*4320*/  LEPC R20, `(.L_x_99) ;  /* 0x000000001014794e */ /* 0x000fce0000000000 */
[----:B-123--:R-:W-:Y:S05]  /*4330*/  CALL.ABS.NOINC R2 ;  /* 0x0000000002007343 */ /* 0x00efea0003c00000 */
.L_x_99:
[----:B------:R-:W-:Y:S01]  /*4340*/  IMAD.MOV.U32 R2, RZ, RZ, 0x3 ;  /* 0x00000003ff027424 */ /* 0x000fe200078e00ff */
[----:B------:R-:W1:Y:S01]  /*4350*/  LDCU.64 UR4, c[0x4][0xe8] ;  /* 0x01001d00ff0477ac */ /* 0x000e620008000a00 */
[----:B------:R-:W-:Y:S01]  /*4360*/  IMAD.MOV.U32 R3, RZ, RZ, 0x4 ;  /* 0x00000004ff037424 */ /* 0x000fe200078e00ff */
[----:B------:R-:W-:Y:S02]  /*4370*/  MOV R6, UR38 ;  /* 0x0000002600067c02 */ /* 0x000fe40008000f00 */
[----:B------:R-:W-:Y:S01]  /*4380*/  STL [R1+0x8], R2 ;  /* 0x0000080201007387 */ /* 0x000fe20000100800 */
[----:B------:R-:W-:-:S03]  /*4390*/  MOV R7, UR37 ;  /* 0x0000002500077c02 */ /* 0x000fc60008000f00 */
[----:B------:R2:W-:Y:S01]  /*43a0*/  STL.64 [R1], R2 ;  /* 0x0000000201007387 */ /* 0x0005e20000100a00 */
[----:B-1----:R-:W-:Y:S01]  /*43b0*/  MOV R4, UR4 ;  /* 0x0000000400047c02 */ /* 0x002fe20008000f00 */
[----:B------:R-:W-:Y:S01]  /*43c0*/  IMAD.U32 R5, RZ, RZ, UR5 ;  /* 0x00000005ff057e24 */ /* 0x000fe2000f8e00ff */
[----:B--2---:R1:W2:Y:S06]  /*43d0*/  LDC.64 R2, c[0x4][R16] ;  /* 0x0100000010027b82 */ /* 0x0042ac0000000a00 */
[----:B------:R-:W-:-:S07]  /*43e0*/  LEPC R20, `(.L_x_100) ;  /* 0x000000001014794e */ /* 0x000fce0000000000 */
[----:B-12---:R-:W-:Y:S05]  /*43f0*/  CALL.ABS.NOINC R2 ;  /* 0x0000000002007343 */ /* 0x006fea0003c00000 */
.L_x_100:
[----:B------:R1:W2:Y:S01]  /*4400*/  LDC.64 R2, c[0x4][R16] ;  /* 0x0100000010027b82 */ /* 0x0002a20000000a00 */
[----:B------:R-:W3:Y:S01]  /*4410*/  LDCU.64 UR4, c[0x4][0xe0] ;  /* 0x01001c00ff0477ac */ /* 0x000ee20008000a00 */
[----:B------:R-:W-:Y:S01]  /*4420*/  CS2R R6, SRZ ;  /* 0x0000000000067805 */ /* 0x000fe2000001ff00 */
[----:B---3--:R-:W-:Y:S01]  /*4430*/  IMAD.U32 R4, RZ, RZ, UR4 ;  /* 0x00000004ff047e24 */ /* 0x008fe2000f8e00ff */
[----:B------:R-:W-:-:S04]  /*4440*/  MOV R5, UR5 ;  /* 0x0000000500057c02 */ /* 0x000fc80008000f00 */
[----:B------:R-:W-:-:S07]  /*4450*/  LEPC R20, `(.L_x_101) ;  /* 0x000000001014794e */ /* 0x000fce0000000000 */
[----:B-12---:R-:W-:Y:S05]  /*4460*/  CALL.ABS.NOINC R2 ;  /* 0x0000000002007343 */ /* 0x006fea0003c00000 */
.L_x_101:
[----:B------:R1:W2:Y:S01]  /*4470*/  LDC.64 R2, c[0x4][R16] ;  /* 0x0100000010027b82 */ /* 0x0002a20000000a00 */
[----:B------:R-:W3:Y:S01]  /*4480*/  LDCU.64 UR4, c[0x4][0xf0] ;  /* 0x01001e00ff0477ac */ /* 0x000ee20008000a00 */
[----:B------:R-:W-:Y:S01]  /*4490*/  CS2R R6, SRZ ;  /* 0x0000000000067805 */ /* 0x000fe2000001ff00 */
[----:B---3--:R-:W-:Y:S01]  /*44a0*/  IMAD.U32 R4, RZ, RZ, UR4 ;  /* 0x00000004ff047e24 */ /* 0x008fe2000f8e00ff */
[----:B------:R-:W-:-:S04]  /*44b0*/  MOV R5, UR5 ;  /* 0x0000000500057c02 */ /* 0x000fc80008000f00 */
[----:B------:R-:W-:-:S07]  /*44c0*/  LEPC R20, `(.L_x_102) ;  /* 0x000000001014794e */ /* 0x000fce0000000000 */
[----:B-12---:R-:W-:Y:S05]  /*44d0*/  CALL.ABS.NOINC R2 ;  /* 0x0000000002007343 */ /* 0x006fea0003c00000 */
.L_x_102:
[----:B------:R1:W2:Y:S01]  /*44e0*/  LDC.64 R2, c[0x4][R16] ;  /* 0x0100000010027b82 */ /* 0x0002a20000000a00 */
[----:B------:R-:W3:Y:S01]  /*44f0*/  LDCU.64 UR4, c[0x4][0xf8] ;  /* 0x01001f00ff0477ac */ /* 0x000ee20008000a00 */
[----:B------:R-:W-:Y:S01]  /*4500*/  CS2R R6, SRZ ;  /* 0x0000000000067805 */ /* 0x000fe2000001ff00 */
[----:B---3--:R-:W-:Y:S01]  /*4510*/  IMAD.U32 R4, RZ, RZ, UR4 ;  /* 0x00000004ff047e24 */ /* 0x008fe2000f8e00ff */
[----:B------:R-:W-:-:S04]  /*4520*/  MOV R5, UR5 ;  /* 0x0000000500057c02 */ /* 0x000fc80008000f00 */
[----:B------:R-:W-:-:S07]  /*4530*/  LEPC R20, `(.L_x_103) ;  /* 0x000000001014794e */ /* 0x000fce0000000000 */
[----:B-12---:R-:W-:Y:S05]  /*4540*/  CALL.ABS.NOINC R2 ;  /* 0x0000000002007343 */ /* 0x006fea0003c00000 */
.L_x_103:
[----:B------:R-:W-:Y:S01]  /*4550*/  HFMA2 R0, -RZ, RZ, 0, 9.5367431640625e-07 ;  /* 0x00000010ff007431 */ /* 0x000fe200000001ff */
[----:B------:R1:W2:Y:S01]  /*4560*/  LDC.64 R2, c[0x4][R16] ;  /* 0x0100000010027b82 */ /* 0x0002a20000000a00 */
[----:B------:R-:W3:Y:S01]  /*4570*/  LDCU.64 UR4, c[0x4][0xc8] ;  /* 0x01001900ff0477ac */ /* 0x000ee20008000a00 */
[----:B------:R-:W-:Y:S01]  /*4580*/  MOV R6, UR38 ;  /* 0x0000002600067c02 */ /* 0x000fe20008000f00 */
[----:B------:R-:W-:Y:S01]  /*4590*/  IMAD.U32 R7, RZ, RZ, UR37 ;  /* 0x00000025ff077e24 */ /* 0x000fe2000f8e00ff */
[----:B------:R1:W-:Y:S01]  /*45a0*/  STL [R1], R0 ;  /* 0x0000000001007387 */ /* 0x0003e20000100800 */
[----:B---3--:R-:W-:Y:S01]  /*45b0*/  MOV R4, UR4 ;  /* 0x0000000400047c02 */ /* 0x008fe20008000f00 */
[----:B------:R-:W-:-:S04]  /*45c0*/  IMAD.U32 R5, RZ, RZ, UR5 ;  /* 0x00000005ff057e24 */ /* 0x000fc8000f8e00ff */
[----:B------:R-:W-:-:S07]  /*45d0*/  LEPC R20, `(.L_x_104) ;  /* 0x000000001014794e */ /* 0x000fce0000000000 */
[----:B-12---:R-:W-:Y:S05]  /*45e0*/  CALL.ABS.NOINC R2 ;  /* 0x0000000002007343 */ /* 0x006fea0003c00000 */
.L_x_104:
[----:B------:R-:W1:Y:S01]  /*45f0*/  S2R R0, SR_SWINHI ;  /* 0x0000000000007919 */ /* 0x000e620000002f00 */
[----:B------:R2:W3:Y:S01]  /*4600*/  LDC.64 R8, c[0x4][R16] ;  /* 0x0100000010087b82 */ /* 0x0004e20000000a00 */
[----:B------:R-:W4:Y:S01]  /*4610*/  LDCU.64 UR4, c[0x4][0x100] ;  /* 0x01002000ff0477ac */ /* 0x000f220008000a00 */
[----:B------:R-:W-:Y:S01]  /*4620*/  MOV R6, UR38 ;  /* 0x0000002600067c02 */ /* 0x000fe20008000f00 */
[----:B------:R-:W-:Y:S01]  /*4630*/  IMAD.U32 R7, RZ, RZ, UR37 ;  /* 0x00000025ff077e24 */ /* 0x000fe2000f8e00ff */
[----:B----4-:R-:W-:Y:S01]  /*4640*/  MOV R4, UR4 ;  /* 0x0000000400047c02 */ /* 0x010fe20008000f00 */
[----:B------:R-:W-:Y:S01]  /*4650*/  IMAD.U32 R5, RZ, RZ, UR5 ;  /* 0x00000005ff057e24 */ /* 0x000fe2000f8e00ff */
[----:B------:R-:W-:Y:S02]  /*4660*/  MOV R2, R76 ;  /* 0x0000004c00027202 */ /* 0x000fe40000000f00 */
[----:B-1----:R-:W-:Y:S02]  /*4670*/  MOV R3, R0 ;  /* 0x0000000000037202 */ /* 0x002fe40000000f00 */
[----:B------:R-:W-:-:S05]  /*4680*/  IADD3 R2, P0, PT, R2, 0xe000, RZ ;  /* 0x0000e00002027810 */ /* 0x000fca0007f1e0ff */
[----:B------:R-:W-:-:S05]  /*4690*/  IMAD.X R3, RZ, RZ, R3, P0 ;  /* 0x000000ffff037224 */ /* 0x000fca00000e0603 */
[----:B------:R2:W-:Y:S03]  /*46a0*/  STL.64 [R1], R2 ;  /* 0x0000000201007387 */ /* 0x0005e60000100a00 */
[----:B------:R-:W-:-:S07]  /*46b0*/  LEPC R20, `(.L_x_105) ;  /* 0x000000001014794e */ /* 0x000fce0000000000 */
[----:B--23--:R-:W-:Y:S05]  /*46c0*/  CALL.ABS.NOINC R8 ;  /* 0x0000000008007343 */ /* 0x00cfea0003c00000 */
.L_x_105:
[----:B------:R-:W1:Y:S01]  /*46d0*/  LDC.64 R4, c[0x4][0xd8] ;  /* 0x01003600ff047b82 */ /* 0x000e620000000a00 */
[----:B------:R-:W2:Y:S01]  /*46e0*/  LDCU.64 UR4, c[0x4][0xd0] ;  /* 0x01001a00ff0477ac */ /* 0x000ea20008000a00 */
[----:B------:R-:W-:Y:S02]  /*46f0*/  MOV R6, UR38 ;  /* 0x0000002600067c02 */ /* 0x000fe40008000f00 */
[----:B------:R-:W-:-:S04]  /*4700*/  MOV R7, UR37 ;  /* 0x0000002500077c02 */ /* 0x000fc80008000f00 */
[----:B------:R3:W4:Y:S01]  /*4710*/  LDC.64 R2, c[0x4][R16] ;  /* 0x0100000010027b82 */ /* 0x0007220000000a00 */
[----:B-1----:R2:W-:Y:S02]  /*4720*/  STL.64 [R1], R4 ;  /* 0x0000000401007387 */ /* 0x0025e40000100a00 */
[----:B--2---:R-:W-:Y:S02]  /*4730*/  IMAD.U32 R4, RZ, RZ, UR4 ;  /* 0x00000004ff047e24 */ /* 0x004fe4000f8e00ff */
[----:B---34-:R-:W-:-:S03]  /*4740*/  IMAD.U32 R5, RZ, RZ, UR5 ;  /* 0x00000005ff057e24 */ /* 0x018fc6000f8e00ff */
[----:B------:R-:W-:-:S07]  /*4750*/  LEPC R20, `(.L_x_106) ;  /* 0x000000001014794e */ /* 0x000fce0000000000 */
[----:B------:R-:W-:Y:S05]  /*4760*/  CALL.ABS.NOINC R2 ;  /* 0x0000000002007343 */ /* 0x000fea0003c00000 */
.L_x_106:
[----:B------:R-:W-:Y:S01]  /*4770*/  HFMA2 R0, -RZ, RZ, 0, 2.384185791015625e-06 ;  /* 0x00000028ff007431 */ /* 0x000fe200000001ff */
        /* <DEDUP_REMOVED lines=9> */
.L_x_107:
        /* <DEDUP_REMOVED lines=10> */
.L_x_108:
[----:B------:R1:W2:Y:S01]  /*48b0*/  LDC.64 R2, c[0x4][R16] ;  /* 0x0100000010027b82 */ /* 0x0002a20000000a00 */
[----:B------:R-:W3:Y:S01]  /*48c0*/  LDCU.64 UR4, c[0x4][0xe0] ;  /* 0x01001c00ff0477ac */ /* 0x000ee20008000a00 */
[----:B------:R-:W-:Y:S01]  /*48d0*/  CS2R R6, SRZ ;  /* 0x0000000000067805 */ /* 0x000fe2000001ff00 */
[----:B---3--:R-:W-:Y:S01]  /*48e0*/  IMAD.U32 R4, RZ, RZ, UR4 ;  /* 0x00000004ff047e24 */ /* 0x008fe2000f8e00ff */
[----:B------:R-:W-:-:S04]  /*48f0*/  MOV R5, UR5 ;  /* 0x0000000500057c02 */ /* 0x000fc80008000f00 */
[----:B------:R-:W-:-:S07]  /*4900*/  LEPC R20, `(.L_x_109) ;  /* 0x000000001014794e */ /* 0x000fce0000000000 */
[----:B-12---:R-:W-:Y:S05]  /*4910*/  CALL.ABS.NOINC R2 ;  /* 0x0000000002007343 */ /* 0x006fea0003c00000 */
.L_x_109:
[----:B------:R-:W-:Y:S01]  /*4920*/  HFMA2 R0, -RZ, RZ, 0, 4.76837158203125e-07 ;  /* 0x00000008ff007431 */ /* 0x000fe200000001ff */
        /* <DEDUP_REMOVED lines=9> */
.L_x_110:
[----:B------:R-:W-:Y:S01]  /*49c0*/  HFMA2 R0, -RZ, RZ, 0, 2.6226043701171875e-06 ;  /* 0x0000002cff007431 */ /* 0x000fe200000001ff */
        /* <DEDUP_REMOVED lines=9> */
.L_x_111:
[----:B------:R1:W2:Y:S01]  /*4a60*/  LDC.64 R2, c[0x4][R16] ;  /* 0x0100000010027b82 */ /* 0x0002a20000000a00 */
[----:B------:R-:W3:Y:S01]  /*4a70*/  LDCU.64 UR4, c[0x4][0xe0] ;  /* 0x01001c00ff0477ac */ /* 0x000ee20008000a00 */
[----:B------:R-:W-:Y:S01]  /*4a80*/  CS2R R6, SRZ ;  /* 0x0000000000067805 */ /* 0x000fe2000001ff00 */
[----:B---3--:R-:W-:Y:S01]  /*4a90*/  IMAD.U32 R4, RZ, RZ, UR4 ;  /* 0x00000004ff047e24 */ /* 0x008fe2000f8e00ff */
[----:B------:R-:W-:-:S04]  /*4aa0*/  MOV R5, UR5 ;  /* 0x0000000500057c02 */ /* 0x000fc80008000f00 */
[----:B------:R-:W-:-:S07]  /*4ab0*/  LEPC R20, `(.L_x_112) ;  /* 0x000000001014794e */ /* 0x000fce0000000000 */
[----:B-12---:R-:W-:Y:S05]  /*4ac0*/  CALL.ABS.NOINC R2 ;  /* 0x0000000002007343 */ /* 0x006fea0003c00000 */
.L_x_112:
        /* <DEDUP_REMOVED lines=10> */
.L_x_113:
[----:B------:R-:W-:Y:S01]  /*4b70*/  HFMA2 R0, -RZ, RZ, 0, 2.443790435791015625e-06 ;  /* 0x00000029ff007431 */ /* 0x000fe200000001ff */
        /* <DEDUP_REMOVED lines=9> */
.L_x_114:
        /* <DEDUP_REMOVED lines=10> */
.L_x_115:
        /* <DEDUP_REMOVED lines=10> */
.L_x_116:
[----:B------:R1:W2:Y:S01]  /*4d50*/  LDC.64 R2, c[0x4][R16] ;  /* 0x0100000010027b82 */ /* 0x0002a20000000a00 */
[----:B------:R-:W3:Y:S01]  /*4d60*/  LDCU.64 UR4, c[0x4][0xe0] ;  /* 0x01001c00ff0477ac */ /* 0x000ee20008000a00 */
[----:B------:R-:W-:Y:S01]  /*4d70*/  CS2R R6, SRZ ;  /* 0x0000000000067805 */ /* 0x000fe2000001ff00 */
[----:B---3--:R-:W-:Y:S01]  /*4d80*/  IMAD.U32 R4, RZ, RZ, UR4 ;  /* 0x00000004ff047e24 */ /* 0x008fe2000f8e00ff */
[----:B------:R-:W-:-:S04]  /*4d90*/  MOV R5, UR5 ;  /* 0x0000000500057c02 */ /* 0x000fc80008000f00 */
[----:B------:R-:W-:-:S07]  /*4da0*/  LEPC R20, `(.L_x_117) ;  /* 0x000000001014794e */ /* 0x000fce0000000000 */
[----:B-12---:R-:W-:Y:S05]  /*4db0*/  CALL.ABS.NOINC R2 ;  /* 0x0000000002007343 */ /* 0x006fea0003c00000 */
.L_x_117:
[----:B------:R-:W-:Y:S01]  /*4dc0*/  HFMA2 R0, -RZ, RZ, 0, 3.814697265625e-06 ;  /* 0x00000040ff007431 */ /* 0x000fe200000001ff */
        /* <DEDUP_REMOVED lines=9> */
.L_x_118:
        /* <DEDUP_REMOVED lines=10> */
.L_x_119:
[----:B------:R1:W2:Y:S01]  /*4f00*/  LDC.64 R2, c[0x4][R16] ;  /* 0x0100000010027b82 */ /* 0x0002a20000000a00 */
[----:B------:R-:W3:Y:S01]  /*4f10*/  LDCU.64 UR4, c[0x4][0xe0] ;  /* 0x01001c00ff0477ac */ /* 0x000ee20008000a00 */
[----:B------:R-:W-:Y:S01]  /*4f20*/  CS2R R6, SRZ ;  /* 0x0000000000067805 */ /* 0x000fe2000001ff00 */
[----:B---3--:R-:W-:Y:S01]  /*4f30*/  IMAD.U32 R4, RZ, RZ, UR4 ;  /* 0x00000004ff047e24 */ /* 0x008fe2000f8e00ff */
[----:B------:R-:W-:-:S04]  /*4f40*/  MOV R5, UR5 ;  /* 0x0000000500057c02 */ /* 0x000fc80008000f00 */
[----:B------:R-:W-:-:S07]  /*4f50*/  LEPC R20, `(.L_x_120) ;  /* 0x000000001014794e */ /* 0x000fce0000000000 */
[----:B-12---:R-:W-:Y:S05]  /*4f60*/  CALL.ABS.NOINC R2 ;  /* 0x0000000002007343 */ /* 0x006fea0003c00000 */
.L_x_120:
[----:B------:R-:W-:Y:S01]  /*4f70*/  HFMA2 R0, -RZ, RZ, 0, 5.9604644775390625e-08 ;  /* 0x00000001ff007431 */ /* 0x000fe200000001ff */
        /* <DEDUP_REMOVED lines=9> */
.L_x_121:
        /* <DEDUP_REMOVED lines=10> */
.L_x_122:
        /* <DEDUP_REMOVED lines=10> */
.L_x_123:
        /* <DEDUP_REMOVED lines=10> */
.L_x_124:
[----:B------:R1:W2:Y:S01]  /*51f0*/  LDC.64 R2, c[0x4][R16] ;  /* 0x0100000010027b82 */ /* 0x0002a20000000a00 */
[----:B------:R-:W3:Y:S01]  /*5200*/  LDCU.64 UR4, c[0x4][0xe0] ;  /* 0x01001c00ff0477ac */ /* 0x000ee20008000a00 */
[----:B------:R-:W-:Y:S01]  /*5210*/  CS2R R6, SRZ ;  /* 0x0000000000067805 */ /* 0x000fe2000001ff00 */
[----:B---3--:R-:W-:Y:S01]  /*5220*/  IMAD.U32 R4, RZ, RZ, UR4 ;  /* 0x00000004ff047e24 */ /* 0x008fe2000f8e00ff */
[----:B------:R-:W-:-:S04]  /*5230*/  MOV R5, UR5 ;  /* 0x0000000500057c02 */ /* 0x000fc80008000f00 */
[----:B------:R-:W-:-:S07]  /*5240*/  LEPC R20, `(.L_x_125) ;  /* 0x000000001014794e */ /* 0x000fce0000000000 */
[----:B-12---:R-:W-:Y:S05]  /*5250*/  CALL.ABS.NOINC R2 ;  /* 0x0000000002007343 */ /* 0x006fea0003c00000 */
.L_x_125:
        /* <DEDUP_REMOVED lines=10> */
.L_x_126:
        /* <DEDUP_REMOVED lines=10> */
.L_x_127:
[----:B------:R1:W2:Y:S01]  /*53a0*/  LDC.64 R2, c[0x4][R16] ;  /* 0x0100000010027b82 */ /* 0x0002a20000000a00 */
[----:B------:R-:W3:Y:S01]  /*53b0*/  LDCU.64 UR4, c[0x4][0xe0] ;  /* 0x01001c00ff0477ac */ /* 0x000ee20008000a00 */
[----:B------:R-:W-:Y:S01]  /*53c0*/  CS2R R6, SRZ ;  /* 0x0000000000067805 */ /* 0x000fe2000001ff00 */
[----:B---3--:R-:W-:Y:S01]  /*53d0*/  IMAD.U32 R4, RZ, RZ, UR4 ;  /* 0x00000004ff047e24 */ /* 0x008fe2000f8e00ff */
[----:B------:R-:W-:-:S04]  /*53e0*/  MOV R5, UR5 ;  /* 0x0000000500057c02 */ /* 0x000fc80008000f00 */
[----:B------:R-:W-:-:S07]  /*53f0*/  LEPC R20, `(.L_x_128) ;  /* 0x000000001014794e */ /* 0x000fce0000000000 */
[----:B-12---:R-:W-:Y:S05]  /*5400*/  CALL.ABS.NOINC R2 ;  /* 0x0000000002007343 */ /* 0x006fea0003c00000 */
.L_x_128:
[----:B------:R-:W-:Y:S01]  /*5410*/  HFMA2 R0, -RZ, RZ, 0, 1.1920928955078125e-07 ;  /* 0x00000002ff007431 */ /* 0x000fe200000001ff */
        /* <DEDUP_REMOVED lines=9> */
.L_x_129:
        /* <DEDUP_REMOVED lines=10> */
.L_x_130:
        /* <DEDUP_REMOVED lines=10> */
.L_x_131:
        /* <DEDUP_REMOVED lines=10> */
.L_x_132:
        /* <DEDUP_REMOVED lines=10> */
.L_x_133:
        /* <DEDUP_REMOVED lines=10> */
.L_x_134:
[----:B------:R1:W2:Y:S01]  /*57d0*/  LDC.64 R2, c[0x4][R16] ;  /* 0x0100000010027b82 */ /* 0x0002a20000000a00 */
[----:B------:R-:W3:Y:S01]  /*57e0*/  LDCU.64 UR4, c[0x4][0xe0] ;  /* 0x01001c00ff0477ac */ /* 0x000ee20008000a00 */
[----:B------:R-:W-:Y:S01]  /*57f0*/  CS2R R6, SRZ ;  /* 0x0000000000067805 */ /* 0x000fe2000001ff00 */
[----:B---3--:R-:W-:Y:S01]  /*5800*/  IMAD.U32 R4, RZ, RZ, UR4 ;  /* 0x00000004ff047e24 */ /* 0x008fe2000f8e00ff */
[----:B------:R-:W-:-:S04]  /*5810*/  MOV R5, UR5 ;  /* 0x0000000500057c02 */ /* 0x000fc80008000f00 */
[----:B------:R-:W-:-:S07]  /*5820*/  LEPC R20, `(.L_x_135) ;  /* 0x000000001014794e */ /* 0x000fce0000000000 */
[----:B-12---:R-:W-:Y:S05]  /*5830*/  CALL.ABS.NOINC R2 ;  /* 0x0000000002007343 */ /* 0x006fea0003c00000 */
.L_x_135:
        /* <DEDUP_REMOVED lines=10> */
.L_x_136:
        /* <DEDUP_REMOVED lines=10> */
.L_x_137:
[----:B------:R1:W2:Y:S01]  /*5980*/  LDC.64 R2, c[0x4][R16] ;  /* 0x0100000010027b82 */ /* 0x0002a20000000a00 */
[----:B------:R-:W3:Y:S01]  /*5990*/  LDCU.64 UR4, c[0x4][0xe0] ;  /* 0x01001c00ff0477ac */ /* 0x000ee20008000a00 */
[----:B------:R-:W-:Y:S01]  /*59a0*/  CS2R R6, SRZ ;  /* 0x0000000000067805 */ /* 0x000fe2000001ff00 */
[----:B---3--:R-:W-:Y:S01]  /*59b0*/  IMAD.U32 R4, RZ, RZ, UR4 ;  /* 0x00000004ff047e24 */ /* 0x008fe2000f8e00ff */
[----:B------:R-:W-:-:S04]  /*59c0*/  MOV R5, UR5 ;  /* 0x0000000500057c02 */ /* 0x000fc80008000f00 */
[----:B------:R-:W-:-:S07]  /*59d0*/  LEPC R20, `(.L_x_138) ;  /* 0x000000001014794e */ /* 0x000fce0000000000 */
[----:B-12---:R-:W-:Y:S05]  /*59e0*/  CALL.ABS.NOINC R2 ;  /* 0x0000000002007343 */ /* 0x006fea0003c00000 */
.L_x_138:
[----:B------:R-:W-:Y:S01]  /*59f0*/  HFMA2 R0, -RZ, RZ, 0, 3.0517578125e-05 ;  /* 0x00000200ff007431 */ /* 0x000fe200000001ff */
        /* <DEDUP_REMOVED lines=9> */
.L_x_139:
        /* <DEDUP_REMOVED lines=10> */
.L_x_140:
        /* <DEDUP_REMOVED lines=10> */
.L_x_141:
        /* <DEDUP_REMOVED lines=10> */
.L_x_142:
[----:B------:R1:W2:Y:S01]  /*5c70*/  LDC.64 R2, c[0x4][R16] ;  /* 0x0100000010027b82 */ /* 0x0002a20000000a00 */
[----:B------:R-:W3:Y:S01]  /*5c80*/  LDCU.64 UR4, c[0x4][0xe0] ;  /* 0x01001c00ff0477ac */ /* 0x000ee20008000a00 */
[----:B------:R-:W-:Y:S01]  /*5c90*/  CS2R R6, SRZ ;  /* 0x0000000000067805 */ /* 0x000fe2000001ff00 */
[----:B---3--:R-:W-:Y:S01]  /*5ca0*/  IMAD.U32 R4, RZ, RZ, UR4 ;  /* 0x00000004ff047e24 */ /* 0x008fe2000f8e00ff */
[----:B------:R-:W-:-:S04]  /*5cb0*/  MOV R5, UR5 ;  /* 0x0000000500057c02 */ /* 0x000fc80008000f00 */
[----:B------:R-:W-:-:S07]  /*5cc0*/  LEPC R20, `(.L_x_143) ;  /* 0x000000001014794e */ /* 0x000fce0000000000 */
[----:B-12---:R-:W-:Y:S05]  /*5cd0*/  CALL.ABS.NOINC R2 ;  /* 0x0000000002007343 */ /* 0x006fea0003c00000 */
.L_x_143:
        /* <DEDUP_REMOVED lines=10> */
.L_x_144:
        /* <DEDUP_REMOVED lines=10> */
.L_x_145:
[----:B------:R1:W2:Y:S01]  /*5e20*/  LDC.64 R2, c[0x4][R16] ;  /* 0x0100000010027b82 */ /* 0x0002a20000000a00 */
[----:B------:R-:W3:Y:S01]  /*5e30*/  LDCU.64 UR4, c[0x4][0xe0] ;  /* 0x01001c00ff0477ac */ /* 0x000ee20008000a00 */
[----:B------:R-:W-:Y:S01]  /*5e40*/  CS2R R6, SRZ ;  /* 0x0000000000067805 */ /* 0x000fe2000001ff00 */
[----:B---3--:R-:W-:Y:S01]  /*5e50*/  IMAD.U32 R4, RZ, RZ, UR4 ;  /* 0x00000004ff047e24 */ /* 0x008fe2000f8e00ff */
[----:B------:R-:W-:-:S04]  /*5e60*/  MOV R5, UR5 ;  /* 0x0000000500057c02 */ /* 0x000fc80008000f00 */
[----:B------:R-:W-:-:S07]  /*5e70*/  LEPC R20, `(.L_x_146) ;  /* 0x000000001014794e */ /* 0x000fce0000000000 */
[----:B-12---:R-:W-:Y:S05]  /*5e80*/  CALL.ABS.NOINC R2 ;  /* 0x0000000002007343 */ /* 0x006fea0003c00000 */
.L_x_146:
[----:B------:R1:W-:Y:S01]  /*5e90*/  STL [R1], RZ ;  /* 0x000000ff01007387 */ /* 0x0003e20000100800 */
[----:B------:R1:W2:Y:S01]  /*5ea0*/  LDC.64 R2, c[0x4][R16] ;  /* 0x0100000010027b82 */ /* 0x0002a20000000a00 */
[----:B------:R-:W3:Y:S01]  /*5eb0*/  LDCU.64 UR4, c[0x4][0xc8] ;  /* 0x01001900ff0477ac */ /* 0x000ee20008000a00 */
[----:B------:R-:W-:Y:S02]  /*5ec0*/  MOV R6, UR38 ;  /* 0x0000002600067c02 */ /* 0x000fe40008000f00 */
[----:B------:R-:W-:Y:S01]  /*5ed0*/  MOV R7, UR37 ;  /* 0x0000002500077c02 */ /* 0x000fe20008000f00 */
[----:B---3--:R-:W-:Y:S02]  /*5ee0*/  IMAD.U32 R4, RZ, RZ, UR4 ;  /* 0x00000004ff047e24 */ /* 0x008fe4000f8e00ff */
[----:B------:R-:W-:Y:S02]  /*5ef0*/  IMAD.U32 R5, RZ, RZ, UR5 ;  /* 0x00000005ff057e24 */ /* 0x000fe4000f8e00ff */
[----:B------:R-:W-:-:S07]  /*5f00*/  LEPC R20, `(.L_x_147) ;  /* 0x000000001014794e */ /* 0x000fce0000000000 */
[----:B-12---:R-:W-:Y:S05]  /*5f10*/  CALL.ABS.NOINC R2 ;  /* 0x0000000002007343 */ /* 0x006fea0003c00000 */
.L_x_147:
        /* <DEDUP_REMOVED lines=10> */
.L_x_148:
        /* <DEDUP_REMOVED lines=10> */
.L_x_149:
        /* <DEDUP_REMOVED lines=10> */
.L_x_150:
[----:B------:R1:W2:Y:S01]  /*6100*/  LDC.64 R2, c[0x4][R16] ;  /* 0x0100000010027b82 */ /* 0x0002a20000000a00 */
[----:B------:R-:W3:Y:S01]  /*6110*/  LDCU.64 UR4, c[0x4][0xe0] ;  /* 0x01001c00ff0477ac */ /* 0x000ee20008000a00 */
[----:B------:R-:W-:Y:S01]  /*6120*/  CS2R R6, SRZ ;  /* 0x0000000000067805 */ /* 0x000fe2000001ff00 */
[----:B---3--:R-:W-:Y:S01]  /*6130*/  IMAD.U32 R4, RZ, RZ, UR4 ;  /* 0x00000004ff047e24 */ /* 0x008fe2000f8e00ff */
[----:B------:R-:W-:-:S04]  /*6140*/  MOV R5, UR5 ;  /* 0x0000000500057c02 */ /* 0x000fc80008000f00 */
[----:B------:R-:W-:-:S07]  /*6150*/  LEPC R20, `(.L_x_151) ;  /* 0x000000001014794e */ /* 0x000fce0000000000 */
[----:B-12---:R-:W-:Y:S05]  /*6160*/  CALL.ABS.NOINC R2 ;  /* 0x0000000002007343 */ /* 0x006fea0003c00000 */
.L_x_151:
        /* <DEDUP_REMOVED lines=9> */
.L_x_152:
        /* <DEDUP_REMOVED lines=10> */
.L_x_153:
[----:B------:R1:W2:Y:S01]  /*62a0*/  LDC.64 R2, c[0x4][R16] ;  /* 0x0100000010027b82 */ /* 0x0002a20000000a00 */
[----:B------:R-:W3:Y:S01]  /*62b0*/  LDCU.64 UR4, c[0x4][0xe0] ;  /* 0x01001c00ff0477ac */ /* 0x000ee20008000a00 */
[----:B------:R-:W-:Y:S01]  /*62c0*/  CS2R R6, SRZ ;  /* 0x0000000000067805 */ /* 0x000fe2000001ff00 */
[----:B---3--:R-:W-:Y:S01]  /*62d0*/  IMAD.U32 R4, RZ, RZ, UR4 ;  /* 0x00000004ff047e24 */ /* 0x008fe2000f8e00ff */
[----:B------:R-:W-:-:S04]  /*62e0*/  MOV R5, UR5 ;  /* 0x0000000500057c02 */ /* 0x000fc80008000f00 */
[----:B------:R-:W-:-:S07]  /*62f0*/  LEPC R20, `(.L_x_154) ;  /* 0x000000001014794e */ /* 0x000fce0000000000 */
[----:B-12---:R-:W-:Y:S05]  /*6300*/  CALL.ABS.NOINC R2 ;  /* 0x0000000002007343 */ /* 0x006fea0003c00000 */
.L_x_154:
[----:B------:R-:W-:Y:S01]  /*6310*/  HFMA2 R0, -RZ, RZ, 0, 0.0078125 ;  /* 0x00002000ff007431 */ /* 0x000fe200000001ff */
        /* <DEDUP_REMOVED lines=9> */
.L_x_155:
        /* <DEDUP_REMOVED lines=10> */
.L_x_156:
        /* <DEDUP_REMOVED lines=10> */
.L_x_157:
[----:B------:R-:W1:Y:S01]  /*64f0*/  LDC.64 R2, c[0x4][0xa8] ;  /* 0x01002a00ff027b82 */ /* 0x000e620000000a00 */
[----:B------:R-:W2:Y:S01]  /*6500*/  LDCU.64 UR4, c[0x4][0xd0] ;  /* 0x01001a00ff0477ac */ /* 0x000ea20008000a00 */
[----:B------:R-:W-:Y:S02]  /*6510*/  MOV R6, UR38 ;  /* 0x0000002600067c02 */ /* 0x000fe40008000f00 */
[----:B------:R-:W-:-:S04]  /*6520*/  MOV R7, UR37 ;  /* 0x0000002500077c02 */ /* 0x000fc80008000f00 */
[----:B------:R-:W3:Y:S01]  /*6530*/  LDC.64 R16, c[0x4][R16] ;  /* 0x0100000010107b82 */ /* 0x000ee20000000a00 */
[----:B--2---:R-:W-:Y:S02]  /*6540*/  IMAD.U32 R4, RZ, RZ, UR4 ;  /* 0x00000004ff047e24 */ /* 0x004fe4000f8e00ff */
[----:B------:R-:W-:Y:S01]  /*6550*/  IMAD.U32 R5, RZ, RZ, UR5 ;  /* 0x00000005ff057e24 */ /* 0x000fe2000f8e00ff */
[----:B-1----:R1:W-:Y:S04]  /*6560*/  STL.64 [R1], R2 ;  /* 0x0000000201007387 */ /* 0x0023e80000100a00 */
[----:B------:R-:W-:-:S07]  /*6570*/  LEPC R20, `(.L_x_98) ;  /* 0x000000001014794e */ /* 0x000fce0000000000 */
[----:B-1-3--:R-:W-:Y:S05]  /*6580*/  CALL.ABS.NOINC R16 ;  /* 0x0000000010007343 */ /* 0x00afea0003c00000 */
.L_x_98:
[----:B------:R-:W-:Y:S05]  /*6590*/  BSYNC.RECONVERGENT B6 ;  /* 0x0000000000067941 */ /* 0x000fea0003800200 */
.L_x_97:
[----:B------:R-:W2:Y:S01]  /*65a0*/  S2R R4, SR_SWINHI ;  /* 0x0000000000047919 */ /* 0x000ea20000002f00 */
[----:B-1----:R-:W-:Y:S01]  /*65b0*/  IMAD.SHL.U32 R0, R79, 0x2, RZ ;  /* 0x000000024f007824 */ /* 0x002fe200078e00ff */
[----:B------:R-:W1:Y:S04]  /*65c0*/  LDCU.64 UR4, c[0x0][0x880] ;  /* 0x00011000ff0477ac */ /* 0x000e680008000a00 */
[----:B------:R-:W-:Y:S02]  /*65d0*/  LOP3.LUT R0, R0, 0xfe, RZ, 0xc0, !PT ;  /* 0x000000fe00007812 */ /* 0x000fe400078ec0ff */
[----:B-1----:R-:W-:-:S04]  /*65e0*/  ISETP.NE.U32.AND P5, PT, RZ, UR4, PT ;  /* 0x00000004ff007c0c */ /* 0x002fc8000bfa5070 */
[----:B------:R-:W-:Y:S02]  /*65f0*/  ISETP.NE.AND.EX P5, PT, RZ, UR5, PT, P5 ;  /* 0x00000005ff007c0c */ /* 0x000fe4000bfa5350 */
[----:B------:R-:W-:Y:S02]  /*6600*/  MOV R2, R76 ;  /* 0x0000004c00027202 */ /* 0x000fe40000000f00 */
[----:B--2---:R-:W-:-:S03]  /*6610*/  MOV R3, R4 ;  /* 0x0000000400037202 */ /* 0x004fc60000000f00 */
[----:B------:R-:W-:-:S03]  /*6620*/  IMAD.WIDE.U32 R2, R0, 0x2, R2 ;  /* 0x0000000200027825 */ /* 0x000fc600078e0002 */
[C---:B------:R-:W-:Y:S02]  /*6630*/  IADD3 R4, P2, PT, R2.reuse, 0xe600, RZ ;  /* 0x0000e60002047810 */ /* 0x040fe40007f5e0ff */
[C---:B------:R-:W-:Y:S02]  /*6640*/  IADD3 R6, P0, PT, R2.reuse, 0xe200, RZ ;  /* 0x0000e20002067810 */ /* 0x040fe40007f1e0ff */
[C---:B------:R-:W-:Y:S01]  /*6650*/  IADD3 R0, P3, PT, R2.reuse, 0xe000, RZ ;  /* 0x0000e00002007810 */ /* 0x040fe20007f7e0ff */
[--C-:B------:R-:W-:Y:S01]  /*6660*/  IMAD.X R65, RZ, RZ, R3.reuse, P2 ;  /* 0x000000ffff417224 */ /* 0x100fe200010e0603 */
[----:B------:R-:W-:Y:S01]  /*6670*/  IADD3 R5, P1, PT, R2, 0xe400, RZ ;  /* 0x0000e40002057810 */ /* 0x000fe20007f3e0ff */
[--C-:B------:R-:W-:Y:S02]  /*6680*/  IMAD.X R69, RZ, RZ, R3.reuse, P0 ;  /* 0x000000ffff457224 */ /* 0x100fe400000e0603 */
[----:B------:R-:W-:Y:S01]  /*6690*/  IMAD.X R71, RZ, RZ, R3, P3 ;  /* 0x000000ffff477224 */ /* 0x000fe200018e0603 */
[----:B------:R-:W-:Y:S01]  /*66a0*/  SHF.R.U64 R7, R4, 0x3, R65 ;  /* 0x0000000304077819 */ /* 0x000fe20000001241 */
[----:B------:R-:W-:Y:S01]  /*66b0*/  IMAD.X R67, RZ, RZ, R3, P1 ;  /* 0x000000ffff437224 */ /* 0x000fe200008e0603 */
[----:B------:R-:W-:-:S02]  /*66c0*/  SHF.R.U64 R9, R6, 0x3, R69 ;  /* 0x0000000306097819 */ /* 0x000fc40000001245 */
[----:B------:R-:W-:Y:S02]  /*66d0*/  SHF.R.U64 R10, R0, 0x3, R71 ;  /* 0x00000003000a7819 */ /* 0x000fe40000001247 */
[----:B------:R-:W-:Y:S02]  /*66e0*/  LOP3.LUT R64, R4, 0x70, R7, 0x78, !PT ;  /* 0x0000007004407812 */ /* 0x000fe400078e7807 */
[----:B------:R-:W-:Y:S02]  /*66f0*/  LOP3.LUT R68, R6, 0x70, R9, 0x78, !PT ;  /* 0x0000007006447812 */ /* 0x000fe400078e7809 */
[C---:B------:R-:W-:Y:S02]  /*6700*/  IADD3 R4, P2, PT, R2.reuse, 0xec00, RZ ;  /* 0x0000ec0002047810 */ /* 0x040fe40007f5e0ff */
[----:B------:R-:W-:Y:S02]  /*6710*/  SHF.R.U64 R8, R5, 0x3, R67 ;  /* 0x0000000305087819 */ /* 0x000fe40000001243 */
[----:B------:R-:W-:Y:S01]  /*6720*/  IADD3 R6, P0, PT, R2, 0xe800, RZ ;  /* 0x0000e80002067810 */ /* 0x000fe20007f1e0ff */
[----:B------:R-:W-:Y:S01]  /*6730*/  IMAD.X R55, RZ, RZ, R3, P2 ;  /* 0x000000ffff377224 */ /* 0x000fe200010e0603 */
[----:B------:R-:W-:-:S02]  /*6740*/  LOP3.LUT R70, R0, 0x70, R10, 0x78, !PT ;  /* 0x0000007000467812 */ /* 0x000fc400078e780a */
[C---:B------:R-:W-:Y:S01]  /*6750*/  IADD3 R0, P3, PT, R2.reuse, 0xee00, RZ ;  /* 0x0000ee0002007810 */ /* 0x040fe20007f7e0ff */
[--C-:B------:R-:W-:Y:S01]  /*6760*/  IMAD.X R63, RZ, RZ, R3.reuse, P0 ;  /* 0x000000ffff3f7224 */ /* 0x100fe200000e0603 */
[----:B------:R-:W-:Y:S01]  /*6770*/  LOP3.LUT R66, R5, 0x70, R8, 0x78, !PT ;  /* 0x0000007005427812 */ /* 0x000fe200078e7808 */
[----:B------:R1:W-:Y:S01]  /*6780*/  ST.E desc[UR44][R70.64], RZ ;  /* 0x000000ff46007985 */ /* 0x0003e2000c10192c */
[----:B------:R-:W-:Y:S01]  /*6790*/  IADD3 R5, P1, PT, R2, 0xea00, RZ ;  /* 0x0000ea0002057810 */ /* 0x000fe20007f3e0ff */
[----:B------:R-:W-:Y:S01]  /*67a0*/  IMAD.X R53, RZ, RZ, R3, P3 ;  /* 0x000000ffff357224 */ /* 0x000fe200018e0603 */
[----:B------:R-:W-:Y:S01]  /*67b0*/  SHF.R.U64 R8, R4, 0x3, R55 ;  /* 0x0000000304087819 */ /* 0x000fe20000001237 */
[----:B------:R1:W-:Y:S01]  /*67c0*/  ST.E desc[UR44][R68.64], RZ ;  /* 0x000000ff44007985 */ /* 0x0003e2000c10192c */
[----:B------:R-:W-:Y:S01]  /*67d0*/  SHF.R.U64 R10, R6, 0x3, R63 ;  /* 0x00000003060a7819 */ /* 0x000fe2000000123f */
[----:B------:R-:W-:Y:S01]  /*67e0*/  IMAD.X R61, RZ, RZ, R3, P1 ;  /* 0x000000ffff3d7224 */ /* 0x000fe200008e0603 */
[----:B------:R-:W-:Y:S01]  /*67f0*/  SHF.R.U64 R7, R0, 0x3, R53 ;  /* 0x0000000300077819 */ /* 0x000fe20000001235 */
[----:B------:R1:W-:Y:S01]  /*6800*/  ST.E desc[UR44][R66.64], RZ ;  /* 0x000000ff42007985 */ /* 0x0003e2000c10192c */
[----:B------:R-:W-:-:S02]  /*6810*/  LOP3.LUT R54, R4, 0x70, R8, 0x78, !PT ;  /* 0x0000007004367812 */ /* 0x000fc400078e7808 */
[----:B------:R-:W-:Y:S01]  /*6820*/  LOP3.LUT R62, R6, 0x70, R10, 0x78, !PT ;  /* 0x00000070063e7812 */ /* 0x000fe200078e780a */
[----:B------:R1:W-:Y:S01]  /*6830*/  ST.E desc[UR44][R64.64], RZ ;  /* 0x000000ff40007985 */ /* 0x0003e2000c10192c */
[C---:B------:R-:W-:Y:S02]  /*6840*/  IADD3 R4, P2, PT, R2.reuse, 0xf400, RZ ;  /* 0x0000f40002047810 */ /* 0x040fe40007f5e0ff */
[C---:B------:R-:W-:Y:S01]  /*6850*/  SHF.R.U64 R9, R5.reuse, 0x3, R61 ;  /* 0x0000000305097819 */ /* 0x040fe2000000123d */
[----:B------:R1:W-:Y:S01]  /*6860*/  ST.E desc[UR44][R62.64], RZ ;  /* 0x000000ff3e007985 */ /* 0x0003e2000c10192c */
[----:B------:R-:W-:Y:S01]  /*6870*/  IADD3 R6, P0, PT, R2, 0xf000, RZ ;  /* 0x0000f00002067810 */ /* 0x000fe20007f1e0ff */
[----:B------:R-:W-:Y:S01]  /*6880*/  IMAD.X R47, RZ, RZ, R3, P2 ;  /* 0x000000ffff2f7224 */ /* 0x000fe200010e0603 */
[----:B------:R-:W-:Y:S02]  /*6890*/  LOP3.LUT R52, R0, 0x70, R7, 0x78, !PT ;  /* 0x0000007000347812 */ /* 0x000fe400078e7807 */
[----:B------:R-:W-:Y:S01]  /*68a0*/  IADD3 R0, P3, PT, R2, 0xf600, RZ ;  /* 0x0000f60002007810 */ /* 0x000fe20007f7e0ff */
[----:B------:R-:W-:Y:S01]  /*68b0*/  IMAD.X R51, RZ, RZ, R3, P0 ;  /* 0x000000ffff337224 */ /* 0x000fe200000e0603 */
[----:B------:R-:W-:-:S02]  /*68c0*/  LOP3.LUT R60, R5, 0x70, R9, 0x78, !PT ;  /* 0x00000070053c7812 */ /* 0x000fc400078e7809 */
        /* <DEDUP_REMOVED lines=8> */
[----:B------:R-:W-:Y:S02]  /*6950*/  LOP3.LUT R46, R4, 0x70, R8, 0x78, !PT ;  /* 0x00000070042e7812 */ /* 0x000fe400078e7808 */
[----:B------:R-:W-:Y:S01]  /*6960*/  LOP3.LUT R50, R6, 0x70, R10, 0x78, !PT ;  /* 0x0000007006327812 */ /* 0x000fe200078e780a */
[----:B------:R1:W-:Y:S01]  /*6970*/  ST.E desc[UR44][R52.64], RZ ;  /* 0x000000ff34007985 */ /* 0x0003e2000c10192c */
[----:B------:R-:W-:-:S02]  /*6980*/  IADD3 R4, P2, PT, R2, 0xfc00, RZ ;  /* 0x0000fc0002047810 */ /* 0x000fc40007f5e0ff */
[C---:B------:R-:W-:Y:S01]  /*6990*/  SHF.R.U64 R9, R5.reuse, 0x3, R49 ;  /* 0x0000000305097819 */ /* 0x040fe20000001231 */
[----:B------:R1:W-:Y:S01]  /*69a0*/  ST.E desc[UR44][R50.64], RZ ;  /* 0x000000ff32007985 */ /* 0x0003e2000c10192c */
[----:B------:R-:W-:Y:S01]  /*69b0*/  IADD3 R6, P0, PT, R2, 0xf800, RZ ;  /* 0x0000f80002067810 */ /* 0x000fe20007f1e0ff */
[----:B------:R-:W-:Y:S01]  /*69c0*/  IMAD.X R39, RZ, RZ, R3, P2 ;  /* 0x000000ffff277224 */ /* 0x000fe200010e0603 */
[----:B------:R-:W-:Y:S02]  /*69d0*/  LOP3.LUT R44, R0, 0x70, R7, 0x78, !PT ;  /* 0x00000070002c7812 */ /* 0x000fe400078e7807 */
[C---:B------:R-:W-:Y:S01]  /*69e0*/  IADD3 R0, P3, PT, R2.reuse, 0xfe00, RZ ;  /* 0x0000fe0002007810 */ /* 0x040fe20007f7e0ff */
[----:B------:R-:W-:Y:S01]  /*69f0*/  IMAD.X R43, RZ, RZ, R3, P0 ;  /* 0x000000ffff2b7224 */ /* 0x000fe200000e0603 */
[----:B------:R-:W-:Y:S02]  /*6a00*/  LOP3.LUT R48, R5, 0x70, R9, 0x78, !PT ;  /* 0x0000007005307812 */ /* 0x000fe400078e7809 */
        /* <DEDUP_REMOVED lines=77> */
[C---:B------:R-:W-:Y:S02]  /*6ee0*/  IADD3 R4, P2, PT, R2.reuse, 0x11c00, RZ ;  /* 0x00011c0002047810 */ /* 0x040fe40007f5e0ff */
[----:B------:R-:W-:Y:S02]  /*6ef0*/  IADD3 R0, P3, PT, R2, 0x11e00, RZ ;  /* 0x00011e0002007810 */ /* 0x000fe40007f7e0ff */
[----:B------:R-:W-:Y:S01]  /*6f00*/  LOP3.LUT R16, R5, 0x70, R9, 0x78, !PT ;  /* 0x0000007005107812 */ /* 0x000fe200078e7809 */
[----:B------:R-:W-:Y:S01]  /*6f10*/  IMAD.X R9, RZ, RZ, R3, P1 ;  /* 0x000000ffff097224 */ /* 0x000fe200008e0603 */
[----:B------:R-:W-:Y:S01]  /*6f20*/  SHF.R.U64 R10, R8, 0x3, R11 ;  /* 0x00000003080a7819 */ /* 0x000fe2000000120b */
[----:B------:R-:W-:-:S02]  /*6f30*/  IMAD.X R7, RZ, RZ, R3, P2 ;  /* 0x000000ffff077224 */ /* 0x000fc400010e0603 */
[----:B------:R-:W-:Y:S01]  /*6f40*/  IMAD.X R5, RZ, RZ, R3, P3 ;  /* 0x000000ffff057224 */ /* 0x000fe200018e0603 */
[----:B------:R-:W-:Y:S01]  /*6f50*/  SHF.R.U64 R73, R6, 0x3, R9 ;  /* 0x0000000306497819 */ /* 0x000fe20000001209 */
[----:B------:R1:W-:Y:S01]  /*6f60*/  ST.E desc[UR44][R16.64], RZ ;  /* 0x000000ff10007985 */ /* 0x0003e2000c10192c */
[----:B------:R-:W-:Y:S02]  /*6f70*/  SHF.R.U64 R58, R4, 0x3, R7 ;  /* 0x00000003043a7819 */ /* 0x000fe40000001207 */
[----:B------:R-:W-:Y:S01]  /*6f80*/  SHF.R.U64 R57, R0, 0x3, R5 ;  /* 0x0000000300397819 */ /* 0x000fe20000001205 */
[----:B------:R1:W-:Y:S01]  /*6f90*/  ST.E desc[UR44][R14.64], RZ ;  /* 0x000000ff0e007985 */ /* 0x0003e2000c10192c */
[----:B------:R-:W-:Y:S02]  /*6fa0*/  LOP3.LUT R10, R8, 0x70, R10, 0x78, !PT ;  /* 0x00000070080a7812 */ /* 0x000fe400078e780a */
[----:B------:R-:W-:Y:S01]  /*6fb0*/  LOP3.LUT R8, R6, 0x70, R73, 0x78, !PT ;  /* 0x0000007006087812 */ /* 0x000fe200078e7849 */
[----:B------:R1:W-:Y:S01]  /*6fc0*/  ST.E desc[UR44][R12.64], RZ ;  /* 0x000000ff0c007985 */ /* 0x0003e2000c10192c */
[----:B------:R-:W-:-:S02]  /*6fd0*/  LOP3.LUT R6, R4, 0x70, R58, 0x78, !PT ;  /* 0x0000007004067812 */ /* 0x000fc400078e783a */
[----:B------:R-:W-:Y:S01]  /*6fe0*/  LOP3.LUT R4, R0, 0x70, R57, 0x78, !PT ;  /* 0x0000007000047812 */ /* 0x000fe200078e7839 */
[----:B------:R1:W-:Y:S04]  /*6ff0*/  ST.E desc[UR44][R10.64], RZ ;  /* 0x000000ff0a007985 */ /* 0x0003e8000c10192c */
[----:B------:R1:W-:Y:S04]  /*7000*/  ST.E desc[UR44][R8.64], RZ ;  /* 0x000000ff08007985 */ /* 0x0003e8000c10192c */
[----:B------:R1:W-:Y:S04]  /*7010*/  ST.E desc[UR44][R6.64], RZ ;  /* 0x000000ff06007985 */ /* 0x0003e8000c10192c */
[----:B------:R1:W-:Y:S01]  /*7020*/  ST.E desc[UR44][R4.64], RZ ;  /* 0x000000ff04007985 */ /* 0x0003e2000c10192c */
[----:B------:R-:W-:Y:S05]  /*7030*/  @!P5 BRA `(.L_x_158) ;  /* 0x0000000000c8d947 */ /* 0x000fea0003800000 */
[----:B-1----:R-:W1:Y:S01]  /*7040*/  LDC R4, c[0x0][0x904] ;  /* 0x00024100ff047b82 */ /* 0x002e620000000800 */
[----:B------:R-:W2:Y:S01]  /*7050*/  LDCU.64 UR4, c[0x0][0x908] ;  /* 0x00012100ff0477ac */ /* 0x000ea20008000a00 */
[----:B------:R-:W-:Y:S01]  /*7060*/  BSSY.RECONVERGENT B0, `(.L_x_158) ;  /* 0x000002f000007945 */ /* 0x000fe20003800200 */
[----:B--2---:R-:W-:Y:S01]  /*7070*/  IMAD.HI.U32 R0, R72, UR4, RZ ;  /* 0x0000000448007c27 */ /* 0x004fe2000f8e00ff */
[----:B------:R-:W2:Y:S01]  /*7080*/  LDCU UR4, c[0x0][0x380] ;  /* 0x00007000ff0477ac */ /* 0x000ea20008000800 */
[----:B-1----:R-:W-:-:S03]  /*7090*/  ISETP.NE.AND P0, PT, R4, 0x1, PT ;  /* 0x000000010400780c */ /* 0x002fc60003f05270 */
[----:B------:R-:W-:-:S04]  /*70a0*/  SHF.R.U32.HI R0, RZ, UR5, R0 ;  /* 0x00000005ff007c19 */ /* 0x000fc80008011600 */
[----:B------:R-:W-:-:S05]  /*70b0*/  SEL R0, R72, R0, !P0 ;  /* 0x0000000048007207 */ /* 0x000fca0004000000 */
[----:B------:R-:W-:-:S04]  /*70c0*/  IMAD.MOV R0, RZ, RZ, -R0 ;  /* 0x000000ffff007224 */ /* 0x000fc800078e0a00 */
[----:B------:R-:W-:-:S04]  /*70d0*/  IMAD R0, R4, R0, R72 ;  /* 0x0000000004007224 */ /* 0x000fc800078e0248 */
[----:B------:R-:W-:-:S05]  /*70e0*/  IMAD R7, R0, 0x100, R78 ;  /* 0x0000010000077824 */ /* 0x000fca00078e024e */
[----:B--2---:R-:W-:-:S13]  /*70f0*/  ISETP.GE.AND P0, PT, R7, UR4, PT ;  /* 0x0000000407007c0c */ /* 0x004fda000bf06270 */
[----:B------:R-:W-:Y:S05]  /*7100*/  @P0 BRA `(.L_x_159) ;  /* 0x0000000000900947 */ /* 0x000fea0003800000 */
[----:B------:R-:W1:Y:S01]  /*7110*/  LDC R9, c[0x0][0x38c] ;  /* 0x0000e300ff097b82 */ /* 0x000e620000000800 */
[----:B------:R-:W-:Y:S01]  /*7120*/  IABS R6, R74 ;  /* 0x0000004a00067213 */ /* 0x000fe20000000000 */
[----:B------:R-:W2:Y:S01]  /*7130*/  LDCU UR6, c[0x0][0x890] ;  /* 0x00011200ff0677ac */ /* 0x000ea20008000800 */
[----:B------:R-:W3:Y:S05]  /*7140*/  LDCU.64 UR4, c[0x0][0x888] ;  /* 0x00011100ff0477ac */ /* 0x000eea0008000a00 */
[----:B------:R-:W4:Y:S01]  /*7150*/  LDC.64 R10, c[0x0][0x880] ;  /* 0x00022000ff0a7b82 */ /* 0x000f220000000a00 */
[----:B-1----:R-:W-:-:S04]  /*7160*/  IABS R8, R9 ;  /* 0x0000000900087213 */ /* 0x002fc80000000000 */
[----:B------:R-:W1:Y:S08]  /*7170*/  I2F.RP R4, R8 ;  /* 0x0000000800047306 */ /* 0x000e700000209400 */
[----:B-1----:R-:W1:Y:S02]  /*7180*/  MUFU.RCP R4, R4 ;  /* 0x0000000400047308 */ /* 0x002e640000001000 */
[----:B-1----:R-:W-:-:S06]  /*7190*/  IADD3 R4, PT, PT, R4, 0xffffffe, RZ ;  /* 0x0ffffffe04047810 */ /* 0x002fcc0007ffe0ff */
[----:B------:R-:W1:Y:S02]  /*71a0*/  F2I.FTZ.U32.TRUNC.NTZ R5, R4 ;  /* 0x0000000400057305 */ /* 0x000e64000021f000 */
[----:B-1----:R-:W-:Y:S01]  /*71b0*/  IADD3 R0, PT, PT, RZ, -R5, RZ ;  /* 0x80000005ff007210 */ /* 0x002fe20007ffe0ff */
[----:B------:R-:W-:-:S04]  /*71c0*/  IMAD.MOV.U32 R4, RZ, RZ, RZ ;  /* 0x000000ffff047224 */ /* 0x000fc800078e00ff */
[----:B------:R-:W-:-:S04]  /*71d0*/  IMAD R0, R0, R8, RZ ;  /* 0x0000000800007224 */ /* 0x000fc800078e02ff */
[----:B------:R-:W-:Y:S01]  /*71e0*/  IMAD.HI.U32 R0, R5, R0, R4 ;  /* 0x0000000005007227 */ /* 0x000fe200078e0004 */
[----:B------:R-:W-:-:S05]  /*71f0*/  MOV R4, R6 ;  /* 0x0000000600047202 */ /* 0x000fca0000000f00 */
[----:B------:R-:W-:-:S04]  /*7200*/  IMAD.HI.U32 R0, R0, R4, RZ ;  /* 0x0000000400007227 */ /* 0x000fc800078e00ff */
[----:B------:R-:W-:-:S04]  /*7210*/  IMAD.MOV R5, RZ, RZ, -R0 ;  /* 0x000000ffff057224 */ /* 0x000fc800078e0a00 */
[----:B------:R-:W-:-:S05]  /*7220*/  IMAD R4, R8, R5, R4 ;  /* 0x0000000508047224 */ /* 0x000fca00078e0204 */
[----:B------:R-:W-:-:S13]  /*7230*/  ISETP.GT.U32.AND P1, PT, R8, R4, PT ;  /* 0x000000040800720c */ /* 0x000fda0003f24070 */
[-C--:B------:R-:W-:Y:S01]  /*7240*/  @!P1 IADD3 R4, PT, PT, R4, -R8.reuse, RZ ;  /* 0x8000000804049210 */ /* 0x080fe20007ffe0ff */
[----:B------:R-:W-:Y:S01]  /*7250*/  @!P1 VIADD R0, R0, 0x1 ;  /* 0x0000000100009836 */ /* 0x000fe20000000000 */
[----:B------:R-:W-:Y:S02]  /*7260*/  ISETP.NE.AND P1, PT, R9, RZ, PT ;  /* 0x000000ff0900720c */ /* 0x000fe40003f25270 */
[----:B------:R-:W-:Y:S02]  /*7270*/  ISETP.GE.U32.AND P2, PT, R4, R8, PT ;  /* 0x000000080400720c */ /* 0x000fe40003f46070 */
[----:B------:R-:W-:-:S04]  /*7280*/  LOP3.LUT R4, R74, R9, RZ, 0x3c, !PT ;  /* 0x000000094a047212 */ /* 0x000fc800078e3cff */
[----:B------:R-:W-:Y:S01]  /*7290*/  ISETP.GE.AND P0, PT, R4, RZ, PT ;  /* 0x000000ff0400720c */ /* 0x000fe20003f06270 */
[----:B--2---:R-:W-:-:S06]  /*72a0*/  IMAD R4, R77, UR6, R7 ;  /* 0x000000064d047c24 */ /* 0x004fcc000f8e0207 */
[----:B------:R-:W-:-:S06]  /*72b0*/  @P2 IADD3 R0, PT, PT, R0, 0x1, RZ ;  /* 0x0000000100002810 */ /* 0x000fcc0007ffe0ff */
[----:B------:R-:W-:Y:S01]  /*72c0*/  @!P0 IMAD.MOV R0, RZ, RZ, -R0 ;  /* 0x000000ffff008224 */ /* 0x000fe200078e0a00 */
[----:B------:R-:W-:-:S04]  /*72d0*/  @!P1 LOP3.LUT R0, RZ, R9, RZ, 0x33, !PT ;  /* 0x00000009ff009212 */ /* 0x000fc800078e33ff */
[C---:B------:R-:W-:Y:S01]  /*72e0*/  IADD3 R5, PT, PT, -R0.reuse, RZ, RZ ;  /* 0x000000ff00057210 */ /* 0x040fe20007ffe1ff */
[----:B---3--:R-:W-:-:S04]  /*72f0*/  IMAD R0, R0, UR5, R4 ;  /* 0x0000000500007c24 */ /* 0x008fc8000f8e0204 */
[----:B------:R-:W-:-:S04]  /*7300*/  IMAD R4, R9, R5, R74 ;  /* 0x0000000509047224 */ /* 0x000fc800078e024a */
[----:B------:R-:W-:Y:S02]  /*7310*/  IMAD R4, R4, UR4, R0 ;  /* 0x0000000404047c24 */ /* 0x000fe4000f8e0200 */
[----:B------:R-:W-:Y:S02]  /*7320*/  IMAD.MOV.U32 R0, RZ, RZ, -0x800000 ;  /* 0xff800000ff007424 */ /* 0x000fe400078e00ff */
[----:B----4-:R-:W-:-:S05]  /*7330*/  IMAD.WIDE R4, R4, 0x4, R10 ;  /* 0x0000000404047825 */ /* 0x010fca00078e020a */
[----:B------:R1:W-:Y:S02]  /*7340*/  STG.E desc[UR44][R4.64], R0 ;  /* 0x0000000004007986 */ /* 0x0003e4000c10192c */
.L_x_159:
[----:B------:R-:W-:Y:S05]  /*7350*/  BSYNC.RECONVERGENT B0 ;  /* 0x0000000000007941 */ /* 0x000fea0003800200 */
.L_x_158:
[----:B------:R-:W-:-:S09]  /*7360*/  UISETP.NE.AND UP0, UPT, UR41, URZ, UPT ;  /* 0x000000ff2900728c */ /* 0x000fd2000bf05270 */
[----:B------:R-:W-:Y:S05]  /*7370*/  BRA.U UP0, `(.L_x_160) ;  /* 0x0000000100047547 */ /* 0x000fea000b800000 */
[----:B------:R-:W-:Y:S05]  /*7380*/  BPT.TRAP 0x1 ;  /* 0x000000040000795c */ /* 0x000fea0000300000 */
.L_x_160:
[C---:B-1----:R-:W-:Y:S01]  /*7390*/  IADD3 R64, P0, PT, R2.reuse, 0x12000, RZ ;  /* 0x0001200002407810 */ /* 0x042fe20007f1e0ff */
[----:B------:R1:W-:Y:S01]  /*73a0*/  SYNCS.ARRIVE.TRANS64.A1T0 RZ, [R76+URZ+0x160b0], RZ ;  /* 0x0160b0ff4cff79a7 */ /* 0x0003e200081000ff */
[C---:B------:R-:W-:Y:S01]  /*73b0*/  IADD3 R62, P1, PT, R2.reuse, 0x12200, RZ ;  /* 0x00012200023e7810 */ /* 0x040fe20007f3e0ff */
[----:B------:R-:W-:Y:S01]  /*73c0*/  UISETP.NE.AND UP0, UPT, UR41, URZ, UPT ;  /* 0x000000ff2900728c */ /* 0x000fe2000bf05270 */
[C---:B------:R-:W-:Y:S01]  /*73d0*/  IADD3 R60, P2, PT, R2.reuse, 0x12400, RZ ;  /* 0x00012400023c7810 */ /* 0x040fe20007f5e0ff */
[--C-:B------:R-:W-:Y:S01]  /*73e0*/  IMAD.X R69, RZ, RZ, R3.reuse, P0 ;  /* 0x000000ffff457224 */ /* 0x100fe200000e0603 */
        /* <DEDUP_REMOVED lines=46> */
[----:B------:R-:W-:Y:S01]  /*76d0*/  IADD3 R12, P1, PT, R2, 0x15400, RZ ;  /* 0x00015400020c7810 */ /* 0x000fe20007f3e0ff */
[----:B------:R-:W-:Y:S01]  /*76e0*/  IMAD.X R17, RZ, RZ, R3, P4 ;  /* 0x000000ffff117224 */ /* 0x000fe200020e0603 */
[----:B------:R-:W-:Y:S01]  /*76f0*/  SHF.R.U64 R68, R64, 0x3, R69 ;  /* 0x0000000340447819 */ /* 0x000fe20000001245 */
[--C-:B------:R-:W-:Y:S01]  /*7700*/  IMAD.X R15, RZ, RZ, R3.reuse, P0 ;  /* 0x000000ffff0f7224 */ /* 0x100fe200000e0603 */
[C---:B------:R-:W-:Y:S01]  /*7710*/  IADD3 R10, P2, PT, R2.reuse, 0x15600, RZ ;  /* 0x00015600020a7810 */ /* 0x040fe20007f5e0ff */
[----:B------:R-:W-:Y:S01]  /*7720*/  IMAD.X R13, RZ, RZ, R3, P1 ;  /* 0x000000ffff0d7224 */ /* 0x000fe200008e0603 */
[----:B------:R-:W-:-:S02]  /*7730*/  IADD3 R8, P3, PT, R2, 0x15800, RZ ;  /* 0x0001580002087810 */ /* 0x000fc40007f7e0ff */
[C---:B------:R-:W-:Y:S01]  /*7740*/  IADD3 R6, P4, PT, R2.reuse, 0x15a00, RZ ;  /* 0x00015a0002067810 */ /* 0x040fe20007f9e0ff */
[--C-:B------:R-:W-:Y:S01]  /*7750*/  IMAD.X R11, RZ, RZ, R3.reuse, P2 ;  /* 0x000000ffff0b7224 */ /* 0x100fe200010e0603 */
[C---:B------:R-:W-:Y:S01]  /*7760*/  IADD3 R4, P0, PT, R2.reuse, 0x15c00, RZ ;  /* 0x00015c0002047810 */ /* 0x040fe20007f1e0ff */
[--C-:B------:R-:W-:Y:S01]  /*7770*/  IMAD.X R9, RZ, RZ, R3.reuse, P3 ;  /* 0x000000ffff097224 */ /* 0x100fe200018e0603 */
[----:B------:R-:W-:Y:S01]  /*7780*/  IADD3 R0, P1, PT, R2, 0x15e00, RZ ;  /* 0x00015e0002007810 */ /* 0x000fe20007f3e0ff */
[----:B------:R-:W-:Y:S01]  /*7790*/  IMAD.X R7, RZ, RZ, R3, P4 ;  /* 0x000000ffff077224 */ /* 0x000fe200020e0603 */
[----:B------:R-:W-:Y:S01]  /*77a0*/  SHF.R.U64 R66, R62, 0x3, R67 ;  /* 0x000000033e427819 */ /* 0x000fe20000001243 */
[----:B------:R-:W-:Y:S01]  /*77b0*/  IMAD.X R5, RZ, RZ, R3, P0 ;  /* 0x000000ffff057224 */ /* 0x000fe200000e0603 */
[----:B------:R-:W-:Y:S01]  /*77c0*/  SHF.R.U64 R70, R60, 0x3, R65 ;  /* 0x000000033c467819 */ /* 0x000fe20000001241 */
[----:B------:R-:W-:Y:S01]  /*77d0*/  IMAD.X R3, RZ, RZ, R3, P1 ;  /* 0x000000ffff037224 */ /* 0x000fe200008e0603 */
[----:B------:R-:W-:-:S02]  /*77e0*/  SHF.R.U64 R2, R58, 0x3, R63 ;  /* 0x000000033a027819 */ /* 0x000fc4000000123f */
[----:B------:R-:W-:Y:S02]  /*77f0*/  LOP3.LUT R68, R64, 0x70, R68, 0x78, !PT ;  /* 0x0000007040447812 */ /* 0x000fe400078e7844 */
[----:B------:R-:W-:Y:S02]  /*7800*/  LOP3.LUT R66, R62, 0x70, R66, 0x78, !PT ;  /* 0x000000703e427812 */ /* 0x000fe400078e7842 */
[----:B------:R-:W-:Y:S01]  /*7810*/  LOP3.LUT R64, R60, 0x70, R70, 0x78, !PT ;  /* 0x000000703c407812 */ /* 0x000fe200078e7846 */
[----:B------:R1:W-:Y:S01]  /*7820*/  ST.E desc[UR44][R68.64], RZ ;  /* 0x000000ff44007985 */ /* 0x0003e2000c10192c */
[----:B------:R-:W-:Y:S02]  /*7830*/  LOP3.LUT R62, R58, 0x70, R2, 0x78, !PT ;  /* 0x000000703a3e7812 */ /* 0x000fe400078e7802 */
[----:B------:R-:W-:Y:S01]  /*7840*/  SHF.R.U64 R70, R54, 0x3, R55 ;  /* 0x0000000336467819 */ /* 0x000fe20000001237 */
[----:B------:R1:W-:Y:S01]  /*7850*/  ST.E desc[UR44][R66.64], RZ ;  /* 0x000000ff42007985 */ /* 0x0003e2000c10192c */
[----:B------:R-:W-:-:S02]  /*7860*/  SHF.R.U64 R58, R52, 0x3, R53 ;  /* 0x00000003343a7819 */ /* 0x000fc40000001235 */
[C---:B------:R-:W-:Y:S01]  /*7870*/  SHF.R.U64 R60, R57.reuse, 0x3, R61 ;  /* 0x00000003393c7819 */ /* 0x040fe2000000123d */
[----:B------:R1:W-:Y:S01]  /*7880*/  ST.E desc[UR44][R64.64], RZ ;  /* 0x000000ff40007985 */ /* 0x0003e2000c10192c */
[----:B------:R-:W-:Y:S02]  /*7890*/  SHF.R.U64 R2, R50, 0x3, R51 ;  /* 0x0000000332027819 */ /* 0x000fe40000001233 */
[----:B------:R-:W-:Y:S01]  /*78a0*/  LOP3.LUT R54, R54, 0x70, R70, 0x78, !PT ;  /* 0x0000007036367812 */ /* 0x000fe200078e7846 */
[----:B------:R1:W-:Y:S01]  /*78b0*/  ST.E desc[UR44][R62.64], RZ ;  /* 0x000000ff3e007985 */ /* 0x0003e2000c10192c */
[----:B------:R-:W-:Y:S02]  /*78c0*/  LOP3.LUT R52, R52, 0x70, R58, 0x78, !PT ;  /* 0x0000007034347812 */ /* 0x000fe400078e783a */
[----:B------:R-:W-:Y:S02]  /*78d0*/  SHF.R.U64 R70, R48, 0x3, R49 ;  /* 0x0000000330467819 */ /* 0x000fe40000001231 */
[----:B------:R-:W-:-:S02]  /*78e0*/  LOP3.LUT R60, R57, 0x70, R60, 0x78, !PT ;  /* 0x00000070393c7812 */ /* 0x000fc400078e783c */
[----:B------:R-:W-:Y:S02]  /*78f0*/  SHF.R.U64 R58, R46, 0x3, R47 ;  /* 0x000000032e3a7819 */ /* 0x000fe4000000122f */
[----:B------:R-:W-:Y:S01]  /*7900*/  LOP3.LUT R50, R50, 0x70, R2, 0x78, !PT ;  /* 0x0000007032327812 */ /* 0x000fe200078e7802 */
[----:B------:R1:W-:Y:S01]  /*7910*/  ST.E desc[UR44][R60.64], RZ ;  /* 0x000000ff3c007985 */ /* 0x0003e2000c10192c */
[----:B------:R-:W-:Y:S02]  /*7920*/  SHF.R.U64 R57, R44, 0x3, R45 ;  /* 0x000000032c397819 */ /* 0x000fe4000000122d */
[----:B------:R-:W-:Y:S01]  /*7930*/  SHF.R.U64 R2, R42, 0x3, R43 ;  /* 0x000000032a027819 */ /* 0x000fe2000000122b */
[----:B------:R1:W-:Y:S01]  /*7940*/  ST.E desc[UR44][R54.64], RZ ;  /* 0x000000ff36007985 */ /* 0x0003e2000c10192c */
[----:B------:R-:W-:Y:S02]  /*7950*/  LOP3.LUT R48, R48, 0x70, R70, 0x78, !PT ;  /* 0x0000007030307812 */ /* 0x000fe400078e7846 */
[----:B------:R-:W-:Y:S01]  /*7960*/  LOP3.LUT R46, R46, 0x70, R58, 0x78, !PT ;  /* 0x000000702e2e7812 */ /* 0x000fe200078e783a */
[----:B------:R1:W-:Y:S01]  /*7970*/  ST.E desc[UR44][R52.64], RZ ;  /* 0x000000ff34007985 */ /* 0x0003e2000c10192c */
[----:B------:R-:W-:-:S02]  /*7980*/  SHF.R.U64 R70, R40, 0x3, R41 ;  /* 0x0000000328467819 */ /* 0x000fc40000001229 */
[----:B------:R-:W-:Y:S01]  /*7990*/  LOP3.LUT R44, R44, 0x70, R57, 0x78, !PT ;  /* 0x000000702c2c7812 */ /* 0x000fe200078e7839 */
[----:B------:R1:W-:Y:S01]  /*79a0*/  ST.E desc[UR44][R50.64], RZ ;  /* 0x000000ff32007985 */ /* 0x0003e2000c10192c */
[----:B------:R-:W-:Y:S02]  /*79b0*/  SHF.R.U64 R58, R38, 0x3, R39 ;  /* 0x00000003263a7819 */ /* 0x000fe40000001227 */
[----:B------:R-:W-:Y:S01]  /*79c0*/  LOP3.LUT R42, R42, 0x70, R2, 0x78, !PT ;  /* 0x000000702a2a7812 */ /* 0x000fe200078e7802 */
[----:B------:R1:W-:Y:S01]  /*79d0*/  ST.E desc[UR44][R48.64], RZ ;  /* 0x000000ff30007985 */ /* 0x0003e2000c10192c */
[----:B------:R-:W-:Y:S02]  /*79e0*/  SHF.R.U64 R57, R36, 0x3, R37 ;  /* 0x0000000324397819 */ /* 0x000fe40000001225 */
[----:B------:R-:W-:Y:S01]  /*79f0*/  SHF.R.U64 R2, R34, 0x3, R35 ;  /* 0x0000000322027819 */ /* 0x000fe20000001223 */
[----:B------:R1:W-:Y:S01]  /*7a00*/  ST.E desc[UR44][R46.64], RZ ;  /* 0x000000ff2e007985 */ /* 0x0003e2000c10192c */
[----:B------:R-:W-:-:S02]  /*7a10*/  LOP3.LUT R40, R40, 0x70, R70, 0x78, !PT ;  /* 0x0000007028287812 */ /* 0x000fc400078e7846 */
[----:B------:R-:W-:Y:S01]  /*7a20*/  LOP3.LUT R38, R38, 0x70, R58, 0x78, !PT ;  /* 0x0000007026267812 */ /* 0x000fe200078e783a */
[----:B------:R1:W-:Y:S01]  /*7a30*/  ST.E desc[UR44][R44.64], RZ ;  /* 0x000000ff2c007985 */ /* 0x0003e2000c10192c */
[----:B------:R-:W-:Y:S02]  /*7a40*/  SHF.R.U64 R70, R32, 0x3, R33 ;  /* 0x0000000320467819 */ /* 0x000fe40000001221 */
[----:B------:R-:W-:Y:S01]  /*7a50*/  LOP3.LUT R36, R36, 0x70, R57, 0x78, !PT ;  /* 0x0000007024247812 */ /* 0x000fe200078e7839 */
[----:B------:R1:W-:Y:S01]  /*7a60*/  ST.E desc[UR44][R42.64], RZ ;  /* 0x000000ff2a007985 */ /* 0x0003e2000c10192c */
[----:B------:R-:W-:Y:S02]  /*7a70*/  SHF.R.U64 R58, R30, 0x3, R31 ;  /* 0x000000031e3a7819 */ /* 0x000fe4000000121f */
[----:B------:R-:W-:Y:S01]  /*7a80*/  LOP3.LUT R34, R34, 0x70, R2, 0x78, !PT ;  /* 0x0000007022227812 */ /* 0x000fe200078e7802 */
[----:B------:R1:W-:Y:S01]  /*7a90*/  ST.E desc[UR44][R40.64], RZ ;  /* 0x000000ff28007985 */ /* 0x0003e2000c10192c */
[----:B------:R-:W-:-:S02]  /*7aa0*/  SHF.R.U64 R57, R28, 0x3, R29 ;  /* 0x000000031c397819 */ /* 0x000fc4000000121d */
[----:B------:R-:W-:Y:S01]  /*7ab0*/  SHF.R.U64 R2, R26, 0x3, R27 ;  /* 0x000000031a027819 */ /* 0x000fe2000000121b */
[----:B------:R1:W-:Y:S01]  /*7ac0*/  ST.E desc[UR44][R38.64], RZ ;  /* 0x000000ff26007985 */ /* 0x0003e2000c10192c */
[----:B------:R-:W-:Y:S02]  /*7ad0*/  LOP3.LUT R32, R32, 0x70, R70, 0x78, !PT ;  /* 0x0000007020207812 */ /* 0x000fe400078e7846 */
[----:B------:R-:W-:Y:S01]  /*7ae0*/  LOP3.LUT R30, R30, 0x70, R58, 0x78, !PT ;  /* 0x000000701e1e7812 */ /* 0x000fe200078e783a */
[----:B------:R1:W-:Y:S01]  /*7af0*/  ST.E desc[UR44][R36.64], RZ ;  /* 0x000000ff24007985 */ /* 0x0003e2000c10192c */
[----:B------:R-:W-:Y:S02]  /*7b00*/  SHF.R.U64 R70, R24, 0x3, R25 ;  /* 0x0000000318467819 */ /* 0x000fe40000001219 */
[----:B------:R-:W-:Y:S01]  /*7b10*/  LOP3.LUT R28, R28, 0x70, R57, 0x78, !PT ;  /* 0x000000701c1c7812 */ /* 0x000fe200078e7839 */
[----:B------:R1:W-:Y:S01]  /*7b20*/  ST.E desc[UR44][R34.64], RZ ;  /* 0x000000ff22007985 */ /* 0x0003e2000c10192c */
[----:B------:R-:W-:-:S02]  /*7b30*/  SHF.R.U64 R58, R22, 0x3, R23 ;  /* 0x00000003163a7819 */ /* 0x000fc40000001217 */
        /* <DEDUP_REMOVED lines=32> */
[----:B------:R-:W-:Y:S02]  /*7d40*/  LOP3.LUT R4, R4, 0x70, R57, 0x78, !PT ;  /* 0x0000007004047812 */ /* 0x000fe400078e7839 */
[----:B------:R-:W-:Y:S01]  /*7d50*/  LOP3.LUT R2, R0, 0x70, R2, 0x78, !PT ;  /* 0x0000007000027812 */ /* 0x000fe200078e7802 */
[----:B------:R1:W-:Y:S04]  /*7d60*/  ST.E desc[UR44][R10.64], RZ ;  /* 0x000000ff0a007985 */ /* 0x0003e8000c10192c */
[----:B------:R1:W-:Y:S04]  /*7d70*/  ST.E desc[UR44][R8.64], RZ ;  /* 0x000000ff08007985 */ /* 0x0003e8000c10192c */
[----:B------:R1:W-:Y:S04]  /*7d80*/  ST.E desc[UR44][R6.64], RZ ;  /* 0x000000ff06007985 */ /* 0x0003e8000c10192c */
[----:B------:R1:W-:Y:S04]  /*7d90*/  ST.E desc[UR44][R4.64], RZ ;  /* 0x000000ff04007985 */ /* 0x0003e8000c10192c */
[----:B------:R1:W-:Y:S01]  /*7da0*/  ST.E desc[UR44][R2.64], RZ ;  /* 0x000000ff02007985 */ /* 0x0003e2000c10192c */
[----:B------:R-:W-:Y:S01]  /*7db0*/  @!PT LDS RZ, [RZ] ;  /* 0x00000000fffff984 */ /* 0x000fe20000000800 */
[----:B------:R-:W-:Y:S01]  /*7dc0*/  @!PT LDS RZ, [RZ] ;  /* 0x00000000fffff984 */ /* 0x000fe20000000800 */
[----:B------:R-:W-:Y:S01]  /*7dd0*/  @!PT LDS RZ, [RZ] ;  /* 0x00000000fffff984 */ /* 0x000fe20000000800 */
[----:B------:R-:W-:Y:S01]  /*7de0*/  @!PT LDS RZ, [RZ] ;  /* 0x00000000fffff984 */ /* 0x000fe20000000800 */
[----:B------:R2:W-:Y:S06]  /*7df0*/  MEMBAR.ALL.CTA ;  /* 0x0000000000007992 */ /* 0x0005ec0000008000 */
[----:B--2---:R-:W2:Y:S01]  /*7e00*/  FENCE.VIEW.ASYNC.S ;  /* 0x00000000000073c6 */ /* 0x004ea20000000000 */
[----:B------:R-:W-:Y:S05]  /*7e10*/  BRA.U UP0, `(.L_x_161) ;  /* 0x0000000100047547 */ /* 0x000fea000b800000 */
[----:B------:R-:W-:Y:S05]  /*7e20*/  BPT.TRAP 0x1 ;  /* 0x000000040000795c */ /* 0x000fea0000300000 */
.L_x_161:
[----:B------:R-:W-:Y:S01]  /*7e30*/  SHF.L.U32 R0, R75, 0x1f, RZ ;  /* 0x0000001f4b007819 */ /* 0x000fe200000006ff */
[----:B------:R-:W-:Y:S03]  /*7e40*/  BSSY B0, `(.L_x_162) ;  /* 0x0000003000007945 */ /* 0x000fe60003800000 */
[----:B--2---:R-:W2:Y:S02]  /*7e50*/  SYNCS.PHASECHK.TRANS64.TRYWAIT P0, [R76+URZ+0x160c8], R0 ;  /* 0x0160c8004c0075a7 */ /* 0x004ea400080011ff */
[----:B--2---:R-:W-:Y:S05]  /*7e60*/  @!P0 BRA `(.L_x_163) ;  /* 0x000000dc003c8947 */ /* 0x004fea0003800000 */
.L_x_421:
[----:B------:R-:W-:Y:S05]  /*7e70*/  BSYNC B0 ;  /* 0x0000000000007941 */ /* 0x000fea0003800000 */
.L_x_162:
        /* <DEDUP_REMOVED lines=10> */
[----:B------:R-:W-:-:S05]  /*7f20*/  IMAD R0, R2, R0, R72 ;  /* 0x0000000002007224 */ /* 0x000fca00078e0248 */
[----:B------:R-:W-:-:S05]  /*7f30*/  LEA R0, R0, R78, 0x8 ;  /* 0x0000004e00007211 */ /* 0x000fca00078e40ff */
[----:B------:R-:W-:-:S05]  /*7f40*/  VIADD R4, R0, 0x80 ;  /* 0x0000008000047836 */ /* 0x000fca0000000000 */
[----:B--2---:R-:W-:-:S13]  /*7f50*/  ISETP.GE.AND P0, PT, R4, UR4, PT ;  /* 0x0000000404007c0c */ /* 0x004fda000bf06270 */
[----:B------:R-:W-:Y:S05]  /*7f60*/  @P0 BRA `(.L_x_165) ;  /* 0x0000000000900947 */ /* 0x000fea0003800000 */
[----:B------:R-:W1:Y:S01]  /*7f70*/  LDC R7, c[0x0][0x38c] ;  /* 0x0000e300ff077b82 */ /* 0x000e620000000800 */
[----:B------:R-:W-:Y:S01]  /*7f80*/  IABS R5, R74 ;  /* 0x0000004a00057213 */ /* 0x000fe20000000000 */
[----:B------:R-:W2:Y:S01]  /*7f90*/  LDCU UR6, c[0x0][0x890] ;  /* 0x00011200ff0677ac */ /* 0x000ea20008000800 */
[----:B------:R-:W3:Y:S05]  /*7fa0*/  LDCU.64 UR4, c[0x0][0x888] ;  /* 0x00011100ff0477ac */ /* 0x000eea0008000a00 */
[----:B------:R-:W4:Y:S01]  /*7fb0*/  LDC.64 R8, c[0x0][0x880] ;  /* 0x00022000ff087b82 */ /* 0x000f220000000a00 */
[----:B--2---:R-:W-:Y:S01]  /*7fc0*/  IMAD R4, R77, UR6, R4 ;  /* 0x000000064d047c24 */ /* 0x004fe2000f8e0204 */
        /* <DEDUP_REMOVED lines=19> */
[----:B------:R-:W-:-:S07]  /*8100*/  ISETP.GE.AND P1, PT, R2, RZ, PT ;  /* 0x000000ff0200720c */ /* 0x000fce0003f26270 */
        /* <DEDUP_REMOVED lines=10> */
.L_x_165:
[----:B------:R-:W-:Y:S05]  /*81b0*/  BSYNC.RECONVERGENT B0 ;  /* 0x0000000000007941 */ /* 0x000fea0003800200 */
.L_x_164:
[----:B------:R-:W-:Y:S01]  /*81c0*/  @!PT LDS RZ, [RZ] ;  /* 0x00000000fffff984 */ /* 0x000fe20000000800 */
[----:B------:R-:W-:Y:S01]  /*81d0*/  @!PT LDS RZ, [RZ] ;  /* 0x00000000fffff984 */ /* 0x000fe20000000800 */
[----:B------:R-:W-:Y:S01]  /*81e0*/  @!PT LDS RZ, [RZ] ;  /* 0x00000000fffff984 */ /* 0x000fe20000000800 */
[----:B------:R-:W-:Y:S01]  /*81f0*/  @!PT LDS RZ, [RZ] ;  /* 0x00000000fffff984 */ /* 0x000fe20000000800 */
[----:B------:R3:W-:Y:S06]  /*8200*/  MEMBAR.ALL.CTA ;  /* 0x0000000000007992 */ /* 0x0007ec0000008000 */
[----:B---3--:R-:W3:Y:S01]  /*8210*/  FENCE.VIEW.ASYNC.S ;  /* 0x00000000000073c6 */ /* 0x008ee20000000000 */
[----:B------:R-:W-:-:S09]  /*8220*/  UISETP.NE.AND UP0, UPT, UR41, URZ, UPT ;  /* 0x000000ff2900728c */ /* 0x000fd2000bf05270 */
[----:B------:R-:W-:Y:S05]  /*8230*/  BRA.U UP0, `(.L_x_166) ;  /* 0x0000000100047547 */ /* 0x000fea000b800000 */
[----:B------:R-:W-:Y:S05]  /*8240*/  BPT.TRAP 0x1 ;  /* 0x000000040000795c */ /* 0x000fea0000300000 */
.L_x_166:
[----:B---3--:R3:W-:Y:S01]  /*8250*/  SYNCS.ARRIVE.TRANS64.A1T0 RZ, [R76+URZ+0x160b8], RZ ;  /* 0x0160b8ff4cff79a7 */ /* 0x0087e200081000ff */
[----:B------:R-:W-:Y:S01]  /*8260*/  LOP3.LUT R75, R75, 0x1, RZ, 0x3c, !PT ;  /* 0x000000014b4b7812 */ /* 0x000fe200078e3cff */
[----:B------:R-:W-:Y:S06]  /*8270*/  BRA `(.L_x_92) ;  /* 0x0000004000987947 */ /* 0x000fec0003800000 */
.L_x_93:
[----:B------:R-:W-:-:S09]  /*8280*/  UISETP.NE.AND UP0, UPT, UR40, URZ, UPT ;  /* 0x000000ff2800728c */ /* 0x000fd2000bf05270 */
[----:B------:R-:W-:Y:S05]  /*8290*/  BRA.U !UP0, `(.L_x_167) ;  /* 0x0000000108047547 */ /* 0x000fea000b800000 */
[----:B------:R-:W-:Y:S05]  /*82a0*/  BPT.TRAP 0x1 ;  /* 0x000000040000795c */ /* 0x000fea0000300000 */
.L_x_167:
[----:B------:R-:W1:Y:S01]  /*82b0*/  S2R R62, SR_CgaCtaId ;  /* 0x00000000003e7919 */ /* 0x000e620000008800 */
[----:B------:R-:W-:Y:S01]  /*82c0*/  MOV R60, 0x400 ;  /* 0x00000400003c7802 */ /* 0x000fe20000000f00 */
[----:B------:R-:W-:Y:S01]  /*82d0*/  BSSY B0, `(.L_x_168) ;  /* 0x0000005000007945 */ /* 0x000fe20003800000 */
[----:B------:R-:W-:Y:S02]  /*82e0*/  SHF.L.U32 R0, R59, 0x1f, RZ ;  /* 0x0000001f3b007819 */ /* 0x000fe400000006ff */
[----:B-1----:R-:W-:-:S04]  /*82f0*/  LEA R60, R62, R60, 0x18 ;  /* 0x0000003c3e3c7211 */ /* 0x002fc800078ec0ff */
[----:B------:R-:W1:Y:S02]  /*8300*/  SYNCS.PHASECHK.TRANS64.TRYWAIT P0, [R60+URZ+0x16070], R0 ;  /* 0x016070003c0075a7 */ /* 0x000e6400080011ff */
[----:B-1----:R-:W-:Y:S05]  /*8310*/  @!P0 BRA `(.L_x_169) ;  /* 0x000000d800248947 */ /* 0x002fea0003800000 */
.L_x_422:
[----:B------:R-:W-:Y:S05]  /*8320*/  BSYNC B0 ;  /* 0x0000000000007941 */ /* 0x000fea0003800000 */
.L_x_168:
[----:B------:R-:W-:-:S09]  /*8330*/  UISETP.NE.AND UP0, UPT, UR40, URZ, UPT ;  /* 0x000000ff2800728c */ /* 0x000fd2000bf05270 */
[----:B------:R-:W-:Y:S05]  /*8340*/  BRA.U !UP0, `(.L_x_170) ;  /* 0x0000000108047547 */ /* 0x000fea000b800000 */
[----:B------:R-:W-:Y:S05]  /*8350*/  BPT.TRAP 0x1 ;  /* 0x000000040000795c */ /* 0x000fea0000300000 */
.L_x_170:
[----:B------:R-:W-:Y:S01]  /*8360*/  IADD3 R63, PT, PT, R60, 0x16078, RZ ;  /* 0x000160783c3f7810 */ /* 0x000fe20007ffe0ff */
[----:B------:R-:W-:-:S03]  /*8370*/  UISETP.NE.AND UP0, UPT, UR39, URZ, UPT ;  /* 0x000000ff2700728c */ /* 0x000fc6000bf05270 */
[----:B-1----:R-:W-:-:S04]  /*8380*/  PRMT R0, R62, 0x654, R63 ;  /* 0x000006543e007816 */ /* 0x002fc8000000003f */
[----:B------:R1:W-:Y:S02]  /*8390*/  SYNCS.ARRIVE.TRANS64.RED.A1T0 RZ, [R0+URZ], RZ ;  /* 0x000000ff00ff79a7 */ /* 0x0003e400081004ff */
[----:B------:R-:W-:Y:S05]  /*83a0*/  BRA.U !UP0, `(.L_x_171) ;  /* 0x0000000108047547 */ /* 0x000fea000b800000 */
[----:B------:R-:W-:Y:S05]  /*83b0*/  BPT.TRAP 0x1 ;  /* 0x000000040000795c */ /* 0x000fea0000300000 */
.L_x_171:
[----:B------:R-:W-:Y:S01]  /*83c0*/  IMAD.U32 R2, RZ, RZ, UR42 ;  /* 0x0000002aff027e24 */ /* 0x000fe2000f8e00ff */
[----:B------:R-:W-:-:S04]  /*83d0*/  ISETP.GE.AND P0, PT, R3, 0x41, PT ;  /* 0x000000410300780c */ /* 0x000fc80003f06270 */
[----:B------:R-:W-:-:S04]  /*83e0*/  SHF.L.U32 R2, R2, 0x1f, RZ ;  /* 0x0000001f02027819 */ /* 0x000fc800000006ff */
[----:B------:R-:W2:Y:S02]  /*83f0*/  SYNCS.PHASECHK.TRANS64.TRYWAIT P1, [R60+URZ+0x16080], R2 ;  /* 0x016080023c0075a7 */ /* 0x000ea400080211ff */
[----:B--2---:R-:W-:Y:S05]  /*8400*/  @!P1 BRA `(.L_x_172) ;  /* 0x000000d400fc9947 */ /* 0x004fea0003800000 */
.L_x_423:
[----:B--2---:R-:W-:Y:S02]  /*8410*/  LOP3.LUT R2, R59, 0x1, RZ, 0x3c, !PT ;  /* 0x000000013b027812 */ /* 0x004fe400078e3cff */
[----:B------:R-:W-:Y:S01]  /*8420*/  MOV R61, R56 ;  /* 0x00000038003d7202 */ /* 0x000fe20000000f00 */
[----:B------:R-:W-:Y:S06]  /*8430*/  @!P0 BRA `(.L_x_173) ;  /* 0x00000014007c8947 */ /* 0x000fec0003800000 */
[----:B-1----:R-:W-:-:S05]  /*8440*/  VIADD R0, R3, 0x3f ;  /* 0x0000003f03007836 */ /* 0x002fca0000000000 */
[----:B------:R-:W-:-:S04]  /*8450*/  SHF.R.S32.HI R3, RZ, 0x1f, R0 ;  /* 0x0000001fff037819 */ /* 0x000fc80000011400 */
[----:B------:R-:W-:-:S04]  /*8460*/  LEA.HI R0, R3, R0, RZ, 0x6 ;  /* 0x0000000003007211 */ /* 0x000fc800078f30ff */
[----:B------:R-:W-:-:S04]  /*8470*/  SHF.R.S32.HI R0, RZ, 0x6, R0 ;  /* 0x00000006ff007819 */ /* 0x000fc80000011400 */
[----:B------:R-:W-:-:S04]  /*8480*/  VIMNMX R3, PT, PT, R0, 0x2, PT ;  /* 0x0000000200037848 */ /* 0x000fc80003fe0100 */
[----:B------:R-:W-:-:S05]  /*8490*/  IADD3 R0, PT, PT, -R3, R56, R0 ;  /* 0x0000003803007210 */ /* 0x000fca0007ffe100 */
[----:B------:R-:W-:-:S07]  /*84a0*/  VIADD R61, R0, 0x1 ;  /* 0x00000001003d7836 */ /* 0x000fce0000000000 */
.L_x_200:
[----:B------:R-:W-:Y:S05]  /*84b0*/  YIELD ;  /* 0x0000000000007946 */ /* 0x000fea0003800000 */
[----:B------:R-:W-:Y:S01]  /*84c0*/  UISETP.NE.AND UP0, UPT, UR40, URZ, UPT ;  /* 0x000000ff2800728c */ /* 0x000fe2000bf05270 */
[----:B------:R-:W-:Y:S02]  /*84d0*/  VIADD R56, R56, 0x1 ;  /* 0x0000000138387836 */ /* 0x000fe40000000000 */
[----:B------:R-:W-:-:S03]  /*84e0*/  IMAD.MOV.U32 R59, RZ, RZ, R2 ;  /* 0x000000ffff3b7224 */ /* 0x000fc600078e0002 */
[----:B------:R-:W-:-:S04]  /*84f0*/  ISETP.NE.AND P0, PT, R56, R61, PT ;  /* 0x0000003d3800720c */ /* 0x000fc80003f05270 */
[----:B------:R-:W-:Y:S01]  /*8500*/  P2R R58, PR, RZ, 0x1 ;  /* 0x00000001ff3a7803 */ /* 0x000fe20000000000 */
[----:B-1-34-:R-:W-:Y:S08]  /*8510*/  BRA.U !UP0, `(.L_x_174) ;  /* 0x0000000108047547 */ /* 0x01aff0000b800000 */
[----:B------:R-:W-:Y:S05]  /*8520*/  BPT.TRAP 0x1 ;  /* 0x000000040000795c */ /* 0x000fea0000300000 */
.L_x_174:
[----:B------:R-:W-:Y:S01]  /*8530*/  SHF.L.U32 R0, R59, 0x1f, RZ ;  /* 0x0000001f3b007819 */ /* 0x000fe200000006ff */
[----:B------:R-:W-:-:S03]  /*8540*/  IMAD.U32 R23, R79, 0x10000, RZ ;  /* 0x000100004f177824 */ /* 0x000fc600078e00ff */
[----:B------:R-:W1:Y:S02]  /*8550*/  SYNCS.PHASECHK.TRANS64.TRYWAIT P0, [R60+URZ+0x16070], R0 ;  /* 0x016070003c0075a7 */ /* 0x000e6400080011ff */
[----:B------:R-:W-:Y:S01]  /*8560*/  LOP3.LUT R23, R23, 0x600000, RZ, 0xc0, !PT ;  /* 0x0060000017177812 */ /* 0x000fe200078ec0ff */
[----:B-1----:R-:W-:Y:S06]  /*8570*/  @!P0 BRA `(.L_x_175) ;  /* 0x000000d400b48947 */ /* 0x002fec0003800000 */
.L_x_424:
[----:B------:R-:W-:Y:S05]  /*8580*/  WARPSYNC.ALL ;  /* 0x0000000000007948 */ /* 0x000fea0003800000 */
[----:B------:R-:W-:Y:S01]  /*8590*/  R2UR UR4, R23 ;  /* 0x00000000170472ca */ /* 0x000fe200000e0000 */
[----:B------:R-:W-:Y:S01]  /*85a0*/  UISETP.NE.AND UP0, UPT, UR41, URZ, UPT ;  /* 0x000000ff2900728c */ /* 0x000fe2000bf05270 */
[----:B------:R-:W-:Y:S01]  /*85b0*/  PLOP3.LUT P0, PT, PT, PT, PT, 0x80, 0x8 ;  /* 0x000000000008781c */ /* 0x000fe20003f0f070 */
[----:B------:R-:W-:-:S10]  /*85c0*/  IMAD.MOV.U32 R22, RZ, RZ, 0x3f800000 ;  /* 0x3f800000ff167424 */ /* 0x000fd400078e00ff */
[----:B------:R-:W2:Y:S02]  /*85d0*/  LDTM.x2 R2, tmem[UR4] ;  /* 0x00000004000279ee */ /* 0x000ea400080c0000 */
[----:B--2---:R-:W-:-:S13]  /*85e0*/  FSETP.NEU.AND P2, PT, R2, R3, PT ;  /* 0x000000030200720b */ /* 0x004fda0003f4d000 */
[----:B------:R-:W2:Y:S01]  /*85f0*/  @P2 LDC R4, c[0x0][0x704] ;  /* 0x0001c100ff042b82 */ /* 0x000ea20000000800 */
[----:B-1----:R-:W-:-:S04]  /*8600*/  @P2 FADD R0, R2, -R3 ;  /* 0x8000000302002221 */ /* 0x002fc80000000000 */
[----:B--2---:R-:W-:-:S05]  /*8610*/  @P2 FMUL R0, R0, R4 ;  /* 0x0000000400002220 */ /* 0x004fca0000400000 */
[----:B------:R-:W-:-:S04]  /*8620*/  @P2 FSETP.GEU.AND P1, PT, R0, -126, PT ;  /* 0xc2fc00000000280b */ /* 0x000fc80003f2e000 */
[----:B------:R-:W-:-:S13]  /*8630*/  @P2 PLOP3.LUT P0, PT, P1, PT, PT, 0x80, 0x8 ;  /* 0x000000000008281c */ /* 0x000fda0000f0f070 */
[----:B------:R-:W-:-:S06]  /*8640*/  @!P0 FMUL R0, R0, 0.5 ;  /* 0x3f00000000008820 */ /* 0x000fcc0000400000 */
[----:B------:R-:W1:Y:S02]  /*8650*/  @P2 MUFU.EX2 R0, R0 ;  /* 0x0000000000002308 */ /* 0x000e640000000800 */
[----:B-1----:R-:W-:-:S05]  /*8660*/  @!P0 FMUL R0, R0, R0 ;  /* 0x0000000000008220 */ /* 0x002fca0000400000 */
[----:B------:R-:W-:Y:S01]  /*8670*/  @P2 MOV R22, R0 ;  /* 0x0000000000162202 */ /* 0x000fe20000000f00 */
[----:B------:R-:W-:Y:S06]  /*8680*/  BRA.U UP0, `(.L_x_176) ;  /* 0x0000000100047547 */ /* 0x000fec000b800000 */
[----:B------:R-:W-:Y:S05]  /*8690*/  BPT.TRAP 0x1 ;  /* 0x000000040000795c */ /* 0x000fea0000300000 */
.L_x_176:
[----:B------:R-:W-:Y:S01]  /*86a0*/  IMAD.U32 R0, RZ, RZ, UR43 ;  /* 0x0000002bff007e24 */ /* 0x000fe2000f8e00ff */
[----:B------:R-:W-:-:S04]  /*86b0*/  FSETP.NEU.AND P1, PT, R22, 1, PT ;  /* 0x3f8000001600780b */ /* 0x000fc80003f2d000 */
[----:B------:R-:W-:-:S04]  /*86c0*/  SHF.L.U32 R0, R0, 0x1f, RZ ;  /* 0x0000001f00007819 */ /* 0x000fc800000006ff */
[----:B------:R-:W1:Y:S02]  /*86d0*/  SYNCS.PHASECHK.TRANS64.TRYWAIT P0, [R60+URZ+0x16090], R0 ;  /* 0x016090003c0075a7 */ /* 0x000e6400080011ff */
[----:B-1----:R-:W-:Y:S05]  /*86e0*/  @!P0 BRA `(.L_x_177) ;  /* 0x000000d4006c8947 */ /* 0x002fea0003800000 */
.L_x_425:
[----:B------:R-:W-:-:S13]  /*86f0*/  VOTE.ANY P1, P1 ;  /* 0x0000000000ff7806 */ /* 0x000fda0000820100 */
[----:B------:R-:W-:Y:S05]  /*8700*/  @!P1 BRA `(.L_x_178) ;  /* 0x0000000400e49947 */ /* 0x000fea0003800000 */
[----:B------:R-:W-:Y:S01]  /*8710*/  SHF.R.U32.HI R19, RZ, 0x5, R79 ;  /* 0x00000005ff137819 */ /* 0x000fe2000001164f */
[----:B------:R-:W-:Y:S01]  /*8720*/  BSSY.RECONVERGENT B6, `(.L_x_179) ;  /* 0x0000018000067945 */ /* 0x000fe20003800200 */
[----:B------:R-:W-:Y:S02]  /*8730*/  LOP3.LUT R17, R23, 0x100, RZ, 0xfc, !PT ;  /* 0x0000010017117812 */ /* 0x000fe400078efcff */
[----:B------:R-:W-:Y:S02]  /*8740*/  SHF.R.U32.HI R16, RZ, 0x15, R23 ;  /* 0x00000015ff107819 */ /* 0x000fe40000011617 */
[----:B------:R-:W-:Y:S02]  /*8750*/  LOP3.LUT R19, R19, 0x3, RZ, 0xc0, !PT ;  /* 0x0000000313137812 */ /* 0x000fe400078ec0ff */
[----:B------:R-:W-:Y:S02]  /*8760*/  R2UR UR4, R17 ;  /* 0x00000000110472ca */ /* 0x000fe400000e0000 */
[----:B------:R-:W-:-:S11]  /*8770*/  ISETP.NE.AND P0, PT, R19, R16, PT ;  /* 0x000000101300720c */ /* 0x000fd60003f05270 */
[----:B------:R-:W2:Y:S02]  /*8780*/  LDTM.x16 R24, tmem[UR4] ;  /* 0x00000004001879ee */ /* 0x000ea40008240000 */
[----:B--2---:R-:W-:Y:S05]  /*8790*/  @!P0 BRA `(.L_x_180) ;  /* 0x0000000000408947 */ /* 0x004fea0003800000 */
[----:B------:R-:W-:Y:S01]  /*87a0*/  MOV R2, 0x8 ;  /* 0x0000000800027802 */ /* 0x000fe20000000f00 */
[----:B------:R-:W2:Y:S01]  /*87b0*/  LDCU.64 UR8, c[0x4][0xb0] ;  /* 0x01001600ff0877ac */ /* 0x000ea20008000a00 */
[----:B------:R-:W-:Y:S02]  /*87c0*/  HFMA2 R12, -RZ, RZ, 0, 5.9604644775390625e-08 ;  /* 0x00000001ff0c7431 */ /* 0x000fe400000001ff */
[----:B------:R-:W-:Y:S01]  /*87d0*/  IMAD.MOV.U32 R8, RZ, RZ, 0x192 ;  /* 0x00000192ff087424 */ /* 0x000fe200078e00ff */
[----:B------:R-:W3:Y:S01]  /*87e0*/  LDCU.64 UR6, c[0x4][0xb8] ;  /* 0x01001700ff0677ac */ /* 0x000ee20008000a00 */
[----:B------:R-:W4:Y:S01]  /*87f0*/  LDC.64 R2, c[0x4][R2] ;  /* 0x0100000002027b82 */ /* 0x000f220000000a00 */
[----:B------:R-:W-:Y:S01]  /*8800*/  IMAD.MOV.U32 R13, RZ, RZ, RZ ;  /* 0x000000ffff0d7224 */ /* 0x000fe200078e00ff */
[----:B------:R-:W5:Y:S01]  /*8810*/  LDCU.64 UR4, c[0x4][0x30] ;  /* 0x01000600ff0477ac */ /* 0x000f620008000a00 */
[----:B--2---:R-:W-:Y:S01]  /*8820*/  IMAD.U32 R4, RZ, RZ, UR8 ;  /* 0x00000008ff047e24 */ /* 0x004fe2000f8e00ff */
[----:B------:R-:W-:Y:S01]  /*8830*/  MOV R5, UR9 ;  /* 0x0000000900057c02 */ /* 0x000fe20008000f00 */
[----:B---3--:R-:W-:Y:S01]  /*8840*/  IMAD.U32 R6, RZ, RZ, UR6 ;  /* 0x00000006ff067e24 */ /* 0x008fe2000f8e00ff */
[----:B------:R-:W-:Y:S01]  /*8850*/  MOV R7, UR7 ;  /* 0x0000000700077c02 */ /* 0x000fe20008000f00 */
[----:B-----5:R-:W-:Y:S01]  /*8860*/  IMAD.U32 R10, RZ, RZ, UR4 ;  /* 0x00000004ff0a7e24 */ /* 0x020fe2000f8e00ff */
[----:B------:R-:W-:-:S02]  /*8870*/  MOV R11, UR5 ;  /* 0x00000005000b7c02 */ /* 0x000fc40008000f00 */
[----:B------:R-:W-:-:S07]  /*8880*/  LEPC R20, `(.L_x_180) ;  /* 0x000000001014794e */ /* 0x000fce0000000000 */
[----:B-1--4-:R-:W-:Y:S05]  /*8890*/  CALL.ABS.NOINC R2 ;  /* 0x0000000002007343 */ /* 0x012fea0003c00000 */
.L_x_180:
[----:B------:R-:W-:Y:S05]  /*88a0*/  BSYNC.RECONVERGENT B6 ;  /* 0x0000000000067941 */ /* 0x000fea0003800200 */
.L_x_179:
[----:B------:R-:W-:Y:S01]  /*88b0*/  FSETP.NEU.AND P0, PT, R22, 1, PT ;  /* 0x3f8000001600780b */ /* 0x000fe20003f0d000 */
[----:B------:R-:W-:Y:S05]  /*88c0*/  WARPSYNC.ALL ;  /* 0x0000000000007948 */ /* 0x000fea0003800000 */
[----:B------:R-:W-:Y:S01]  /*88d0*/  LOP3.LUT R18, R23, 0x110, RZ, 0xfc, !PT ;  /* 0x0000011017127812 */ /* 0x000fe200078efcff */
[----:B------:R-:W-:Y:S01]  /*88e0*/  BSSY.RECONVERGENT B6, `(.L_x_181) ;  /* 0x000001f000067945 */ /* 0x000fe20003800200 */
[----:B------:R-:W-:Y:S02]  /*88f0*/  R2UR UR4, R17 ;  /* 0x00000000110472ca */ /* 0x000fe400000e0000 */
[----:B------:R-:W-:-:S03]  /*8900*/  R2UR UR5, R18 ;  /* 0x00000000120572ca */ /* 0x000fc600000e0000 */
[C---:B------:R-:W-:Y:S02]  /*8910*/  @P0 FMUL2 R24, R22.reuse.F32, R24.F32x2.HI_LO ;  /* 0x000000181618024a */ /* 0x040fe40000040000 */
[C---:B------:R-:W-:Y:S02]  /*8920*/  @P0 FMUL2 R26, R22.reuse.F32, R26.F32x2.HI_LO ;  /* 0x0000001a161a024a */ /* 0x040fe40000040000 */
[C---:B------:R-:W-:Y:S02]  /*8930*/  @P0 FMUL2 R28, R22.reuse.F32, R28.F32x2.HI_LO ;  /* 0x0000001c161c024a */ /* 0x040fe40000040000 */
[C---:B------:R-:W-:Y:S02]  /*8940*/  @P0 FMUL2 R30, R22.reuse.F32, R30.F32x2.HI_LO ;  /* 0x0000001e161e024a */ /* 0x040fe40000040000 */
[C---:B------:R-:W-:Y:S02]  /*8950*/  @P0 FMUL2 R32, R22.reuse.F32, R32.F32x2.HI_LO ;  /* 0x000000201620024a */ /* 0x040fe40000040000 */
[C---:B------:R-:W-:Y:S01]  /*8960*/  @P0 FMUL2 R34, R22.reuse.F32, R34.F32x2.HI_LO ;  /* 0x000000221622024a */ /* 0x040fe20000040000 */
[----:B------:R-:W2:Y:S01]  /*8970*/  LDTM.x16 R40, tmem[UR5] ;  /* 0x00000005002879ee */ /* 0x000ea20008240000 */
[----:B------:R-:W-:-:S02]  /*8980*/  @P0 FMUL2 R36, R22.F32, R36.F32x2.HI_LO ;  /* 0x000000241624024a */ /* 0x000fc40000040000 */
[----:B------:R-:W-:Y:S01]  /*8990*/  @P0 FMUL2 R38, R22.F32, R38.F32x2.HI_LO ;  /* 0x000000261626024a */ /* 0x000fe20000040000 */
[----:B------:R-:W-:-:S03]  /*89a0*/  ISETP.NE.AND P0, PT, R19, R16, PT ;  /* 0x000000101300720c */ /* 0x000fc60003f05270 */
[----:B------:R3:W-:Y:S10]  /*89b0*/  STTM.x16 tmem[UR4], R24 ;  /* 0x00000018000079ed */ /* 0x0007f40008240004 */
[----:B--2---:R-:W-:Y:S05]  /*89c0*/  @!P0 BRA `(.L_x_182) ;  /* 0x0000000000408947 */ /* 0x004fea0003800000 */
[----:B------:R-:W-:Y:S01]  /*89d0*/  MOV R2, 0x8 ;  /* 0x0000000800027802 */ /* 0x000fe20000000f00 */
[----:B------:R-:W2:Y:S01]  /*89e0*/  LDCU.64 UR8, c[0x4][0xb0] ;  /* 0x01001600ff0877ac */ /* 0x000ea20008000a00 */
[----:B------:R-:W-:Y:S02]  /*89f0*/  HFMA2 R12, -RZ, RZ, 0, 5.9604644775390625e-08 ;  /* 0x00000001ff0c7431 */ /* 0x000fe400000001ff */
[----:B------:R-:W-:Y:S01]  /*8a00*/  IMAD.MOV.U32 R8, RZ, RZ, 0x192 ;  /* 0x00000192ff087424 */ /* 0x000fe200078e00ff */
[----:B------:R-:W4:Y:S01]  /*8a10*/  LDCU.64 UR6, c[0x4][0xb8] ;  /* 0x01001700ff0677ac */ /* 0x000f220008000a00 */
[----:B------:R-:W5:Y:S01]  /*8a20*/  LDC.64 R2, c[0x4][R2] ;  /* 0x0100000002027b82 */ /* 0x000f620000000a00 */
[----:B------:R-:W-:Y:S01]  /*8a30*/  IMAD.MOV.U32 R13, RZ, RZ, RZ ;  /* 0x000000ffff0d7224 */ /* 0x000fe200078e00ff */
[----:B------:R-:W1:Y:S01]  /*8a40*/  LDCU.64 UR4, c[0x4][0x30] ;  /* 0x01000600ff0477ac */ /* 0x000e620008000a00 */
[----:B--2---:R-:W-:Y:S01]  /*8a50*/  IMAD.U32 R4, RZ, RZ, UR8 ;  /* 0x00000008ff047e24 */ /* 0x004fe2000f8e00ff */
[----:B------:R-:W-:Y:S01]  /*8a60*/  MOV R5, UR9 ;  /* 0x0000000900057c02 */ /* 0x000fe20008000f00 */
[----:B----4-:R-:W-:Y:S01]  /*8a70*/  IMAD.U32 R6, RZ, RZ, UR6 ;  /* 0x00000006ff067e24 */ /* 0x010fe2000f8e00ff */
[----:B------:R-:W-:Y:S01]  /*8a80*/  MOV R7, UR7 ;  /* 0x0000000700077c02 */ /* 0x000fe20008000f00 */
[----:B-1----:R-:W-:Y:S01]  /*8a90*/  IMAD.U32 R10, RZ, RZ, UR4 ;  /* 0x00000004ff0a7e24 */ /* 0x002fe2000f8e00ff */
[----:B------:R-:W-:-:S02]  /*8aa0*/  MOV R11, UR5 ;  /* 0x00000005000b7c02 */ /* 0x000fc40008000f00 */
[----:B------:R-:W-:-:S07]  /*8ab0*/  LEPC R20, `(.L_x_182) ;  /* 0x000000001014794e */ /* 0x000fce0000000000 */
[----:B---3-5:R-:W-:Y:S05]  /*8ac0*/  CALL.ABS.NOINC R2 ;  /* 0x0000000002007343 */ /* 0x028fea0003c00000 */
.L_x_182:
[----:B------:R-:W-:Y:S05]  /*8ad0*/  BSYNC.RECONVERGENT B6 ;  /* 0x0000000000067941 */ /* 0x000fea0003800200 */
.L_x_181:
        /* <DEDUP_REMOVED lines=12> */
[----:B---3--:R-:W2:Y:S01]  /*8ba0*/  LDTM.x16 R24, tmem[UR5] ;  /* 0x00000005001879ee */ /* 0x008ea20008240000 */
        /* <DEDUP_REMOVED lines=21> */
.L_x_184:
[----:B------:R-:W-:Y:S05]  /*8d00*/  BSYNC.RECONVERGENT B6 ;  /* 0x0000000000067941 */ /* 0x000fea0003800200 */
.L_x_183:
[----:B-1----:R-:W-:Y:S01]  /*8d10*/  LOP3.LUT R0, R23, 0x130, RZ, 0xfc, !PT ;  /* 0x0000013017007812 */ /* 0x002fe200078efcff */
[----:B------:R-:W-:Y:S05]  /*8d20*/  WARPSYNC.ALL ;  /* 0x0000000000007948 */ /* 0x000fea0003800000 */
[----:B------:R-:W-:Y:S02]  /*8d30*/  R2UR UR4, R0 ;  /* 0x00000000000472ca */ /* 0x000fe400000e0000 */
[----:B------:R-:W-:Y:S02]  /*8d40*/  FSETP.NEU.AND P0, PT, R22, 1, PT ;  /* 0x3f8000001600780b */ /* 0x000fe40003f0d000 */
[----:B------:R-:W-:-:S09]  /*8d50*/  R2UR UR5, R57 ;  /* 0x00000000390572ca */ /* 0x000fd200000e0000 */
[----:B------:R-:W1:Y:S01]  /*8d60*/  LDTM.x16 R4, tmem[UR4] ;  /* 0x00000004000479ee */ /* 0x000e620008240000 */
[----:B------:R-:W-:Y:S01]  /*8d70*/  R2UR UR4, R0 ;  /* 0x00000000000472ca */ /* 0x000fe200000e0000 */
[C---:B------:R-:W-:Y:S02]  /*8d80*/  @P0 FMUL2 R24, R22.reuse.F32, R24.F32x2.HI_LO ;  /* 0x000000181618024a */ /* 0x040fe40000040000 */
[C---:B------:R-:W-:Y:S02]  /*8d90*/  @P0 FMUL2 R26, R22.reuse.F32, R26.F32x2.HI_LO ;  /* 0x0000001a161a024a */ /* 0x040fe40000040000 */
[C---:B------:R-:W-:Y:S02]  /*8da0*/  @P0 FMUL2 R28, R22.reuse.F32, R28.F32x2.HI_LO ;  /* 0x0000001c161c024a */ /* 0x040fe40000040000 */
[C---:B------:R-:W-:Y:S02]  /*8db0*/  @P0 FMUL2 R30, R22.reuse.F32, R30.F32x2.HI_LO ;  /* 0x0000001e161e024a */ /* 0x040fe40000040000 */
[----:B------:R-:W-:-:S02]  /*8dc0*/  @P0 FMUL2 R32, R22.F32, R32.F32x2.HI_LO ;  /* 0x000000201620024a */ /* 0x000fc40000040000 */
[C---:B------:R-:W-:Y:S02]  /*8dd0*/  @P0 FMUL2 R34, R22.reuse.F32, R34.F32x2.HI_LO ;  /* 0x000000221622024a */ /* 0x040fe40000040000 */
[C---:B------:R-:W-:Y:S02]  /*8de0*/  @P0 FMUL2 R36, R22.reuse.F32, R36.F32x2.HI_LO ;  /* 0x000000241624024a */ /* 0x040fe40000040000 */
[----:B------:R-:W-:-:S04]  /*8df0*/  @P0 FMUL2 R38, R22.F32, R38.F32x2.HI_LO ;  /* 0x000000261626024a */ /* 0x000fc80000040000 */
[----:B------:R2:W-:Y:S01]  /*8e00*/  STTM.x16 tmem[UR5], R24 ;  /* 0x00000018000079ed */ /* 0x0005e20008240005 */
[C---:B-1----:R-:W-:Y:S02]  /*8e10*/  @P0 FMUL2 R4, R22.reuse.F32, R4.F32x2.HI_LO ;  /* 0x000000041604024a */ /* 0x042fe40000040000 */
[C---:B------:R-:W-:Y:S02]  /*8e20*/  @P0 FMUL2 R6, R22.reuse.F32, R6.F32x2.HI_LO ;  /* 0x000000061606024a */ /* 0x040fe40000040000 */
[C---:B------:R-:W-:Y:S02]  /*8e30*/  @P0 FMUL2 R8, R22.reuse.F32, R8.F32x2.HI_LO ;  /* 0x000000081608024a */ /* 0x040fe40000040000 */
[C---:B------:R-:W-:Y:S02]  /*8e40*/  @P0 FMUL2 R10, R22.reuse.F32, R10.F32x2.HI_LO ;  /* 0x0000000a160a024a */ /* 0x040fe40000040000 */
[C---:B------:R-:W-:Y:S02]  /*8e50*/  @P0 FMUL2 R12, R22.reuse.F32, R12.F32x2.HI_LO ;  /* 0x0000000c160c024a */ /* 0x040fe40000040000 */
[----:B------:R-:W-:-:S02]  /*8e60*/  @P0 FMUL2 R14, R22.F32, R14.F32x2.HI_LO ;  /* 0x0000000e160e024a */ /* 0x000fc40000040000 */
[C---:B------:R-:W-:Y:S02]  /*8e70*/  @P0 FMUL2 R16, R22.reuse.F32, R16.F32x2.HI_LO ;  /* 0x000000101610024a */ /* 0x040fe40000040000 */
[----:B------:R-:W-:-:S04]  /*8e80*/  @P0 FMUL2 R18, R22.F32, R18.F32x2.HI_LO ;  /* 0x000000121612024a */ /* 0x000fc80000040000 */
[----:B------:R2:W-:Y:S02]  /*8e90*/  STTM.x16 tmem[UR4], R4 ;  /* 0x00000004000079ed */ /* 0x0005e40008240004 */
.L_x_178:
[----:B------:R-:W-:-:S09]  /*8ea0*/  UISETP.NE.AND UP0, UPT, UR39, URZ, UPT ;  /* 0x000000ff2700728c */ /* 0x000fd2000bf05270 */
[----:B------:R-:W-:Y:S05]  /*8eb0*/  BRA.U !UP0, `(.L_x_185) ;  /* 0x0000000108047547 */ /* 0x000fea000b800000 */
[----:B------:R-:W-:Y:S05]  /*8ec0*/  BPT.TRAP 0x1 ;  /* 0x000000040000795c */ /* 0x000fea0000300000 */
.L_x_185:
[----:B-1----:R-:W-:Y:S01]  /*8ed0*/  IADD3 R0, PT, PT, R60, 0x16088, RZ ;  /* 0x000160883c007810 */ /* 0x002fe20007ffe0ff */
[----:B------:R-:W-:Y:S02]  /*8ee0*/  UISETP.NE.AND UP0, UPT, UR41, URZ, UPT ;  /* 0x000000ff2900728c */ /* 0x000fe4000bf05270 */
[----:B------:R-:W-:Y:S01]  /*8ef0*/  ULOP3.LUT UR42, UR42, 0x1, URZ, 0x3c, !UPT ;  /* 0x000000012a2a7892 */ /* 0x000fe2000f8e3cff */
[----:B------:R-:W-:-:S04]  /*8f00*/  PRMT R0, R62, 0x654, R0 ;  /* 0x000006543e007816 */ /* 0x000fc80000000000 */
[----:B------:R1:W-:Y:S01]  /*8f10*/  SYNCS.ARRIVE.TRANS64.RED.A1T0 RZ, [R0+URZ], RZ ;  /* 0x000000ff00ff79a7 */ /* 0x0003e200081004ff */
[----:B------:R-:W4:Y:S01]  /*8f20*/  FENCE.VIEW.ASYNC.T ;  /* 0x00000000000073c6 */ /* 0x000f220000000200 */
[----:B------:R-:W-:Y:S05]  /*8f30*/  BRA.U UP0, `(.L_x_186) ;  /* 0x0000000100087547 */ /* 0x000fea000b800000 */
[----:B------:R-:W-:Y:S05]  /*8f40*/  BPT.TRAP 0x1 ;  /* 0x000000040000795c */ /* 0x000fea0000300000 */
[----:B------:R-:W-:Y:S05]  /*8f50*/  BPT.TRAP 0x1 ;  /* 0x000000040000795c */ /* 0x000fea0000300000 */
.L_x_186:
[----:B-1----:R-:W-:Y:S01]  /*8f60*/  IADD3 R0, PT, PT, R60, 0x160a0, RZ ;  /* 0x000160a03c007810 */ /* 0x002fe20007ffe0ff */
[----:B------:R-:W-:-:S03]  /*8f70*/  UISETP.NE.AND UP0, UPT, UR39, URZ, UPT ;  /* 0x000000ff2700728c */ /* 0x000fc6000bf05270 */
[----:B------:R-:W-:-:S04]  /*8f80*/  PRMT R0, R62, 0x654, R0 ;  /* 0x000006543e007816 */ /* 0x000fc80000000000 */
[----:B----4-:R1:W-:Y:S02]  /*8f90*/  SYNCS.ARRIVE.TRANS64.RED.A1T0 RZ, [R0+URZ], RZ ;  /* 0x000000ff00ff79a7 */ /* 0x0103e400081004ff */
[----:B------:R-:W-:Y:S05]  /*8fa0*/  BRA.U !UP0, `(.L_x_187) ;  /* 0x0000000108047547 */ /* 0x000fea000b800000 */
[----:B------:R-:W-:Y:S05]  /*8fb0*/  BPT.TRAP 0x1 ;  /* 0x000000040000795c */ /* 0x000fea0000300000 */
.L_x_187:
[----:B-1----:R-:W-:Y:S01]  /*8fc0*/  IMAD.U32 R0, RZ, RZ, UR42 ;  /* 0x0000002aff007e24 */ /* 0x002fe2000f8e00ff */
[----:B------:R-:W-:-:S04]  /*8fd0*/  LOP3.LUT R2, R23, 0x80, RZ, 0xfc, !PT ;  /* 0x0000008017027812 */ /* 0x000fc800078efcff */
[----:B------:R-:W-:-:S04]  /*8fe0*/  SHF.L.U32 R0, R0, 0x1f, RZ ;  /* 0x0000001f00007819 */ /* 0x000fc800000006ff */
[----:B------:R-:W1:Y:S02]  /*8ff0*/  SYNCS.PHASECHK.TRANS64.TRYWAIT P0, [R60+URZ+0x16080], R0 ;  /* 0x016080003c0075a7 */ /* 0x000e6400080011ff */
[----:B-1----:R-:W-:Y:S05]  /*9000*/  @!P0 BRA `(.L_x_188) ;  /* 0x000000cc00388947 */ /* 0x002fea0003800000 */
.L_x_426:
[----:B------:R-:W-:Y:S01]  /*9010*/  R2UR UR4, R2 ;  /* 0x00000000020472ca */ /* 0x000fe200000e0000 */
[----:B------:R-:W-:Y:S01]  /*9020*/  UISETP.NE.AND UP0, UPT, UR41, URZ, UPT ;  /* 0x000000ff2900728c */ /* 0x000fe2000bf05270 */
[----:B------:R-:W-:Y:S01]  /*9030*/  PLOP3.LUT P0, PT, PT, PT, PT, 0x80, 0x8 ;  /* 0x000000000008781c */ /* 0x000fe20003f0f070 */
[----:B------:R-:W-:-:S10]  /*9040*/  IMAD.MOV.U32 R22, RZ, RZ, 0x3f800000 ;  /* 0x3f800000ff167424 */ /* 0x000fd400078e00ff */
[----:B------:R-:W4:Y:S02]  /*9050*/  LDTM.x2 R2, tmem[UR4] ;  /* 0x00000004000279ee */ /* 0x000f2400080c0000 */
[----:B----4-:R-:W-:-:S13]  /*9060*/  FSETP.NEU.AND P2, PT, R2, R3, PT ;  /* 0x000000030200720b */ /* 0x010fda0003f4d000 */
[----:B--2---:R-:W2:Y:S01]  /*9070*/  @P2 LDC R4, c[0x0][0x704] ;  /* 0x0001c100ff042b82 */ /* 0x004ea20000000800 */
        /* <DEDUP_REMOVED lines=10> */
.L_x_189:
[----:B------:R-:W-:Y:S01]  /*9120*/  IMAD.U32 R0, RZ, RZ, UR43 ;  /* 0x0000002bff007e24 */ /* 0x000fe2000f8e00ff */
[----:B------:R-:W-:-:S04]  /*9130*/  FSETP.NEU.AND P1, PT, R22, 1, PT ;  /* 0x3f8000001600780b */ /* 0x000fc80003f2d000 */
[----:B------:R-:W-:-:S04]  /*9140*/  SHF.L.U32 R0, R0, 0x1f, RZ ;  /* 0x0000001f00007819 */ /* 0x000fc800000006ff */
[----:B------:R-:W1:Y:S02]  /*9150*/  SYNCS.PHASECHK.TRANS64.TRYWAIT P0, [R60+URZ+0x16098], R0 ;  /* 0x016098003c0075a7 */ /* 0x000e6400080011ff */
[----:B-1----:R-:W-:Y:S05]  /*9160*/  @!P0 BRA `(.L_x_190) ;  /* 0x000000c800f48947 */ /* 0x002fea0003800000 */
.L_x_427:
        /* <DEDUP_REMOVED lines=27> */
.L_x_193:
[----:B------:R-:W-:Y:S05]  /*9320*/  BSYNC.RECONVERGENT B6 ;  /* 0x0000000000067941 */ /* 0x000fea0003800200 */
.L_x_192:
        /* <DEDUP_REMOVED lines=34> */
.L_x_195:
[----:B------:R-:W-:Y:S05]  /*9550*/  BSYNC.RECONVERGENT B6 ;  /* 0x0000000000067941 */ /* 0x000fea0003800200 */
.L_x_194:
        /* <DEDUP_REMOVED lines=34> */
.L_x_197:
[----:B------:R-:W-:Y:S05]  /*9780*/  BSYNC.RECONVERGENT B6 ;  /* 0x0000000000067941 */ /* 0x000fea0003800200 */
.L_x_196:
[----:B------:R-:W-:Y:S01]  /*9790*/  LOP3.LUT R23, R23, 0x1b0, RZ, 0xfc, !PT ;  /* 0x000001b017177812 */ /* 0x000fe200078efcff */
[----:B------:R-:W-:Y:S05]  /*97a0*/  WARPSYNC.ALL ;  /* 0x0000000000007948 */ /* 0x000fea0003800000 */
[----:B------:R-:W-:Y:S02]  /*97b0*/  R2UR UR4, R23 ;  /* 0x00000000170472ca */ /* 0x000fe400000e0000 */
[----:B------:R-:W-:Y:S02]  /*97c0*/  FSETP.NEU.AND P0, PT, R22, 1, PT ;  /* 0x3f8000001600780b */ /* 0x000fe40003f0d000 */
[----:B------:R-:W-:-:S09]  /*97d0*/  R2UR UR5, R57 ;  /* 0x00000000390572ca */ /* 0x000fd200000e0000 */
[----:B------:R-:W2:Y:S01]  /*97e0*/  LDTM.x16 R4, tmem[UR4] ;  /* 0x00000004000479ee */ /* 0x000ea20008240000 */
        /* <DEDUP_REMOVED lines=10> */
[C---:B--2---:R-:W-:Y:S02]  /*9890*/  @P0 FMUL2 R4, R22.reuse.F32, R4.F32x2.HI_LO ;  /* 0x000000041604024a */ /* 0x044fe40000040000 */
        /* <DEDUP_REMOVED lines=8> */
.L_x_191:
[----:B------:R-:W-:-:S09]  /*9920*/  UISETP.NE.AND UP0, UPT, UR40, URZ, UPT ;  /* 0x000000ff2800728c */ /* 0x000fd2000bf05270 */
[----:B------:R-:W-:Y:S05]  /*9930*/  BRA.U !UP0, `(.L_x_198) ;  /* 0x0000000108047547 */ /* 0x000fea000b800000 */
[----:B------:R-:W-:Y:S05]  /*9940*/  BPT.TRAP 0x1 ;  /* 0x000000040000795c */ /* 0x000fea0000300000 */
.L_x_198:
[----:B-1----:R-:W-:Y:S01]  /*9950*/  PRMT R0, R62, 0x654, R63 ;  /* 0x000006543e007816 */ /* 0x002fe2000000003f */
[----:B------:R-:W-:-:S03]  /*9960*/  UISETP.NE.AND UP0, UPT, UR41, URZ, UPT ;  /* 0x000000ff2900728c */ /* 0x000fc6000bf05270 */
[----:B------:R1:W-:Y:S01]  /*9970*/  SYNCS.ARRIVE.TRANS64.RED.A1T0 RZ, [R0+URZ], RZ ;  /* 0x000000ff00ff79a7 */ /* 0x0003e200081004ff */
[----:B------:R-:W2:Y:S05]  /*9980*/  FENCE.VIEW.ASYNC.T ;  /* 0x00000000000073c6 */ /* 0x000eaa0000000200 */
[----:B------:R-:W-:Y:S05]  /*9990*/  BRA.U UP0, `(.L_x_199) ;  /* 0x0000000100087547 */ /* 0x000fea000b800000 */
[----:B------:R-:W-:Y:S05]  /*99a0*/  BPT.TRAP 0x1 ;  /* 0x000000040000795c */ /* 0x000fea0000300000 */
[----:B------:R-:W-:Y:S05]  /*99b0*/  BPT.TRAP 0x1 ;  /* 0x000000040000795c */ /* 0x000fea0000300000 */
.L_x_199:
[----:B------:R-:W-:Y:S01]  /*99c0*/  ISETP.NE.AND P0, PT, R58, RZ, PT ;  /* 0x000000ff3a00720c */ /* 0x000fe20003f05270 */
[----:B------:R-:W-:Y:S01]  /*99d0*/  VIADD R2, R60, 0x160a8 ;  /* 0x000160a83c027836 */ /* 0x000fe20000000000 */
[----:B------:R-:W-:-:S04]  /*99e0*/  ULOP3.LUT UR43, UR43, 0x1, URZ, 0x3c, !UPT ;  /* 0x000000012b2b7892 */ /* 0x000fc8000f8e3cff */
[----:B------:R-:W-:-:S04]  /*99f0*/  PRMT R2, R62, 0x654, R2 ;  /* 0x000006543e027816 */ /* 0x000fc80000000002 */
[----:B--2---:R2:W-:Y:S02]  /*9a00*/  SYNCS.ARRIVE.TRANS64.RED.A1T0 RZ, [R2+URZ], RZ ;  /* 0x000000ff02ff79a7 */ /* 0x0045e400081004ff */
[----:B--2---:R-:W-:Y:S01]  /*9a10*/  LOP3.LUT R2, R59, 0x1, RZ, 0x3c, !PT ;  /* 0x000000013b027812 */ /* 0x004fe200078e3cff */
[----:B------:R-:W-:Y:S06]  /*9a20*/  @P0 BRA `(.L_x_200) ;  /* 0xffffffe800a00947 */ /* 0x000fec000383ffff */
.L_x_173:
[----:B------:R-:W-:-:S09]  /*9a30*/  UISETP.NE.AND UP0, UPT, UR39, URZ, UPT ;  /* 0x000000ff2700728c */ /* 0x000fd2000bf05270 */
[----:B------:R-:W-:Y:S05]  /*9a40*/  BRA.U !UP0, `(.L_x_201) ;  /* 0x0000000108047547 */ /* 0x000fea000b800000 */
[----:B------:R-:W-:Y:S05]  /*9a50*/  BPT.TRAP 0x1 ;  /* 0x000000040000795c */ /* 0x000fea0000300000 */
.L_x_201:
[----:B----4-:R-:W-:Y:S01]  /*9a60*/  IADD3 R32, PT, PT, R60, 0x16088, RZ ;  /* 0x000160883c207810 */ /* 0x010fe20007ffe0ff */
[----:B------:R-:W-:-:S03]  /*9a70*/  UISETP.NE.AND UP0, UPT, UR40, URZ, UPT ;  /* 0x000000ff2800728c */ /* 0x000fc6000bf05270 */
[----:B------:R-:W-:-:S04]  /*9a80*/  PRMT R3, R62, 0x654, R32 ;  /* 0x000006543e037816 */ /* 0x000fc80000000020 */
[----:B------:R2:W-:Y:S02]  /*9a90*/  SYNCS.ARRIVE.TRANS64.RED.A1T0 RZ, [R3+URZ], RZ ;  /* 0x000000ff03ff79a7 */ /* 0x0005e400081004ff */
[----:B------:R-:W-:Y:S05]  /*9aa0*/  BRA.U !UP0, `(.L_x_202) ;  /* 0x0000000108047547 */ /* 0x000fea000b800000 */
[----:B------:R-:W-:Y:S05]  /*9ab0*/  BPT.TRAP 0x1 ;  /* 0x000000040000795c */ /* 0x000fea0000300000 */
.L_x_202:
[----:B------:R-:W-:Y:S01]  /*9ac0*/  SHF.L.U32 R2, R2, 0x1f, RZ ;  /* 0x0000001f02027819 */ /* 0x000fe200000006ff */
[----:B------:R-:W-:-:S03]  /*9ad0*/  IMAD.U32 R23, R79, 0x10000, RZ ;  /* 0x000100004f177824 */ /* 0x000fc600078e00ff */
[----:B------:R-:W4:Y:S02]  /*9ae0*/  SYNCS.PHASECHK.TRANS64.TRYWAIT P0, [R60+URZ+0x16070], R2 ;  /* 0x016070023c0075a7 */ /* 0x000f2400080011ff */
[----:B------:R-:W-:Y:S01]  /*9af0*/  LOP3.LUT R23, R23, 0x600000, RZ, 0xc0, !PT ;  /* 0x0060000017177812 */ /* 0x000fe200078ec0ff */
[----:B----4-:R-:W-:Y:S06]  /*9b00*/  @!P0 BRA `(.L_x_203) ;  /* 0x000000c000a08947 */ /* 0x010fec0003800000 */
.L_x_428:
[----:B------:R-:W-:Y:S05]  /*9b10*/  WARPSYNC.ALL ;  /* 0x0000000000007948 */ /* 0x000fea0003800000 */
[----:B------:R-:W-:Y:S01]  /*9b20*/  R2UR UR4, R23 ;  /* 0x00000000170472ca */ /* 0x000fe200000e0000 */
[----:B------:R-:W-:-:S12]  /*9b30*/  UISETP.NE.AND UP0, UPT, UR40, URZ, UPT ;  /* 0x000000ff2800728c */ /* 0x000fd8000bf05270 */
[----:B------:R-:W5:Y:S02]  /*9b40*/  LDTM.x2 R24, tmem[UR4] ;  /* 0x00000004001879ee */ /* 0x000f6400080c0000 */
[----:B-----5:R-:W-:Y:S05]  /*9b50*/  BRA.U !UP0, `(.L_x_204) ;  /* 0x0000000108047547 */ /* 0x020fea000b800000 */
[----:B------:R-:W-:Y:S05]  /*9b60*/  BPT.TRAP 0x1 ;  /* 0x000000040000795c */ /* 0x000fea0000300000 */
.L_x_204:
[----:B------:R5:W-:Y:S01]  /*9b70*/  SYNCS.ARRIVE.TRANS64.RED.A1T0 RZ, [R0+URZ], RZ ;  /* 0x000000ff00ff79a7 */ /* 0x000be200081004ff */
[----:B------:R-:W-:-:S09]  /*9b80*/  UISETP.NE.AND UP0, UPT, UR41, URZ, UPT ;  /* 0x000000ff2900728c */ /* 0x000fd2000bf05270 */
[----:B------:R-:W-:Y:S05]  /*9b90*/  BRA.U UP0, `(.L_x_205) ;  /* 0x0000000100047547 */ /* 0x000fea000b800000 */
[----:B------:R-:W-:Y:S05]  /*9ba0*/  BPT.TRAP 0x1 ;  /* 0x000000040000795c */ /* 0x000fea0000300000 */
.L_x_205:
[----:B-1---5:R-:W-:-:S04]  /*9bb0*/  MOV R0, UR43 ;  /* 0x0000002b00007c02 */ /* 0x022fc80008000f00 */
[----:B------:R-:W-:-:S04]  /*9bc0*/  SHF.L.U32 R0, R0, 0x1f, RZ ;  /* 0x0000001f00007819 */ /* 0x000fc800000006ff */
[----:B------:R-:W1:Y:S02]  /*9bd0*/  SYNCS.PHASECHK.TRANS64.TRYWAIT P0, [R60+URZ+0x16090], R0 ;  /* 0x016090003c0075a7 */ /* 0x000e6400080011ff */
[----:B-1----:R-:W-:Y:S05]  /*9be0*/  @!P0 BRA `(.L_x_206) ;  /* 0x000000c0007c8947 */ /* 0x002fea0003800000 */
.L_x_429:
[----:B------:R-:W-:-:S09]  /*9bf0*/  UISETP.NE.AND UP0, UPT, UR41, URZ, UPT ;  /* 0x000000ff2900728c */ /* 0x000fd2000bf05270 */
[----:B------:R-:W-:Y:S05]  /*9c00*/  BRA.U UP0, `(.L_x_207) ;  /* 0x0000000100047547 */ /* 0x000fea000b800000 */
[----:B------:R-:W-:Y:S05]  /*9c10*/  BPT.TRAP 0x1 ;  /* 0x000000040000795c */ /* 0x000fea0000300000 */
.L_x_207:
[----:B----4-:R-:W-:Y:S01]  /*9c20*/  SHF.L.U32 R2, R75, 0x1f, RZ ;  /* 0x0000001f4b027819 */ /* 0x010fe200000006ff */
[----:B-1----:R1:W4:Y:S01]  /*9c30*/  MUFU.RCP R0, R24 ;  /* 0x0000001800007308 */ /* 0x0023220000001000 */
[----:B------:R-:W-:Y:S02]  /*9c40*/  BSSY B0, `(.L_x_208) ;  /* 0x0000003000007945 */ /* 0x000fe40003800000 */
[----:B------:R-:W5:Y:S02]  /*9c50*/  SYNCS.PHASECHK.TRANS64.TRYWAIT P0, [R60+URZ+0x160c0], R2 ;  /* 0x0160c0023c0075a7 */ /* 0x000f6400080011ff */
[----:B-1--45:R-:W-:Y:S05]  /*9c60*/  @!P0 BRA `(.L_x_209) ;  /* 0x000000c000708947 */ /* 0x032fea0003800000 */
.L_x_430:
[----:B------:R-:W-:Y:S05]  /*9c70*/  BSYNC B0 ;  /* 0x0000000000007941 */ /* 0x000fea0003800000 */
.L_x_208:
[----:B------:R-:W4:Y:S01]  /*9c80*/  LDCU UR4, c[0x0][0x708] ;  /* 0x0000e100ff0477ac */ /* 0x000f220008000800 */
[----:B-1----:R-:W-:Y:S01]  /*9c90*/  FFMA R2, -R24, R0, 1 ;  /* 0x3f80000018027423 */ /* 0x002fe20000000100 */
[----:B------:R-:W1:Y:S03]  /*9ca0*/  LDC R34, c[0x0][0x708] ;  /* 0x0001c200ff227b82 */ /* 0x000e660000000800 */
[----:B------:R-:W-:Y:S01]  /*9cb0*/  FFMA R0, R0, R2, R0 ;  /* 0x0000000200007223 */ /* 0x000fe20000000000 */
[----:B----4-:R-:W-:-:S03]  /*9cc0*/  MOV R2, UR4 ;  /* 0x0000000400027c02 */ /* 0x010fc60008000f00 */
[----:B------:R-:W-:Y:S01]  /*9cd0*/  FFMA R22, R0, UR4, RZ ;  /* 0x0000000400167c23 */ /* 0x000fe200080000ff */
[----:B------:R4:W5:Y:S03]  /*9ce0*/  FCHK P0, R2, R24 ;  /* 0x0000001802007302 */ /* 0x0009660000000000 */
[----:B----4-:R-:W-:-:S04]  /*9cf0*/  FFMA R2, -R24, R22, UR4 ;  /* 0x0000000418027e23 */ /* 0x010fc80008000116 */
[----:B------:R-:W-:Y:S01]  /*9d00*/  FFMA R22, R0, R2, R22 ;  /* 0x0000000200167223 */ /* 0x000fe20000000016 */
[----:B-1---5:R-:W-:Y:S06]  /*9d10*/  @!P0 BRA `(.L_x_210) ;  /* 0x0000000000108947 */ /* 0x022fec0003800000 */
[----:B------:R-:W-:Y:S02]  /*9d20*/  MOV R0, R24 ;  /* 0x0000001800007202 */ /* 0x000fe40000000f00 */
[----:B------:R-:W-:Y:S02]  /*9d30*/  MOV R8, 0x9d50 ;  /* 0x00009d5000087802 */ /* 0x000fe40000000f00 */
[----:B--23--:R-:W-:Y:S05]  /*9d40*/  CALL.REL.NOINC `($__internal_3_$__cuda_sm3x_div_rn_noftz_f32_slowpath) ;  /* 0x000000cc007c7944 */ /* 0x00cfea0003c00000 */
[----:B------:R-:W-:-:S07]  /*9d50*/  MOV R22, R0 ;  /* 0x0000000000167202 */ /* 0x000fce0000000f00 */
.L_x_210:
[----:B------:R-:W-:Y:S01]  /*9d60*/  LOP3.LUT R0, R23, 0x100, RZ, 0xfc, !PT ;  /* 0x0000010017007812 */ /* 0x000fe200078efcff */
[----:B------:R-:W-:Y:S05]  /*9d70*/  WARPSYNC.ALL ;  /* 0x0000000000007948 */ /* 0x000fea0003800000 */
[----:B------:R-:W-:Y:S01]  /*9d80*/  R2UR UR4, R0 ;  /* 0x00000000000472ca */ /* 0x000fe200000e0000 */
[----:B------:R-:W-:Y:S01]  /*9d90*/  IMAD.SHL.U32 R33, R79, 0x40, RZ ;  /* 0x000000404f217824 */ /* 0x000fe200078e00ff */
[----:B------:R-:W2:Y:S01]  /*9da0*/  S2R R0, SR_SWINHI ;  /* 0x0000000000007919 */ /* 0x000ea20000002f00 */
[----:B------:R-:W-:Y:S02]  /*9db0*/  SHF.R.U32.HI R31, RZ, 0x5, R79 ;  /* 0x00000005ff1f7819 */ /* 0x000fe4000001164f */
[----:B------:R-:W-:-:S02]  /*9dc0*/  SHF.R.U32.HI R30, RZ, 0x15, R23 ;  /* 0x00000015ff1e7819 */ /* 0x000fc40000011617 */
[----:B------:R-:W-:Y:S02]  /*9dd0*/  LOP3.LUT R33, R33, 0x1fc0, RZ, 0xc0, !PT ;  /* 0x00001fc021217812 */ /* 0x000fe400078ec0ff */
[----:B------:R-:W-:-:S04]  /*9de0*/  LOP3.LUT R31, R31, 0x3, RZ, 0xc0, !PT ;  /* 0x000000031f1f7812 */ /* 0x000fc800078ec0ff */
[----:B------:R-:W1:Y:S01]  /*9df0*/  LDTM.x16 R4, tmem[UR4] ;  /* 0x00000004000479ee */ /* 0x000e620008240000 */
[----:B------:R-:W-:Y:S02]  /*9e00*/  MOV R2, R60 ;  /* 0x0000003c00027202 */ /* 0x000fe40000000f00 */
[----:B--2---:R-:W-:Y:S01]  /*9e10*/  MOV R3, R0 ;  /* 0x0000000000037202 */ /* 0x004fe20000000f00 */
[----:B-1----:R-:W-:Y:S02]  /*9e20*/  FMUL2 R4, R22.F32, R4.F32x2.HI_LO ;  /* 0x000000041604724a */ /* 0x002fe40000040000 */
[----:B------:R-:W-:-:S04]  /*9e30*/  IMAD.WIDE.U32 R2, R33, 0x2, R2 ;  /* 0x0000000221027825 */ /* 0x000fc800078e0002 */
[C---:B------:R-:W-:Y:S01]  /*9e40*/  FMUL2 R20, R22.reuse.F32, R12.F32x2.HI_LO ;  /* 0x0000000c1614724a */ /* 0x040fe20000040000 */
[----:B------:R-:W-:Y:S01]  /*9e50*/  F2FP.F16.F32.PACK_AB R12, R5, R4 ;  /* 0x00000004050c723e */ /* 0x000fe200000000ff */
[----:B------:R-:W-:Y:S01]  /*9e60*/  FMUL2 R6, R22.F32, R6.F32x2.HI_LO ;  /* 0x000000061606724a */ /* 0x000fe20000040000 */
[----:B------:R-:W-:Y:S01]  /*9e70*/  IADD3 R0, P1, PT, R2, 0xe000, RZ ;  /* 0x0000e00002007810 */ /* 0x000fe20007f3e0ff */
[----:B------:R-:W-:Y:S01]  /*9e80*/  FMUL2 R8, R22.F32, R8.F32x2.HI_LO ;  /* 0x000000081608724a */ /* 0x000fe20000040000 */
[----:B------:R-:W-:Y:S01]  /*9e90*/  IADD3 R2, P0, PT, R2, 0xe010, RZ ;  /* 0x0000e01002027810 */ /* 0x000fe20007f1e0ff */
[C---:B------:R-:W-:Y:S01]  /*9ea0*/  FMUL2 R26, R22.reuse.F32, R10.F32x2.HI_LO ;  /* 0x0000000a161a724a */ /* 0x040fe20000040000 */
[----:B------:R-:W-:Y:S01]  /*9eb0*/  F2FP.F16.F32.PACK_AB R13, R7, R6 ;  /* 0x00000006070d723e */ /* 0x000fe200000000ff */
[----:B------:R-:W-:Y:S02]  /*9ec0*/  IMAD.X R5, RZ, RZ, R3, P1 ;  /* 0x000000ffff057224 */ /* 0x000fe400008e0603 */
[----:B------:R-:W-:-:S02]  /*9ed0*/  FMUL2 R10, R22.F32, R14.F32x2.HI_LO ;  /* 0x0000000e160a724a */ /* 0x000fc40000040000 */
[----:B------:R-:W-:Y:S02]  /*9ee0*/  IMAD.X R3, RZ, RZ, R3, P0 ;  /* 0x000000ffff037224 */ /* 0x000fe400000e0603 */
[C---:B------:R-:W-:Y:S01]  /*9ef0*/  FMUL2 R16, R22.reuse.F32, R16.F32x2.HI_LO ;  /* 0x000000101610724a */ /* 0x040fe20000040000 */
[----:B------:R-:W-:Y:S01]  /*9f00*/  F2FP.F16.F32.PACK_AB R14, R9, R8 ;  /* 0x00000008090e723e */ /* 0x000fe200000000ff */
[----:B------:R-:W-:Y:S01]  /*9f10*/  FMUL2 R18, R22.F32, R18.F32x2.HI_LO ;  /* 0x000000121612724a */ /* 0x000fe20000040000 */
[----:B------:R-:W-:Y:S02]  /*9f20*/  SHF.R.U64 R4, R0, 0x3, R5 ;  /* 0x0000000300047819 */ /* 0x000fe40000001205 */
[----:B------:R-:W-:Y:S02]  /*9f30*/  SHF.R.U64 R6, R2, 0x3, R3 ;  /* 0x0000000302067819 */ /* 0x000fe40000001203 */
[----:B------:R-:W-:Y:S02]  /*9f40*/  F2FP.F16.F32.PACK_AB R15, R27, R26 ;  /* 0x0000001a1b0f723e */ /* 0x000fe400000000ff */
[----:B------:R-:W-:-:S02]  /*9f50*/  F2FP.F16.F32.PACK_AB R9, R11, R10 ;  /* 0x0000000a0b09723e */ /* 0x000fc400000000ff */
[----:B------:R-:W-:Y:S02]  /*9f60*/  LOP3.LUT R4, R0, 0x70, R4, 0x78, !PT ;  /* 0x0000007000047812 */ /* 0x000fe400078e7804 */
[----:B------:R-:W-:Y:S02]  /*9f70*/  F2FP.F16.F32.PACK_AB R8, R21, R20 ;  /* 0x000000141508723e */ /* 0x000fe400000000ff */
[----:B------:R-:W-:Y:S01]  /*9f80*/  F2FP.F16.F32.PACK_AB R10, R17, R16 ;  /* 0x00000010110a723e */ /* 0x000fe200000000ff */
[----:B------:R1:W-:Y:S01]  /*9f90*/  ST.E.128 desc[UR44][R4.64], R12 ;  /* 0x0000000c04007985 */ /* 0x0003e2000c101d2c */
[----:B------:R-:W-:Y:S02]  /*9fa0*/  LOP3.LUT R2, R2, 0x70, R6, 0x78, !PT ;  /* 0x0000007002027812 */ /* 0x000fe400078e7806 */
[----:B------:R-:W-:Y:S02]  /*9fb0*/  F2FP.F16.F32.PACK_AB R11, R19, R18 ;  /* 0x00000012130b723e */ /* 0x000fe400000000ff */
[----:B------:R-:W-:-:S03]  /*9fc0*/  ISETP.NE.AND P0, PT, R31, R30, PT ;  /* 0x0000001e1f00720c */ /* 0x000fc60003f05270 */
[----:B------:R1:W-:Y:S10]  /*9fd0*/  ST.E.128 desc[UR44][R2.64], R8 ;  /* 0x0000000802007985 */ /* 0x0003f4000c101d2c */
[----:B------:R-:W-:Y:S05]  /*9fe0*/  @!P0 BRA `(.L_x_211) ;  /* 0x0000000000408947 */ /* 0x000fea0003800000 */
[----:B-1----:R-:W-:Y:S01]  /*9ff0*/  MOV R2, 0x8 ;  /* 0x0000000800027802 */ /* 0x002fe20000000f00 */
[----:B------:R-:W1:Y:S01]  /*a000*/  LDCU.64 UR6, c[0x4][0xb0] ;  /* 0x01001600ff0677ac */ /* 0x000e620008000a00 */
[----:B------:R-:W-:Y:S02]  /*a010*/  HFMA2 R12, -RZ, RZ, 0, 5.9604644775390625e-08 ;  /* 0x00000001ff0c7431 */ /* 0x000fe400000001ff */
[----:B------:R-:W-:Y:S01]  /*a020*/  IMAD.MOV.U32 R8, RZ, RZ, 0x192 ;  /* 0x00000192ff087424 */ /* 0x000fe200078e00ff */
[----:B------:R-:W2:Y:S01]  /*a030*/  LDCU.64 UR4, c[0x4][0xb8] ;  /* 0x01001700ff0477ac */ /* 0x000ea20008000a00 */
[----:B------:R-:W4:Y:S01]  /*a040*/  LDC.64 R2, c[0x4][R2] ;  /* 0x0100000002027b82 */ /* 0x000f220000000a00 */
[----:B------:R-:W-:Y:S01]  /*a050*/  IMAD.MOV.U32 R13, RZ, RZ, RZ ;  /* 0x000000ffff0d7224 */ /* 0x000fe200078e00ff */
[----:B------:R-:W5:Y:S01]  /*a060*/  LDCU.64 UR8, c[0x4][0x40] ;  /* 0x01000800ff0877ac */ /* 0x000f620008000a00 */
[----:B-1----:R-:W-:Y:S01]  /*a070*/  IMAD.U32 R4, RZ, RZ, UR6 ;  /* 0x00000006ff047e24 */ /* 0x002fe2000f8e00ff */
[----:B------:R-:W-:Y:S01]  /*a080*/  MOV R5, UR7 ;  /* 0x0000000700057c02 */ /* 0x000fe20008000f00 */
[----:B--2---:R-:W-:Y:S01]  /*a090*/  IMAD.U32 R6, RZ, RZ, UR4 ;  /* 0x00000004ff067e24 */ /* 0x004fe2000f8e00ff */
[----:B------:R-:W-:Y:S01]  /*a0a0*/  MOV R7, UR5 ;  /* 0x0000000500077c02 */ /* 0x000fe20008000f00 */
[----:B-----5:R-:W-:Y:S01]  /*a0b0*/  IMAD.U32 R10, RZ, RZ, UR8 ;  /* 0x00000008ff0a7e24 */ /* 0x020fe2000f8e00ff */
[----:B------:R-:W-:-:S02]  /*a0c0*/  MOV R11, UR9 ;  /* 0x00000009000b7c02 */ /* 0x000fc40008000f00 */
[----:B------:R-:W-:-:S07]  /*a0d0*/  LEPC R20, `(.L_x_211) ;  /* 0x000000001014794e */ /* 0x000fce0000000000 */
[----:B---34-:R-:W-:Y:S05]  /*a0e0*/  CALL.ABS.NOINC R2 ;  /* 0x0000000002007343 */ /* 0x018fea0003c00000 */
.L_x_211:
[----:B------:R-:W-:Y:S01]  /*a0f0*/  LOP3.LUT R0, R23, 0x110, RZ, 0xfc, !PT ;  /* 0x0000011017007812 */ /* 0x000fe200078efcff */
[----:B------:R-:W-:Y:S05]  /*a100*/  WARPSYNC.ALL ;  /* 0x0000000000007948 */ /* 0x000fea0003800000 */
[----:B------:R-:W-:Y:S02]  /*a110*/  R2UR UR4, R0 ;  /* 0x00000000000472ca */ /* 0x000fe400000e0000 */
[----:B------:R-:W2:Y:S11]  /*a120*/  S2R R0, SR_SWINHI ;  /* 0x0000000000007919 */ /* 0x000eb60000002f00 */
[----:B-1----:R-:W1:Y:S01]  /*a130*/  LDTM.x16 R4, tmem[UR4] ;  /* 0x00000004000479ee */ /* 0x002e620008240000 */
[----:B------:R-:W-:-:S02]  /*a140*/  MOV R2, R60 ;  /* 0x0000003c00027202 */ /* 0x000fc40000000f00 */
[----:B--2---:R-:W-:Y:S01]  /*a150*/  MOV R3, R0 ;  /* 0x0000000000037202 */ /* 0x004fe20000000f00 */
[----:B-1----:R-:W-:Y:S02]  /*a160*/  FMUL2 R28, R22.F32, R4.F32x2.HI_LO ;  /* 0x00000004161c724a */ /* 0x002fe40000040000 */
[----:B------:R-:W-:-:S04]  /*a170*/  IMAD.WIDE.U32 R2, R33, 0x2, R2 ;  /* 0x0000000221027825 */ /* 0x000fc800078e0002 */
[C---:B------:R-:W-:Y:S02]  /*a180*/  FMUL2 R26, R22.reuse.F32, R6.F32x2.HI_LO ;  /* 0x00000006161a724a */ /* 0x040fe40000040000 */
        /* <DEDUP_REMOVED lines=16> */
[----:B------:R-:W-:Y:S02]  /*a290*/  F2FP.F16.F32.PACK_AB R14, R21, R20 ;  /* 0x00000014150e723e */ /* 0x000fe400000000ff */
[----:B------:R-:W-:Y:S02]  /*a2a0*/  F2FP.F16.F32.PACK_AB R9, R11, R10 ;  /* 0x0000000a0b09723e */ /* 0x000fe400000000ff */
[----:B------:R-:W-:Y:S02]  /*a2b0*/  LOP3.LUT R2, R0, 0x70, R2, 0x78, !PT ;  /* 0x0000007000027812 */ /* 0x000fe400078e7802 */
[----:B------:R-:W-:Y:S02]  /*a2c0*/  F2FP.F16.F32.PACK_AB R10, R17, R16 ;  /* 0x00000010110a723e */ /* 0x000fe400000000ff */
[----:B------:R-:W-:Y:S01]  /*a2d0*/  LOP3.LUT R4, R4, 0x70, R6, 0x78, !PT ;  /* 0x0000007004047812 */ /* 0x000fe200078e7806 */
[----:B------:R1:W-:Y:S01]  /*a2e0*/  ST.E.128 desc[UR44][R2.64], R12 ;  /* 0x0000000c02007985 */ /* 0x0003e2000c101d2c */
[----:B------:R-:W-:-:S02]  /*a2f0*/  F2FP.F16.F32.PACK_AB R11, R19, R18 ;  /* 0x00000012130b723e */ /* 0x000fc400000000ff */
        /* <DEDUP_REMOVED lines=19> */
.L_x_212:
        /* <DEDUP_REMOVED lines=52> */
.L_x_213:
[----:B------:R-:W-:Y:S01]  /*a770*/  LOP3.LUT R0, R23, 0x130, RZ, 0xfc, !PT ;  /* 0x0000013017007812 */ /* 0x000fe200078efcff */
[----:B------:R-:W-:Y:S05]  /*a780*/  WARPSYNC.ALL ;  /* 0x0000000000007948 */ /* 0x000fea0003800000 */
[----:B------:R-:W-:Y:S02]  /*a790*/  R2UR UR4, R0 ;  /* 0x00000000000472ca */ /* 0x000fe400000e0000 */
[----:B------:R-:W2:Y:S11]  /*a7a0*/  S2R R0, SR_SWINHI ;  /* 0x0000000000007919 */ /* 0x000eb60000002f00 */
[----:B-1----:R-:W1:Y:S01]  /*a7b0*/  LDTM.x16 R4, tmem[UR4] ;  /* 0x00000004000479ee */ /* 0x002e620008240000 */
[----:B------:R-:W4:Y:S02]  /*a7c0*/  LDCU.64 UR4, c[0x0][0x880] ;  /* 0x00011000ff0477ac */ /* 0x000f240008000a00 */
[----:B----4-:R-:W-:Y:S01]  /*a7d0*/  UISETP.NE.U32.AND UP0, UPT, UR4, URZ, UPT ;  /* 0x000000ff0400728c */ /* 0x010fe2000bf05070 */
[----:B------:R-:W-:-:S02]  /*a7e0*/  MOV R2, R60 ;  /* 0x0000003c00027202 */ /* 0x000fc40000000f00 */
[----:B--2---:R-:W-:Y:S01]  /*a7f0*/  MOV R3, R0 ;  /* 0x0000000000037202 */ /* 0x004fe20000000f00 */
[----:B------:R-:W-:Y:S01]  /*a800*/  UISETP.NE.AND.EX UP0, UPT, UR5, URZ, UPT, UP0 ;  /* 0x000000ff0500728c */ /* 0x000fe2000bf05300 */
        /* <DEDUP_REMOVED lines=25> */
[----:B------:R-:W-:-:S05]  /*a9a0*/  F2FP.F16.F32.PACK_AB R11, R19, R18 ;  /* 0x00000012130b723e */ /* 0x000fca00000000ff */
[----:B------:R1:W-:Y:S01]  /*a9b0*/  ST.E.128 desc[UR44][R4.64], R8 ;  /* 0x0000000804007985 */ /* 0x0003e2000c101d2c */
[----:B------:R-:W-:Y:S01]  /*a9c0*/  @!PT LDS RZ, [RZ] ;  /* 0x00000000fffff984 */ /* 0x000fe20000000800 */
[----:B------:R-:W-:Y:S01]  /*a9d0*/  @!PT LDS RZ, [RZ] ;  /* 0x00000000fffff984 */ /* 0x000fe20000000800 */
[----:B------:R-:W-:Y:S01]  /*a9e0*/  @!PT LDS RZ, [RZ] ;  /* 0x00000000fffff984 */ /* 0x000fe20000000800 */
[----:B------:R-:W-:Y:S01]  /*a9f0*/  @!PT LDS RZ, [RZ] ;  /* 0x00000000fffff984 */ /* 0x000fe20000000800 */
[----:B------:R2:W-:Y:S06]  /*aa00*/  MEMBAR.ALL.CTA ;  /* 0x0000000000007992 */ /* 0x0005ec0000008000 */
[----:B--2---:R-:W2:Y:S01]  /*aa10*/  FENCE.VIEW.ASYNC.S ;  /* 0x00000000000073c6 */ /* 0x004ea20000000000 */
[----:B------:R-:W-:Y:S05]  /*aa20*/  BRA.U !UP0, `(.L_x_214) ;  /* 0x0000000508347547 */ /* 0x000fea000b800000 */
[C---:B------:R-:W-:Y:S01]  /*aa30*/  FSETP.GEU.AND P0, PT, R24.reuse, 1.175494350822287508e-38, PT ;  /* 0x008000001800780b */ /* 0x040fe20003f0e000 */
[----:B------:R-:W4:Y:S01]  /*aa40*/  LDC R7, c[0x0][0x904] ;  /* 0x00024100ff077b82 */ /* 0x000f220000000800 */
[----:B-1----:R-:W-:Y:S01]  /*aa50*/  MOV R3, 0x3e055027 ;  /* 0x3e05502700037802 */ /* 0x002fe20000000f00 */
[----:B------:R-:W1:Y:S01]  /*aa60*/  LDCU.64 UR4, c[0x0][0x908] ;  /* 0x00012100ff0477ac */ /* 0x000e620008000a00 */
[----:B------:R-:W-:Y:S01]  /*aa70*/  FSEL R6, RZ, -23, P0 ;  /* 0xc1b80000ff067808 */ /* 0x000fe20000000000 */
[----:B------:R-:W-:Y:S08]  /*aa80*/  BSSY.RECONVERGENT B0, `(.L_x_214) ;  /* 0x0000047000007945 */ /* 0x000ff00003800200 */
[----:B------:R-:W-:-:S05]  /*aa90*/  @!P0 FMUL R24, R24, 8388608 ;  /* 0x4b00000018188820 */ /* 0x000fca0000400000 */
[C---:B------:R-:W-:Y:S02]  /*aaa0*/  IADD3 R2, PT, PT, R24.reuse, -0x3f2aaaab, RZ ;  /* 0xc0d5555518027810 */ /* 0x040fe40007ffe0ff */
[----:B------:R-:W-:Y:S01]  /*aab0*/  ISETP.GT.U32.AND P1, PT, R24, 0x7f7fffff, PT ;  /* 0x7f7fffff1800780c */ /* 0x000fe20003f24070 */
[----:B-1----:R-:W-:Y:S01]  /*aac0*/  IMAD.HI.U32 R4, R72, UR4, RZ ;  /* 0x0000000448047c27 */ /* 0x002fe2000f8e00ff */
[----:B------:R-:W-:Y:S01]  /*aad0*/  LOP3.LUT R2, R2, 0xff800000, RZ, 0xc0, !PT ;  /* 0xff80000002027812 */ /* 0x000fe200078ec0ff */
[----:B------:R-:W1:Y:S01]  /*aae0*/  LDCU UR4, c[0x0][0x380] ;  /* 0x00007000ff0477ac */ /* 0x000e620008000800 */
[----:B----4-:R-:W-:Y:S02]  /*aaf0*/  ISETP.NE.AND P0, PT, R7, 0x1, PT ;  /* 0x000000010700780c */ /* 0x010fe40003f05270 */
[-C--:B------:R-:W-:Y:S02]  /*ab00*/  IADD3 R0, PT, PT, R24, -R2.reuse, RZ ;  /* 0x8000000218007210 */ /* 0x080fe40007ffe0ff */
[----:B------:R-:W-:Y:S01]  /*ab10*/  SHF.R.U32.HI R5, RZ, UR5, R4 ;  /* 0x00000005ff057c19 */ /* 0x000fe20008011604 */
[----:B------:R-:W4:Y:S01]  /*ab20*/  LDCU UR5, c[0x0][0x700] ;  /* 0x0000e000ff0577ac */ /* 0x000f220008000800 */
[----:B------:R-:W-:Y:S01]  /*ab30*/  I2FP.F32.S32 R4, R2 ;  /* 0x0000000200047245 */ /* 0x000fe20000201400 */
[----:B------:R-:W-:Y:S01]  /*ab40*/  FADD R0, R0, -1 ;  /* 0xbf80000000007421 */ /* 0x000fe20000000000 */
[----:B------:R-:W-:-:S03]  /*ab50*/  SEL R5, R72, R5, !P0 ;  /* 0x0000000548057207 */ /* 0x000fc60004000000 */
[----:B------:R-:W-:-:S04]  /*ab60*/  FFMA R3, R0, -R3, 0.14084610342979431152 ;  /* 0x3e1039f600037423 */ /* 0x000fc80000000803 */
[----:B------:R-:W-:-:S04]  /*ab70*/  FFMA R3, R0, R3, -0.12148627638816833496 ;  /* 0xbdf8cdcc00037423 */ /* 0x000fc80000000003 */
[----:B------:R-:W-:-:S04]  /*ab80*/  FFMA R3, R0, R3, 0.13980610668659210205 ;  /* 0x3e0f295500037423 */ /* 0x000fc80000000003 */
[----:B------:R-:W-:-:S04]  /*ab90*/  FFMA R3, R0, R3, -0.16684235632419586182 ;  /* 0xbe2ad8b900037423 */ /* 0x000fc80000000003 */
[----:B------:R-:W-:-:S04]  /*aba0*/  FFMA R3, R0, R3, 0.20012299716472625732 ;  /* 0x3e4ced0b00037423 */ /* 0x000fc80000000003 */
[----:B------:R-:W-:-:S04]  /*abb0*/  FFMA R3, R0, R3, -0.24999669194221496582 ;  /* 0xbe7fff2200037423 */ /* 0x000fc80000000003 */
[----:B------:R-:W-:-:S04]  /*abc0*/  FFMA R3, R0, R3, 0.33333182334899902344 ;  /* 0x3eaaaa7800037423 */ /* 0x000fc80000000003 */
[----:B------:R-:W-:-:S04]  /*abd0*/  FFMA R3, R0, R3, -0.5 ;  /* 0xbf00000000037423 */ /* 0x000fc80000000003 */
[----:B------:R-:W-:Y:S01]  /*abe0*/  FMUL R2, R0, R3 ;  /* 0x0000000300027220 */ /* 0x000fe20000400000 */
[----:B------:R-:W-:-:S03]  /*abf0*/  FFMA R3, R4, 1.1920928955078125e-07, R6 ;  /* 0x3400000004037823 */ /* 0x000fc60000000006 */
[----:B------:R-:W-:Y:S01]  /*ac00*/  FFMA R0, R0, R2, R0 ;  /* 0x0000000200007223 */ /* 0x000fe20000000000 */
[----:B------:R-:W-:-:S03]  /*ac10*/  IADD3 R2, PT, PT, -R5, RZ, RZ ;  /* 0x000000ff05027210 */ /* 0x000fc60007ffe1ff */
[----:B------:R-:W-:Y:S01]  /*ac20*/  FFMA R0, R3, 0.69314718246459960938, R0 ;  /* 0x3f31721803007823 */ /* 0x000fe20000000000 */
[----:B------:R-:W-:Y:S01]  /*ac30*/  MOV R3, 0x7f800000 ;  /* 0x7f80000000037802 */ /* 0x000fe20000000f00 */
[----:B------:R-:W-:-:S04]  /*ac40*/  IMAD R2, R7, R2, R72 ;  /* 0x0000000207027224 */ /* 0x000fc800078e0248 */
[----:B------:R-:W-:Y:S01]  /*ac50*/  @P1 FFMA R0, R24, R3, +INF ;  /* 0x7f80000018001423 */ /* 0x000fe20000000003 */
[----:B------:R-:W-:Y:S02]  /*ac60*/  LEA R5, R2, R78, 0x8 ;  /* 0x0000004e02057211 */ /* 0x000fe400078e40ff */
[----:B------:R-:W-:Y:S02]  /*ac70*/  FSETP.NEU.AND P1, PT, R24, RZ, PT ;  /* 0x000000ff1800720b */ /* 0x000fe40003f2d000 */
[----:B-1----:R-:W-:Y:S02]  /*ac80*/  ISETP.GE.AND P0, PT, R5, UR4, PT ;  /* 0x0000000405007c0c */ /* 0x002fe4000bf06270 */
[----:B------:R-:W-:-:S05]  /*ac90*/  FSEL R0, R0, -INF , P1 ;  /* 0xff80000000007808 */ /* 0x000fca0000800000 */
[----:B----4-:R-:W-:-:S06]  /*aca0*/  FFMA R25, R25, UR5, R0 ;  /* 0x0000000519197c23 */ /* 0x010fcc0008000000 */
[----:B------:R-:W-:Y:S05]  /*acb0*/  @P0 BRA `(.L_x_215) ;  /* 0x00000000008c0947 */ /* 0x000fea0003800000 */
[----:B------:R-:W1:Y:S01]  /*acc0*/  LDC R7, c[0x0][0x38c] ;  /* 0x0000e300ff077b82 */ /* 0x000e620000000800 */
[----:B------:R-:W-:Y:S01]  /*acd0*/  IABS R4, R74 ;  /* 0x0000004a00047213 */ /* 0x000fe20000000000 */
[----:B------:R-:W4:Y:S01]  /*ace0*/  LDCU UR6, c[0x0][0x890] ;  /* 0x00011200ff0677ac */ /* 0x000f220008000800 */
[----:B------:R-:W5:Y:S05]  /*acf0*/  LDCU.64 UR4, c[0x0][0x888] ;  /* 0x00011100ff0477ac */ /* 0x000f6a0008000a00 */
[----:B------:R-:W2:Y:S01]  /*ad00*/  LDC.64 R8, c[0x0][0x880] ;  /* 0x00022000ff087b82 */ /* 0x000ea20000000a00 */
[----:B-1----:R-:W-:-:S04]  /*ad10*/  IABS R6, R7 ;  /* 0x0000000700067213 */ /* 0x002fc80000000000 */
[----:B------:R-:W1:Y:S08]  /*ad20*/  I2F.RP R2, R6 ;  /* 0x0000000600027306 */ /* 0x000e700000209400 */
[----:B-1----:R-:W1:Y:S02]  /*ad30*/  MUFU.RCP R2, R2 ;  /* 0x0000000200027308 */ /* 0x002e640000001000 */
[----:B-1----:R-:W-:-:S06]  /*ad40*/  IADD3 R2, PT, PT, R2, 0xffffffe, RZ ;  /* 0x0ffffffe02027810 */ /* 0x002fcc0007ffe0ff */
[----:B------:R1:W3:Y:S02]  /*ad50*/  F2I.FTZ.U32.TRUNC.NTZ R3, R2 ;  /* 0x0000000200037305 */ /* 0x0002e4000021f000 */
[----:B-1----:R-:W-:Y:S02]  /*ad60*/  HFMA2 R2, -RZ, RZ, 0, 0 ;  /* 0x00000000ff027431 */ /* 0x002fe400000001ff */
[----:B---3--:R-:W-:-:S04]  /*ad70*/  IMAD.MOV R0, RZ, RZ, -R3 ;  /* 0x000000ffff007224 */ /* 0x008fc800078e0a03 */
[----:B------:R-:W-:-:S04]  /*ad80*/  IMAD R0, R0, R6, RZ ;  /* 0x0000000600007224 */ /* 0x000fc800078e02ff */
[----:B------:R-:W-:-:S04]  /*ad90*/  IMAD.HI.U32 R0, R3, R0, R2 ;  /* 0x0000000003007227 */ /* 0x000fc800078e0002 */
[----:B------:R-:W-:-:S04]  /*ada0*/  IMAD.MOV.U32 R2, RZ, RZ, R4 ;  /* 0x000000ffff027224 */ /* 0x000fc800078e0004 */
[----:B------:R-:W-:-:S05]  /*adb0*/  IMAD.HI.U32 R0, R0, R2, RZ ;  /* 0x0000000200007227 */ /* 0x000fca00078e00ff */
[----:B------:R-:W-:-:S05]  /*adc0*/  IADD3 R3, PT, PT, -R0, RZ, RZ ;  /* 0x000000ff00037210 */ /* 0x000fca0007ffe1ff */
[----:B------:R-:W-:-:S05]  /*add0*/  IMAD R2, R6, R3, R2 ;  /* 0x0000000306027224 */ /* 0x000fca00078e0202 */
[----:B------:R-:W-:-:S13]  /*ade0*/  ISETP.GT.U32.AND P0, PT, R6, R2, PT ;  /* 0x000000020600720c */ /* 0x000fda0003f04070 */
[----:B------:R-:W-:Y:S01]  /*adf0*/  @!P0 IMAD.IADD R2, R2, 0x1, -R6 ;  /* 0x0000000102028824 */ /* 0x000fe200078e0a06 */
[----:B------:R-:W-:Y:S02]  /*ae00*/  @!P0 IADD3 R0, PT, PT, R0, 0x1, RZ ;  /* 0x0000000100008810 */ /* 0x000fe40007ffe0ff */
[----:B------:R-:W-:Y:S02]  /*ae10*/  ISETP.NE.AND P0, PT, R7, RZ, PT ;  /* 0x000000ff0700720c */ /* 0x000fe40003f05270 */
[----:B------:R-:W-:Y:S02]  /*ae20*/  ISETP.GE.U32.AND P2, PT, R2, R6, PT ;  /* 0x000000060200720c */ /* 0x000fe40003f46070 */
[----:B------:R-:W-:-:S04]  /*ae30*/  LOP3.LUT R2, R74, R7, RZ, 0x3c, !PT ;  /* 0x000000074a027212 */ /* 0x000fc800078e3cff */
[----:B------:R-:W-:Y:S01]  /*ae40*/  ISETP.GE.AND P1, PT, R2, RZ, PT ;  /* 0x000000ff0200720c */ /* 0x000fe20003f26270 */
[----:B----4-:R-:W-:-:S06]  /*ae50*/  IMAD R2, R77, UR6, R5 ;  /* 0x000000064d027c24 */ /* 0x010fcc000f8e0205 */
[----:B------:R-:W-:-:S06]  /*ae60*/  @P2 VIADD R0, R0, 0x1 ;  /* 0x0000000100002836 */ /* 0x000fcc0000000000 */
[----:B------:R-:W-:Y:S02]  /*ae70*/  @!P1 IADD3 R0, PT, PT, -R0, RZ, RZ ;  /* 0x000000ff00009210 */ /* 0x000fe40007ffe1ff */
[----:B------:R-:W-:-:S04]  /*ae80*/  @!P0 LOP3.LUT R0, RZ, R7, RZ, 0x33, !PT ;  /* 0x00000007ff008212 */ /* 0x000fc800078e33ff */
[C---:B------:R-:W-:Y:S01]  /*ae90*/  IADD3 R3, PT, PT, -R0.reuse, RZ, RZ ;  /* 0x000000ff00037210 */ /* 0x040fe20007ffe1ff */
[----:B-----5:R-:W-:-:S04]  /*aea0*/  IMAD R0, R0, UR5, R2 ;  /* 0x0000000500007c24 */ /* 0x020fc8000f8e0202 */
[----:B------:R-:W-:-:S04]  /*aeb0*/  IMAD R2, R7, R3, R74 ;  /* 0x0000000307027224 */ /* 0x000fc800078e024a */
[----:B------:R-:W-:-:S04]  /*aec0*/  IMAD R2, R2, UR4, R0 ;  /* 0x0000000402027c24 */ /* 0x000fc8000f8e0200 */
[----:B--2---:R-:W-:-:S05]  /*aed0*/  IMAD.WIDE R2, R2, 0x4, R8 ;  /* 0x0000000402027825 */ /* 0x004fca00078e0208 */
[----:B------:R1:W-:Y:S02]  /*aee0*/  STG.E desc[UR44][R2.64], R25 ;  /* 0x0000001902007986 */ /* 0x0003e4000c10192c */
.L_x_215:
[----:B------:R-:W-:Y:S05]  /*aef0*/  BSYNC.RECONVERGENT B0 ;  /* 0x0000000000007941 */ /* 0x000fea0003800200 */
.L_x_214:
[----:B------:R-:W-:Y:S01]  /*af00*/  UISETP.NE.AND UP0, UPT, UR41, URZ, UPT ;  /* 0x000000ff2900728c */ /* 0x000fe2000bf05270 */
[----:B------:R-:W-:-:S08]  /*af10*/  NOP ;  /* 0x0000000000007918 */ /* 0x000fd00000000000 */
[----:B------:R-:W-:Y:S05]  /*af20*/  BRA.U UP0, `(.L_x_216) ;  /* 0x0000000100087547 */ /* 0x000fea000b800000 */
[----:B------:R-:W-:Y:S05]  /*af30*/  BPT.TRAP 0x1 ;  /* 0x000000040000795c */ /* 0x000fea0000300000 */
[----:B------:R-:W-:Y:S05]  /*af40*/  BPT.TRAP 0x1 ;  /* 0x000000040000795c */ /* 0x000fea0000300000 */
.L_x_216:
[----:B------:R-:W-:Y:S01]  /*af50*/  IADD3 R0, PT, PT, R60, 0x160a0, RZ ;  /* 0x000160a03c007810 */ /* 0x000fe20007ffe0ff */
[----:B------:R-:W-:-:S03]  /*af60*/  UISETP.NE.AND UP0, UPT, UR41, URZ, UPT ;  /* 0x000000ff2900728c */ /* 0x000fc6000bf05270 */
[----:B------:R-:W-:-:S04]  /*af70*/  PRMT R0, R62, 0x654, R0 ;  /* 0x000006543e007816 */ /* 0x000fc80000000000 */
[----:B--2---:R2:W-:Y:S02]  /*af80*/  SYNCS.ARRIVE.TRANS64.RED.A1T0 RZ, [R0+URZ], RZ ;  /* 0x000000ff00ff79a7 */ /* 0x0045e400081004ff */
[----:B------:R-:W-:Y:S05]  /*af90*/  BRA.U UP0, `(.L_x_217) ;  /* 0x0000000100047547 */ /* 0x000fea000b800000 */
[----:B------:R-:W-:Y:S05]  /*afa0*/  BPT.TRAP 0x1 ;  /* 0x000000040000795c */ /* 0x000fea0000300000 */
.L_x_217:
[----:B------:R4:W-:Y:S01]  /*afb0*/  SYNCS.ARRIVE.TRANS64.A1T0 RZ, [R60+URZ+0x160b0], RZ ;  /* 0x0160b0ff3cff79a7 */ /* 0x0009e200081000ff */
[----:B------:R-:W-:-:S09]  /*afc0*/  UISETP.NE.AND UP0, UPT, UR39, URZ, UPT ;  /* 0x000000ff2700728c */ /* 0x000fd2000bf05270 */
[----:B------:R-:W-:Y:S05]  /*afd0*/  BRA.U !UP0, `(.L_x_218) ;  /* 0x0000000108047547 */ /* 0x000fea000b800000 */
[----:B------:R-:W-:Y:S05]  /*afe0*/  BPT.TRAP 0x1 ;  /* 0x000000040000795c */ /* 0x000fea0000300000 */
.L_x_218:
[----:B------:R-:W-:Y:S01]  /*aff0*/  ULOP3.LUT UR4, UR42, 0x1, URZ, 0x3c, !UPT ;  /* 0x000000012a047892 */ /* 0x000fe2000f8e3cff */
[----:B-1----:R-:W-:-:S05]  /*b000*/  LOP3.LUT R2, R23, 0x80, RZ, 0xfc, !PT ;  /* 0x0000008017027812 */ /* 0x002fca00078efcff */
[----:B--2---:R-:W-:-:S05]  /*b010*/  IMAD.U32 R0, RZ, RZ, UR4 ;  /* 0x00000004ff007e24 */ /* 0x004fca000f8e00ff */
[----:B------:R-:W-:-:S04]  /*b020*/  SHF.L.U32 R0, R0, 0x1f, RZ ;  /* 0x0000001f00007819 */ /* 0x000fc800000006ff */
[----:B------:R-:W1:Y:S02]  /*b030*/  SYNCS.PHASECHK.TRANS64.TRYWAIT P0, [R60+URZ+0x16080], R0 ;  /* 0x016080003c0075a7 */ /* 0x000e6400080011ff */
[----:B-1----:R-:W-:Y:S05]  /*b040*/  @!P0 BRA `(.L_x_219) ;  /* 0x000000ac008c8947 */ /* 0x002fea0003800000 */
.L_x_431:
[----:B------:R-:W-:Y:S01]  /*b050*/  R2UR UR4, R2 ;  /* 0x00000000020472ca */ /* 0x000fe200000e0000 */
[----:B------:R-:W-:-:S12]  /*b060*/  UISETP.NE.AND UP0, UPT, UR39, URZ, UPT ;  /* 0x000000ff2700728c */ /* 0x000fd8000bf05270 */
[----:B------:R-:W2:Y:S02]  /*b070*/  LDTM.x2 R24, tmem[UR4] ;  /* 0x00000004001879ee */ /* 0x000ea400080c0000 */
[----:B--2---:R-:W-:Y:S05]  /*b080*/  BRA.U !UP0, `(.L_x_220) ;  /* 0x0000000108047547 */ /* 0x004fea000b800000 */
[----:B------:R-:W-:Y:S05]  /*b090*/  BPT.TRAP 0x1 ;  /* 0x000000040000795c */ /* 0x000fea0000300000 */
.L_x_220:
[----:B-1----:R-:W-:Y:S01]  /*b0a0*/  PRMT R0, R62, 0x654, R32 ;  /* 0x000006543e007816 */ /* 0x002fe20000000020 */
[----:B------:R-:W-:-:S03]  /*b0b0*/  UISETP.NE.AND UP0, UPT, UR41, URZ, UPT ;  /* 0x000000ff2900728c */ /* 0x000fc6000bf05270 */
[----:B------:R1:W-:Y:S06]  /*b0c0*/  SYNCS.ARRIVE.TRANS64.RED.A1T0 RZ, [R0+URZ], RZ ;  /* 0x000000ff00ff79a7 */ /* 0x0003ec00081004ff */
[----:B------:R-:W-:Y:S05]  /*b0d0*/  BRA.U UP0, `(.L_x_221) ;  /* 0x0000000100047547 */ /* 0x000fea000b800000 */
[----:B------:R-:W-:Y:S05]  /*b0e0*/  BPT.TRAP 0x1 ;  /* 0x000000040000795c */ /* 0x000fea0000300000 */
.L_x_221:
[----:B-1----:R-:W-:-:S04]  /*b0f0*/  MOV R0, UR43 ;  /* 0x0000002b00007c02 */ /* 0x002fc80008000f00 */
[----:B------:R-:W-:-:S04]  /*b100*/  SHF.L.U32 R0, R0, 0x1f, RZ ;  /* 0x0000001f00007819 */ /* 0x000fc800000006ff */
[----:B------:R-:W1:Y:S02]  /*b110*/  SYNCS.PHASECHK.TRANS64.TRYWAIT P0, [R60+URZ+0x16098], R0 ;  /* 0x016098003c0075a7 */ /* 0x000e6400080011ff */
[----:B-1----:R-:W-:Y:S05]  /*b120*/  @!P0 BRA `(.L_x_222) ;  /* 0x000000ac00688947 */ /* 0x002fea0003800000 */
.L_x_432:
[----:B------:R-:W-:-:S09]  /*b130*/  UISETP.NE.AND UP0, UPT, UR41, URZ, UPT ;  /* 0x000000ff2900728c */ /* 0x000fd2000bf05270 */
[----:B------:R-:W-:Y:S05]  /*b140*/  BRA.U UP0, `(.L_x_223) ;  /* 0x0000000100047547 */ /* 0x000fea000b800000 */
[----:B------:R-:W-:Y:S05]  /*b150*/  BPT.TRAP 0x1 ;  /* 0x000000040000795c */ /* 0x000fea0000300000 */
.L_x_223:
[----:B------:R-:W-:Y:S01]  /*b160*/  SHF.L.U32 R2, R75, 0x1f, RZ ;  /* 0x0000001f4b027819 */ /* 0x000fe200000006ff */
[----:B-1----:R1:W2:Y:S01]  /*b170*/  MUFU.RCP R0, R24 ;  /* 0x0000001800007308 */ /* 0x0022a20000001000 */
[----:B------:R-:W-:Y:S02]  /*b180*/  BSSY B0, `(.L_x_224) ;  /* 0x0000003000007945 */ /* 0x000fe40003800000 */
[----:B------:R-:W5:Y:S02]  /*b190*/  SYNCS.PHASECHK.TRANS64.TRYWAIT P0, [R60+URZ+0x160c8], R2 ;  /* 0x0160c8023c0075a7 */ /* 0x000f6400080011ff */
[----:B-12--5:R-:W-:Y:S05]  /*b1a0*/  @!P0 BRA `(.L_x_225) ;  /* 0x000000ac005c8947 */ /* 0x026fea0003800000 */
.L_x_433:
[----:B------:R-:W-:Y:S05]  /*b1b0*/  BSYNC B0 ;  /* 0x0000000000007941 */ /* 0x000fea0003800000 */
.L_x_224:
[----:B------:R-:W2:Y:S01]  /*b1c0*/  LDCU UR4, c[0x0][0x708] ;  /* 0x0000e100ff0477ac */ /* 0x000ea20008000800 */
[----:B-1----:R-:W-:-:S04]  /*b1d0*/  FFMA R2, -R24, R0, 1 ;  /* 0x3f80000018027423 */ /* 0x002fc80000000100 */
[----:B------:R-:W-:Y:S01]  /*b1e0*/  FFMA R0, R0, R2, R0 ;  /* 0x0000000200007223 */ /* 0x000fe20000000000 */
[----:B--2---:R-:W-:-:S03]  /*b1f0*/  MOV R2, UR4 ;  /* 0x0000000400027c02 */ /* 0x004fc60008000f00 */
[----:B------:R-:W-:Y:S01]  /*b200*/  FFMA R22, R0, UR4, RZ ;  /* 0x0000000400167c23 */ /* 0x000fe200080000ff */
[----:B------:R1:W2:Y:S03]  /*b210*/  FCHK P0, R2, R24 ;  /* 0x0000001802007302 */ /* 0x0002a60000000000 */
[----:B-1----:R-:W-:-:S04]  /*b220*/  FFMA R2, -R24, R22, UR4 ;  /* 0x0000000418027e23 */ /* 0x002fc80008000116 */
[----:B------:R-:W-:Y:S01]  /*b230*/  FFMA R22, R0, R2, R22 ;  /* 0x0000000200167223 */ /* 0x000fe20000000016 */
[----:B--2---:R-:W-:Y:S06]  /*b240*/  @!P0 BRA `(.L_x_226) ;  /* 0x0000000000108947 */ /* 0x004fec0003800000 */
[----:B------:R-:W-:Y:S02]  /*b250*/  MOV R0, R24 ;  /* 0x0000001800007202 */ /* 0x000fe40000000f00 */
[----:B------:R-:W-:Y:S02]  /*b260*/  MOV R8, 0xb280 ;  /* 0x0000b28000087802 */ /* 0x000fe40000000f00 */
[----:B---34-:R-:W-:Y:S05]  /*b270*/  CALL.REL.NOINC `($__internal_3_$__cuda_sm3x_div_rn_noftz_f32_slowpath) ;  /* 0x000000b800307944 */ /* 0x018fea0003c00000 */
[----:B------:R-:W-:-:S07]  /*b280*/  MOV R22, R0 ;  /* 0x0000000000167202 */ /* 0x000fce0000000f00 */
.L_x_226:
[----:B------:R-:W-:Y:S01]  /*b290*/  LOP3.LUT R0, R23, 0x180, RZ, 0xfc, !PT ;  /* 0x0000018017007812 */ /* 0x000fe200078efcff */
[----:B------:R-:W-:Y:S05]  /*b2a0*/  WARPSYNC.ALL ;  /* 0x0000000000007948 */ /* 0x000fea0003800000 */
[----:B------:R-:W-:Y:S02]  /*b2b0*/  R2UR UR4, R0 ;  /* 0x00000000000472ca */ /* 0x000fe400000e0000 */
[----:B------:R-:W1:Y:S11]  /*b2c0*/  S2R R0, SR_SWINHI ;  /* 0x0000000000007919 */ /* 0x000e760000002f00 */
[----:B------:R-:W2:Y:S01]  /*b2d0*/  LDTM.x16 R4, tmem[UR4] ;  /* 0x00000004000479ee */ /* 0x000ea20008240000 */
[----:B------:R-:W-:-:S02]  /*b2e0*/  MOV R2, R60 ;  /* 0x0000003c00027202 */ /* 0x000fc40000000f00 */
[----:B-1----:R-:W-:Y:S01]  /*b2f0*/  MOV R3, R0 ;  /* 0x0000000000037202 */ /* 0x002fe20000000f00 */
[----:B--2---:R-:W-:Y:S02]  /*b300*/  FMUL2 R28, R22.F32, R4.F32x2.HI_LO ;  /* 0x00000004161c724a */ /* 0x004fe40000040000 */
        /* <DEDUP_REMOVED lines=33> */
[----:B------:R-:W5:Y:S01]  /*b520*/  LDC.64 R2, c[0x4][R2] ;  /* 0x0100000002027b82 */ /* 0x000f620000000a00 */
[----:B------:R-:W-:Y:S01]  /*b530*/  IMAD.MOV.U32 R13, RZ, RZ, RZ ;  /* 0x000000ffff0d7224 */ /* 0x000fe200078e00ff */
[----:B------:R-:W3:Y:S01]  /*b540*/  LDCU.64 UR4, c[0x4][0x40] ;  /* 0x01000800ff0477ac */ /* 0x000ee20008000a00 */
[----:B-1----:R-:W-:Y:S01]  /*b550*/  IMAD.U32 R4, RZ, RZ, UR8 ;  /* 0x00000008ff047e24 */ /* 0x002fe2000f8e00ff */
[----:B------:R-:W-:Y:S01]  /*b560*/  MOV R5, UR9 ;  /* 0x0000000900057c02 */ /* 0x000fe20008000f00 */
[----:B--2---:R-:W-:Y:S01]  /*b570*/  IMAD.U32 R6, RZ, RZ, UR6 ;  /* 0x00000006ff067e24 */ /* 0x004fe2000f8e00ff */
[----:B------:R-:W-:Y:S01]  /*b580*/  MOV R7, UR7 ;  /* 0x0000000700077c02 */ /* 0x000fe20008000f00 */
[----:B---3--:R-:W-:Y:S01]  /*b590*/  IMAD.U32 R10, RZ, RZ, UR4 ;  /* 0x00000004ff0a7e24 */ /* 0x008fe2000f8e00ff */
[----:B------:R-:W-:-:S02]  /*b5a0*/  MOV R11, UR5 ;  /* 0x00000005000b7c02 */ /* 0x000fc40008000f00 */
[----:B------:R-:W-:-:S07]  /*b5b0*/  LEPC R20, `(.L_x_227) ;  /* 0x000000001014794e */ /* 0x000fce0000000000 */
[----:B----45:R-:W-:Y:S05]  /*b5c0*/  CALL.ABS.NOINC R2 ;  /* 0x0000000002007343 */ /* 0x030fea0003c00000 */
.L_x_227:
        /* <DEDUP_REMOVED lines=52> */
.L_x_228:
        /* <DEDUP_REMOVED lines=52> */
.L_x_229:
[----:B------:R-:W2:Y:S01]  /*bc50*/  LDCU.64 UR4, c[0x0][0x880] ;  /* 0x00011000ff0477ac */ /* 0x000ea20008000a00 */
[----:B------:R-:W-:Y:S01]  /*bc60*/  LOP3.LUT R0, R23, 0x1b0, RZ, 0xfc, !PT ;  /* 0x000001b017007812 */ /* 0x000fe200078efcff */
[----:B------:R-:W5:Y:S01]  /*bc70*/  S2R R20, SR_SWINHI ;  /* 0x0000000000147919 */ /* 0x000f620000002f00 */
[----:B--2---:R-:W-:-:S04]  /*bc80*/  ISETP.NE.U32.AND P0, PT, RZ, UR4, PT ;  /* 0x00000004ff007c0c */ /* 0x004fc8000bf05070 */
[----:B------:R-:W-:Y:S01]  /*bc90*/  ISETP.NE.AND.EX P0, PT, RZ, UR5, PT, P0 ;  /* 0x00000005ff007c0c */ /* 0x000fe2000bf05300 */
[----:B------:R-:W-:Y:S05]  /*bca0*/  WARPSYNC.ALL ;  /* 0x0000000000007948 */ /* 0x000fea0003800000 */
[----:B------:R-:W-:Y:S02]  /*bcb0*/  R2UR UR4, R0 ;  /* 0x00000000000472ca */ /* 0x000fe400000e0000 */
[----:B-1----:R-:W-:Y:S02]  /*bcc0*/  MOV R2, R60 ;  /* 0x0000003c00027202 */ /* 0x002fe40000000f00 */
[----:B-----5:R-:W-:-:S03]  /*bcd0*/  MOV R3, R20 ;  /* 0x0000001400037202 */ /* 0x020fc60000000f00 */
[----:B------:R-:W-:-:S06]  /*bce0*/  IMAD.WIDE.U32 R2, R33, 0x2, R2 ;  /* 0x0000000221027825 */ /* 0x000fcc00078e0002 */
[----:B------:R-:W1:Y:S01]  /*bcf0*/  LDTM.x16 R4, tmem[UR4] ;  /* 0x00000004000479ee */ /* 0x000e620008240000 */
[----:B------:R-:W-:Y:S01]  /*bd00*/  IADD3 R0, P2, PT, R2, 0x12070, RZ ;  /* 0x0001207002007810 */ /* 0x000fe20007f5e0ff */
[----:B-1----:R-:W-:Y:S01]  /*bd10*/  FMUL2 R30, R22.F32, R4.F32x2.HI_LO ;  /* 0x00000004161e724a */ /* 0x002fe20000040000 */
[----:B------:R-:W-:Y:S01]  /*bd20*/  IADD3 R4, P1, PT, R2, 0x12060, RZ ;  /* 0x0001206002047810 */ /* 0x000fe20007f3e0ff */
[C---:B------:R-:W-:Y:S02]  /*bd30*/  FMUL2 R26, R22.reuse.F32, R8.F32x2.HI_LO ;  /* 0x00000008161a724a */ /* 0x040fe40000040000 */
[C---:B------:R-:W-:Y:S02]  /*bd40*/  FMUL2 R20, R22.reuse.F32, R10.F32x2.HI_LO ;  /* 0x0000000a1614724a */ /* 0x040fe40000040000 */
[----:B------:R-:W-:Y:S02]  /*bd50*/  IMAD.X R5, RZ, RZ, R3, P1 ;  /* 0x000000ffff057224 */ /* 0x000fe400008e0603 */
[----:B------:R-:W-:-:S02]  /*bd60*/  FMUL2 R8, R22.F32, R12.F32x2.HI_LO ;  /* 0x0000000c1608724a */ /* 0x000fc40000040000 */
[----:B------:R-:W-:Y:S02]  /*bd70*/  IMAD.X R3, RZ, RZ, R3, P2 ;  /* 0x000000ffff037224 */ /* 0x000fe400010e0603 */
[C---:B------:R-:W-:Y:S01]  /*bd80*/  FMUL2 R28, R22.reuse.F32, R6.F32x2.HI_LO ;  /* 0x00000006161c724a */ /* 0x040fe20000040000 */
[----:B------:R-:W-:Y:S01]  /*bd90*/  F2FP.F16.F32.PACK_AB R12, R31, R30 ;  /* 0x0000001e1f0c723e */ /* 0x000fe200000000ff */
[----:B------:R-:W-:Y:S01]  /*bda0*/  FMUL2 R10, R22.F32, R14.F32x2.HI_LO ;  /* 0x0000000e160a724a */ /* 0x000fe20000040000 */
[----:B------:R-:W-:Y:S01]  /*bdb0*/  SHF.R.U64 R6, R4, 0x3, R5 ;  /* 0x0000000304067819 */ /* 0x000fe20000001205 */
[----:B------:R-:W-:Y:S01]  /*bdc0*/  FMUL2 R16, R22.F32, R16.F32x2.HI_LO ;  /* 0x000000101610724a */ /* 0x000fe20000040000 */
[----:B------:R-:W-:Y:S01]  /*bdd0*/  SHF.R.U64 R2, R0, 0x3, R3 ;  /* 0x0000000300027819 */ /* 0x000fe20000001203 */
[----:B------:R-:W-:Y:S01]  /*bde0*/  FMUL2 R18, R22.F32, R18.F32x2.HI_LO ;  /* 0x000000121612724a */ /* 0x000fe20000040000 */
[----:B------:R-:W-:Y:S02]  /*bdf0*/  F2FP.F16.F32.PACK_AB R8, R9, R8 ;  /* 0x000000080908723e */ /* 0x000fe400000000ff */
[----:B------:R-:W-:-:S02]  /*be00*/  LOP3.LUT R4, R4, 0x70, R6, 0x78, !PT ;  /* 0x0000007004047812 */ /* 0x000fc400078e7806 */
[----:B------:R-:W-:Y:S02]  /*be10*/  F2FP.F16.F32.PACK_AB R13, R29, R28 ;  /* 0x0000001c1d0d723e */ /* 0x000fe400000000ff */
[----:B------:R-:W-:Y:S02]  /*be20*/  F2FP.F16.F32.PACK_AB R14, R27, R26 ;  /* 0x0000001a1b0e723e */ /* 0x000fe400000000ff */
[----:B------:R-:W-:Y:S02]  /*be30*/  F2FP.F16.F32.PACK_AB R15, R21, R20 ;  /* 0x00000014150f723e */ /* 0x000fe400000000ff */
[----:B------:R-:W-:Y:S02]  /*be40*/  F2FP.F16.F32.PACK_AB R9, R11, R10 ;  /* 0x0000000a0b09723e */ /* 0x000fe400000000ff */
[----:B------:R-:W-:Y:S01]  /*be50*/  LOP3.LUT R2, R0, 0x70, R2, 0x78, !PT ;  /* 0x0000007000027812 */ /* 0x000fe200078e7802 */
[----:B------:R1:W-:Y:S01]  /*be60*/  ST.E.128 desc[UR44][R4.64], R12 ;  /* 0x0000000c04007985 */ /* 0x0003e2000c101d2c */
[----:B------:R-:W-:-:S02]  /*be70*/  F2FP.F16.F32.PACK_AB R10, R17, R16 ;  /* 0x00000010110a723e */ /* 0x000fc400000000ff */
        /* <DEDUP_REMOVED lines=8> */
[----:B------:R-:W-:Y:S05]  /*bf00*/  @!P0 BRA `(.L_x_230) ;  /* 0x0000000400388947 */ /* 0x000fea0003800000 */
[C---:B------:R-:W-:Y:S01]  /*bf10*/  FSETP.GEU.AND P1, PT, R24.reuse, 1.175494350822287508e-38, PT ;  /* 0x008000001800780b */ /* 0x040fe20003f2e000 */
[----:B------:R-:W5:Y:S01]  /*bf20*/  LDC R7, c[0x0][0x904] ;  /* 0x00024100ff077b82 */ /* 0x000f620000000800 */
[----:B-1----:R-:W-:Y:S01]  /*bf30*/  MOV R3, 0x3e055027 ;  /* 0x3e05502700037802 */ /* 0x002fe20000000f00 */
[----:B------:R-:W1:Y:S01]  /*bf40*/  LDCU.64 UR4, c[0x0][0x908] ;  /* 0x00012100ff0477ac */ /* 0x000e620008000a00 */
[----:B------:R-:W-:Y:S01]  /*bf50*/  FSEL R6, RZ, -23, P1 ;  /* 0xc1b80000ff067808 */ /* 0x000fe20000800000 */
[----:B------:R-:W-:Y:S08]  /*bf60*/  BSSY.RECONVERGENT B0, `(.L_x_230) ;  /* 0x0000048000007945 */ /* 0x000ff00003800200 */
[----:B------:R-:W-:-:S05]  /*bf70*/  @!P1 FMUL R24, R24, 8388608 ;  /* 0x4b00000018189820 */ /* 0x000fca0000400000 */
[C---:B------:R-:W-:Y:S02]  /*bf80*/  IADD3 R2, PT, PT, R24.reuse, -0x3f2aaaab, RZ ;  /* 0xc0d5555518027810 */ /* 0x040fe40007ffe0ff */
[----:B------:R-:W-:Y:S01]  /*bf90*/  FSETP.NEU.AND P1, PT, R24, RZ, PT ;  /* 0x000000ff1800720b */ /* 0x000fe20003f2d000 */
[----:B-1----:R-:W-:Y:S01]  /*bfa0*/  IMAD.HI.U32 R4, R72, UR4, RZ ;  /* 0x0000000448047c27 */ /* 0x002fe2000f8e00ff */
[----:B------:R-:W-:Y:S01]  /*bfb0*/  LOP3.LUT R2, R2, 0xff800000, RZ, 0xc0, !PT ;  /* 0xff80000002027812 */ /* 0x000fe200078ec0ff */
[----:B------:R-:W1:Y:S01]  /*bfc0*/  LDCU UR4, c[0x0][0x380] ;  /* 0x00007000ff0477ac */ /* 0x000e620008000800 */
[----:B-----5:R-:W-:Y:S02]  /*bfd0*/  ISETP.NE.AND P0, PT, R7, 0x1, PT ;  /* 0x000000010700780c */ /* 0x020fe40003f05270 */
[----:B------:R-:W-:Y:S02]  /*bfe0*/  IADD3 R0, PT, PT, R24, -R2, RZ ;  /* 0x8000000218007210 */ /* 0x000fe40007ffe0ff */
[----:B------:R-:W-:Y:S01]  /*bff0*/  SHF.R.U32.HI R4, RZ, UR5, R4 ;  /* 0x00000005ff047c19 */ /* 0x000fe20008011604 */
[----:B------:R-:W5:Y:S02]  /*c000*/  LDCU UR5, c[0x0][0x700] ;  /* 0x0000e000ff0577ac */ /* 0x000f640008000800 */
[----:B------:R-:W-:Y:S01]  /*c010*/  FADD R0, R0, -1 ;  /* 0xbf80000000007421 */ /* 0x000fe20000000000 */
[----:B------:R-:W-:-:S02]  /*c020*/  SEL R5, R72, R4, !P0 ;  /* 0x0000000448057207 */ /* 0x000fc40004000000 */
[----:B------:R-:W-:Y:S01]  /*c030*/  I2FP.F32.S32 R4, R2 ;  /* 0x0000000200047245 */ /* 0x000fe20000201400 */
[----:B------:R-:W-:Y:S01]  /*c040*/  FFMA R3, R0, -R3, 0.14084610342979431152 ;  /* 0x3e1039f600037423 */ /* 0x000fe20000000803 */
[----:B------:R-:W-:Y:S02]  /*c050*/  IADD3 R5, PT, PT, -R5, RZ, RZ ;  /* 0x000000ff05057210 */ /* 0x000fe40007ffe1ff */
[----:B------:R-:W-:Y:S01]  /*c060*/  ISETP.GT.U32.AND P0, PT, R24, 0x7f7fffff, PT ;  /* 0x7f7fffff1800780c */ /* 0x000fe20003f04070 */
[----:B------:R-:W-:Y:S01]  /*c070*/  FFMA R3, R0, R3, -0.12148627638816833496 ;  /* 0xbdf8cdcc00037423 */ /* 0x000fe20000000003 */
[----:B------:R-:W-:-:S03]  /*c080*/  FFMA R4, R4, 1.1920928955078125e-07, R6 ;  /* 0x3400000004047823 */ /* 0x000fc60000000006 */
[----:B------:R-:W-:-:S04]  /*c090*/  FFMA R3, R0, R3, 0.13980610668659210205 ;  /* 0x3e0f295500037423 */ /* 0x000fc80000000003 */
[----:B------:R-:W-:-:S04]  /*c0a0*/  FFMA R3, R0, R3, -0.16684235632419586182 ;  /* 0xbe2ad8b900037423 */ /* 0x000fc80000000003 */
[----:B------:R-:W-:-:S04]  /*c0b0*/  FFMA R3, R0, R3, 0.20012299716472625732 ;  /* 0x3e4ced0b00037423 */ /* 0x000fc80000000003 */
[----:B------:R-:W-:-:S04]  /*c0c0*/  FFMA R3, R0, R3, -0.24999669194221496582 ;  /* 0xbe7fff2200037423 */ /* 0x000fc80000000003 */
[----:B------:R-:W-:-:S04]  /*c0d0*/  FFMA R3, R0, R3, 0.33333182334899902344 ;  /* 0x3eaaaa7800037423 */ /* 0x000fc80000000003 */
[----:B------:R-:W-:-:S04]  /*c0e0*/  FFMA R3, R0, R3, -0.5 ;  /* 0xbf00000000037423 */ /* 0x000fc80000000003 */
[----:B------:R-:W-:Y:S01]  /*c0f0*/  FMUL R2, R0, R3 ;  /* 0x0000000300027220 */ /* 0x000fe20000400000 */
[----:B------:R-:W-:-:S03]  /*c100*/  MOV R3, 0x7f800000 ;  /* 0x7f80000000037802 */ /* 0x000fc60000000f00 */
[----:B------:R-:W-:Y:S01]  /*c110*/  FFMA R0, R0, R2, R0 ;  /* 0x0000000200007223 */ /* 0x000fe20000000000 */
[----:B------:R-:W-:-:S03]  /*c120*/  IMAD R2, R7, R5, R72 ;  /* 0x0000000507027224 */ /* 0x000fc600078e0248 */
[----:B------:R-:W-:Y:S01]  /*c130*/  FFMA R0, R4, 0.69314718246459960938, R0 ;  /* 0x3f31721804007823 */ /* 0x000fe20000000000 */
[----:B------:R-:W-:Y:S01]  /*c140*/  @P0 FFMA R0, R24, R3, +INF ;  /* 0x7f80000018000423 */ /* 0x000fe20000000003 */
[----:B------:R-:W-:-:S04]  /*c150*/  LEA R2, R2, R78, 0x8 ;  /* 0x0000004e02027211 */ /* 0x000fc800078e40ff */
[----:B------:R-:W-:Y:S02]  /*c160*/  IADD3 R5, PT, PT, R2, 0x80, RZ ;  /* 0x0000008002057810 */ /* 0x000fe40007ffe0ff */
[----:B------:R-:W-:Y:S02]  /*c170*/  FSEL R0, R0, -INF , P1 ;  /* 0xff80000000007808 */ /* 0x000fe40000800000 */
[----:B-1----:R-:W-:-:S03]  /*c180*/  ISETP.GE.AND P0, PT, R5, UR4, PT ;  /* 0x0000000405007c0c */ /* 0x002fc6000bf06270 */
[----:B-----5:R-:W-:-:S10]  /*c190*/  FFMA R25, R25, UR5, R0 ;  /* 0x0000000519197c23 */ /* 0x020fd40008000000 */
[----:B------:R-:W-:Y:S05]  /*c1a0*/  @P0 BRA `(.L_x_231) ;  /* 0x00000000008c0947 */ /* 0x000fea0003800000 */
[----:B------:R-:W1:Y:S01]  /*c1b0*/  LDC R7, c[0x0][0x38c] ;  /* 0x0000e300ff077b82 */ /* 0x000e620000000800 */
[----:B------:R-:W-:Y:S01]  /*c1c0*/  IABS R4, R74 ;  /* 0x0000004a00047213 */ /* 0x000fe20000000000 */
[----:B------:R-:W5:Y:S01]  /*c1d0*/  LDCU UR6, c[0x0][0x890] ;  /* 0x00011200ff0677ac */ /* 0x000f620008000800 */
[----:B------:R-:W2:Y:S05]  /*c1e0*/  LDCU.64 UR4, c[0x0][0x888] ;  /* 0x00011100ff0477ac */ /* 0x000eaa0008000a00 */
[----:B------:R-:W3:Y:S01]  /*c1f0*/  LDC.64 R8, c[0x0][0x880] ;  /* 0x00022000ff087b82 */ /* 0x000ee20000000a00 */
[----:B-1----:R-:W-:-:S04]  /*c200*/  IABS R6, R7 ;  /* 0x0000000700067213 */ /* 0x002fc80000000000 */
[----:B------:R-:W1:Y:S08]  /*c210*/  I2F.RP R2, R6 ;  /* 0x0000000600027306 */ /* 0x000e700000209400 */
[----:B-1----:R-:W1:Y:S02]  /*c220*/  MUFU.RCP R2, R2 ;  /* 0x0000000200027308 */ /* 0x002e640000001000 */
[----:B-1----:R-:W-:-:S06]  /*c230*/  IADD3 R2, PT, PT, R2, 0xffffffe, RZ ;  /* 0x0ffffffe02027810 */ /* 0x002fcc0007ffe0ff */
[----:B------:R1:W4:Y:S02]  /*c240*/  F2I.FTZ.U32.TRUNC.NTZ R3, R2 ;  /* 0x0000000200037305 */ /* 0x000324000021f000 */
[----:B-1----:R-:W-:Y:S02]  /*c250*/  HFMA2 R2, -RZ, RZ, 0, 0 ;  /* 0x00000000ff027431 */ /* 0x002fe400000001ff */
[----:B----4-:R-:W-:-:S04]  /*c260*/  IMAD.MOV R0, RZ, RZ, -R3 ;  /* 0x000000ffff007224 */ /* 0x010fc800078e0a03 */
        /* <DEDUP_REMOVED lines=13> */
[----:B-----5:R-:W-:-:S06]  /*c340*/  IMAD R2, R77, UR6, R5 ;  /* 0x000000064d027c24 */ /* 0x020fcc000f8e0205 */
[----:B------:R-:W-:-:S06]  /*c350*/  @P2 VIADD R0, R0, 0x1 ;  /* 0x0000000100002836 */ /* 0x000fcc0000000000 */
[----:B------:R-:W-:Y:S02]  /*c360*/  @!P1 IADD3 R0, PT, PT, -R0, RZ, RZ ;  /* 0x000000ff00009210 */ /* 0x000fe40007ffe1ff */
[----:B------:R-:W-:-:S04]  /*c370*/  @!P0 LOP3.LUT R0, RZ, R7, RZ, 0x33, !PT ;  /* 0x00000007ff008212 */ /* 0x000fc800078e33ff */
[C---:B------:R-:W-:Y:S01]  /*c380*/  IADD3 R3, PT, PT, -R0.reuse, RZ, RZ ;  /* 0x000000ff00037210 */ /* 0x040fe20007ffe1ff */
[----:B--2---:R-:W-:-:S04]  /*c390*/  IMAD R0, R0, UR5, R2 ;  /* 0x0000000500007c24 */ /* 0x004fc8000f8e0202 */
[----:B------:R-:W-:-:S04]  /*c3a0*/  IMAD R2, R7, R3, R74 ;  /* 0x0000000307027224 */ /* 0x000fc800078e024a */
[----:B------:R-:W-:-:S04]  /*c3b0*/  IMAD R2, R2, UR4, R0 ;  /* 0x0000000402027c24 */ /* 0x000fc8000f8e0200 */
[----:B---3--:R-:W-:-:S05]  /*c3c0*/  IMAD.WIDE R2, R2, 0x4, R8 ;  /* 0x0000000402027825 */ /* 0x008fca00078e0208 */
[----:B------:R1:W-:Y:S02]  /*c3d0*/  STG.E desc[UR44][R2.64], R25 ;  /* 0x0000001902007986 */ /* 0x0003e4000c10192c */
.L_x_231:
[----:B------:R-:W-:Y:S05]  /*c3e0*/  BSYNC.RECONVERGENT B0 ;  /* 0x0000000000007941 */ /* 0x000fea0003800200 */
.L_x_230:
[----:B------:R-:W-:Y:S01]  /*c3f0*/  UISETP.NE.AND UP0, UPT, UR41, URZ, UPT ;  /* 0x000000ff2900728c */ /* 0x000fe2000bf05270 */
[----:B------:R-:W-:-:S08]  /*c400*/  NOP ;  /* 0x0000000000007918 */ /* 0x000fd00000000000 */
[----:B------:R-:W-:Y:S05]  /*c410*/  BRA.U UP0, `(.L_x_232) ;  /* 0x0000000100087547 */ /* 0x000fea000b800000 */
[----:B------:R-:W-:Y:S05]  /*c420*/  BPT.TRAP 0x1 ;  /* 0x000000040000795c */ /* 0x000fea0000300000 */
[----:B------:R-:W-:Y:S05]  /*c430*/  BPT.TRAP 0x1 ;  /* 0x000000040000795c */ /* 0x000fea0000300000 */
.L_x_232:
[----:B------:R-:W-:Y:S01]  /*c440*/  IADD3 R0, PT, PT, R60, 0x160a8, RZ ;  /* 0x000160a83c007810 */ /* 0x000fe20007ffe0ff */
[----:B------:R-:W-:-:S03]  /*c450*/  UISETP.NE.AND UP0, UPT, UR41, URZ, UPT ;  /* 0x000000ff2900728c */ /* 0x000fc6000bf05270 */
[----:B------:R-:W-:-:S04]  /*c460*/  PRMT R62, R62, 0x654, R0 ;  /* 0x000006543e3e7816 */ /* 0x000fc80000000000 */
[----:B--2---:R2:W-:Y:S02]  /*c470*/  SYNCS.ARRIVE.TRANS64.RED.A1T0 RZ, [R62+URZ], RZ ;  /* 0x000000ff3eff79a7 */ /* 0x0045e400081004ff */
[----:B------:R-:W-:Y:S05]  /*c480*/  BRA.U UP0, `(.L_x_233) ;  /* 0x0000000100047547 */ /* 0x000fea000b800000 */
[----:B------:R-:W-:Y:S05]  /*c490*/  BPT.TRAP 0x1 ;  /* 0x000000040000795c */ /* 0x000fea0000300000 */
.L_x_233:
[----:B------:R5:W-:Y:S01]  /*c4a0*/  SYNCS.ARRIVE.TRANS64.A1T0 RZ, [R60+URZ+0x160b8], RZ ;  /* 0x0160b8ff3cff79a7 */ /* 0x000be200081000ff */
[----:B------:R-:W-:Y:S01]  /*c4b0*/  LOP3.LUT R75, R75, 0x1, RZ, 0x3c, !PT ;  /* 0x000000014b4b7812 */ /* 0x000fe200078e3cff */
[----:B------:R-:W-:Y:S01]  /*c4c0*/  ULOP3.LUT UR43, UR43, 0x1, URZ, 0x3c, !UPT ;  /* 0x000000012b2b7892 */ /* 0x000fe2000f8e3cff */
[----:B------:R-:W-:-:S11]  /*c4d0*/  IADD3 R56, PT, PT, R61, 0x2, RZ ;  /* 0x000000023d387810 */ /* 0x000fd60007ffe0ff */
.L_x_92:
[----:B------:R-:W-:Y:S05]  /*c4e0*/  BSYNC B7 ;  /* 0x0000000000077941 */ /* 0x000fea0003800000 */
.L_x_91:
[----:B------:R-:W1:Y:S01]  /*c4f0*/  LDCU UR4, c[0x0][0x900] ;  /* 0x00012000ff0477ac */ /* 0x000e620008000800 */
[----:B------:R-:W-:-:S04]  /*c500*/  IADD3 R72, PT, PT, R72, UR36, RZ ;  /* 0x0000002448487c10 */ /* 0x000fc8000fffe0ff */
[----:B-1----:R-:W-:-:S13]  /*c510*/  ISETP.GE.AND P0, PT, R72, UR4, PT ;  /* 0x0000000448007c0c */ /* 0x002fda000bf06270 */
[----:B------:R-:W-:Y:S05]  /*c520*/  @!P0 BRA `(.L_x_234) ;  /* 0xffffff7800a08947 */ /* 0x000fea000383ffff */
[----:B------:R-:W-:Y:S05]  /*c530*/  BSYNC B8 ;  /* 0x0000000000087941 */ /* 0x000fea0003800000 */
.L_x_90:
[----:B------:R-:W-:Y:S05]  /*c540*/  EXIT ;  /* 0x000000000000794d */ /* 0x000fea0003800000 */
.L_x_27:
[----:B------:R-:W-:-:S08]  /*c550*/  NOP ;  /* 0x0000000000007918 */ /* 0x000fd00000000000 */
[----:B------:R-:W1:Y:S02]  /*c560*/  USETMAXREG.TRY_ALLOC.CTAPOOL UP0, 0xc0 ;  /* 0x000000c0000079c8 */ /* 0x000e640008000600 */
[----:B-1----:R-:W-:Y:S05]  /*c570*/  BRA.U !UP0, `(.L_x_27) ;  /* 0xfffffffd08f47547 */ /* 0x002fea000b83ffff */
[----:B------:R-:W1:Y:S08]  /*c580*/  LDC R0, c[0x0][0x900] ;  /* 0x00024000ff007b82 */ /* 0x000e700000000800 */
[----:B------:R-:W2:Y:S01]  /*c590*/  S2UR UR37, SR_CgaCtaId ;  /* 0x00000000002579c3 */ /* 0x000ea20000008800 */
[----:B-1----:R-:W-:-:S13]  /*c5a0*/  ISETP.LE.AND P0, PT, R0, UR36, PT ;  /* 0x0000002400007c0c */ /* 0x002fda000bf03270 */
[----:B--2---:R-:W-:Y:S05]  /*c5b0*/  @P0 EXIT ;  /* 0x000000000000094d */ /* 0x004fea0003800000 */
[----:B------:R-:W1:Y:S01]  /*c5c0*/  S2R R125, SR_TID.X ;  /* 0x00000000007d7919 */ /* 0x000e620000002100 */
[----:B------:R-:W-:Y:S02]  /*c5d0*/  UISETP.NE.AND UP0, UPT, UR56, URZ, UPT ;  /* 0x000000ff3800728c */ /* 0x000fe4000bf05270 */
[----:B------:R-:W-:Y:S02]  /*c5e0*/  USHF.L.U32 UR42, UR8, 0x3, URZ ;  /* 0x00000003082a7899 */ /* 0x000fe400080006ff */
[----:B------:R-:W-:Y:S01]  /*c5f0*/  USEL UR10, URZ, 0x80, UP0 ;  /* 0x00000080ff0a7887 */ /* 0x000fe20008000000 */
[----:B------:R-:W-:Y:S01]  /*c600*/  UMOV UR9, 0x400 ;  /* 0x0000040000097882 */ /* 0x000fe20000000000 */
[----:B------:R-:W-:Y:S02]  /*c610*/  USEL UR48, UR7, UR4, UP0 ;  /* 0x0000000407307287 */ /* 0x000fe40008000000 */
[----:B------:R-:W-:Y:S02]  /*c620*/  ULEA UR9, UR37, UR9, 0x18 ;  /* 0x0000000925097291 */ /* 0x000fe4000f8ec0ff */
[----:B------:R-:W-:Y:S01]  /*c630*/  ULOP3.LUT UR41, UR42, 0x8, URZ, 0x3c, !UPT ;  /* 0x000000082a297892 */ /* 0x000fe2000f8e3cff */
[----:B------:R-:W-:Y:S01]  /*c640*/  UMOV UR46, 0x20 ;  /* 0x00000020002e7882 */ /* 0x000fe20000000000 */
[----:B------:R-:W-:-:S02]  /*c650*/  UIADD3 UR47, UPT, UPT, UR9, 0x16088, URZ ;  /* 0x00016088092f7890 */ /* 0x000fc4000fffe0ff */
[----:B------:R-:W-:Y:S02]  /*c660*/  UIADD3 UR44, UPT, UPT, UR9, 0x16060, URZ ;  /* 0x00016060092c7890 */ /* 0x000fe4000fffe0ff */
[----:B------:R-:W-:Y:S02]  /*c670*/  UIADD3 UR43, UPT, UPT, UR9, 0x16080, URZ ;  /* 0x00016080092b7890 */ /* 0x000fe4000fffe0ff */
[----:B------:R-:W-:Y:S02]  /*c680*/  UIADD3 UR40, UPT, UPT, UR9, 0x16068, URZ ;  /* 0x0001606809287890 */ /* 0x000fe4000fffe0ff */
[----:B------:R-:W-:Y:S01]  /*c690*/  USEL UR45, UR5, UR6, UP0 ;  /* 0x00000006052d7287 */ /* 0x000fe20008000000 */
[----:B------:R-:W2:Y:S01]  /*c6a0*/  LDCU UR49, c[0x0][0x370] ;  /* 0x00006e00ff3177ac */ /* 0x000ea20008000800 */
[----:B------:R-:W-:Y:S01]  /*c6b0*/  UMOV UR54, URZ ;  /* 0x000000ff00367c82 */ /* 0x000fe20008000000 */
[----:B------:R-:W-:Y:S01]  /*c6c0*/  ULOP3.LUT UR48, UR48, 0x1, URZ, 0xc0, !UPT ;  /* 0x0000000130307892 */ /* 0x000fe2000f8ec0ff */
[----:B-1----:R-:W-:Y:S01]  /*c6d0*/  IMAD.U32 R124, R125, 0x10000, RZ ;  /* 0x000100007d7c7824 */ /* 0x002fe200078e00ff */
[----:B------:R-:W-:Y:S01]  /*c6e0*/  SHF.R.U32.HI R125, RZ, 0x5, R125 ;  /* 0x00000005ff7d7819 */ /* 0x000fe2000001167d */
[----:B------:R-:W-:-:S02]  /*c6f0*/  USEL UR46, UR46, 0xa0, UP0 ;  /* 0x000000a02e2e7887 */ /* 0x000fc40008000000 */
[----:B------:R-:W-:Y:S01]  /*c700*/  UIADD3 UR42, UPT, UPT, UR42, 0x160d0, UR9 ;  /* 0x000160d02a2a7890 */ /* 0x000fe2000fffe009 */
[----:B------:R-:W-:Y:S01]  /*c710*/  LOP3.LUT R124, R124, 0x600000, RZ, 0xc0, !PT ;  /* 0x006000007c7c7812 */ /* 0x000fe200078ec0ff */
[----:B------:R-:W-:Y:S01]  /*c720*/  UIADD3 UR41, UPT, UPT, UR41, 0x160d0, UR9 ;  /* 0x000160d029297890 */ /* 0x000fe2000fffe009 */
[----:B------:R-:W-:Y:S01]  /*c730*/  LOP3.LUT R119, R125, 0x3, RZ, 0xc0, !PT ;  /* 0x000000037d777812 */ /* 0x000fe200078ec0ff */
[----:B------:R-:W-:Y:S01]  /*c740*/  @UP0 UIADD3 UR47, UPT, UPT, UR9, 0x16078, URZ ;  /* 0x00016078092f0890 */ /* 0x000fe2000fffe0ff */
[----:B------:R-:W-:Y:S01]  /*c750*/  LOP3.LUT R118, R124, UR10, RZ, 0xfc, !PT ;  /* 0x0000000a7c767c12 */ /* 0x000fe2000f8efcff */
[----:B------:R-:W-:Y:S01]  /*c760*/  @UP0 UIADD3 UR44, UPT, UPT, UR9, 0x16050, URZ ;  /* 0x00016050092c0890 */ /* 0x000fe2000fffe0ff */
[----:B------:R-:W-:Y:S01]  /*c770*/  SHF.R.U32.HI R120, RZ, 0x15, R124 ;  /* 0x00000015ff787819 */ /* 0x000fe2000001167c */
[----:B------:R-:W-:Y:S01]  /*c780*/  @UP0 UIADD3 UR43, UPT, UPT, UR9, 0x16070, URZ ;  /* 0x00016070092b0890 */ /* 0x000fe2000fffe0ff */
[----:B------:R-:W-:Y:S01]  /*c790*/  LOP3.LUT R121, R118, 0x20, RZ, 0xfc, !PT ;  /* 0x0000002076797812 */ /* 0x000fe200078efcff */
[----:B------:R-:W-:Y:S01]  /*c7a0*/  @UP0 UIADD3 UR40, UPT, UPT, UR9, 0x16058, URZ ;  /* 0x0001605809280890 */ /* 0x000fe2000fffe0ff */
[----:B------:R-:W-:Y:S01]  /*c7b0*/  UMOV UR53, 0x1 ;  /* 0x0000000100357882 */ /* 0x000fe20000000000 */
[----:B------:R-:W-:Y:S01]  /*c7c0*/  UMOV UR52, 0x1 ;  /* 0x0000000100347882 */ /* 0x000fe20000000000 */
[----:B--2---:R-:W-:-:S09]  /*c7d0*/  UMOV UR51, URZ ;  /* 0x000000ff00337c82 */ /* 0x004fd20008000000 */
.L_x_278:
[----:B-1----:R-:W1:Y:S01]  /*c7e0*/  LDCU.64 UR6, c[0x0][0x908] ;  /* 0x00012100ff0677ac */ /* 0x002e620008000a00 */
[----:B------:R-:W2:Y:S01]  /*c7f0*/  LDCU UR8, c[0x0][0x904] ;  /* 0x00012080ff0877ac */ /* 0x000ea20008000800 */
[----:B---3--:R-:W3:Y:S01]  /*c800*/  LDCU.64 UR4, c[0x0][0x380] ;  /* 0x00007000ff0477ac */ /* 0x008ee20008000a00 */
[----:B-1----:R-:W-:Y:S02]  /*c810*/  UIMAD.WIDE.U32 UR10, UR36, UR6, URZ ;  /* 0x00000006240a72a5 */ /* 0x002fe4000f8e00ff */
[----:B--2---:R-:W-:Y:S02]  /*c820*/  UISETP.NE.AND UP0, UPT, UR8, 0x1, UPT ;  /* 0x000000010800788c */ /* 0x004fe4000bf05270 */
[----:B------:R-:W-:-:S04]  /*c830*/  USHF.R.U32.HI UR6, URZ, UR7, UR11 ;  /* 0x00000007ff067299 */ /* 0x000fc8000801160b */
[----:B------:R-:W-:Y:S02]  /*c840*/  USEL UR6, UR36, UR6, !UP0 ;  /* 0x0000000624067287 */ /* 0x000fe4000c000000 */
[----:B---3--:R-:W-:Y:S02]  /*c850*/  UISETP.NE.AND UP0, UPT, UR5, URZ, UPT ;  /* 0x000000ff0500728c */ /* 0x008fe4000bf05270 */
[----:B------:R-:W-:-:S04]  /*c860*/  UIADD3 UR6, UPT, UPT, -UR6, URZ, URZ ;  /* 0x000000ff06067290 */ /* 0x000fc8000fffe1ff */
[----:B------:R-:W-:-:S04]  /*c870*/  UIMAD UR6, UR8, UR6, UR36 ;  /* 0x00000006080672a4 */ /* 0x000fc8000f8e0224 */
[----:B------:R-:W-:-:S04]  /*c880*/  USHF.L.U32 UR6, UR6, 0x8, URZ ;  /* 0x0000000806067899 */ /* 0x000fc800080006ff */
[----:B------:R-:W-:-:S09]  /*c890*/  UISETP.GE.OR UP0, UPT, UR6, UR4, !UP0 ;  /* 0x000000040600728c */ /* 0x000fd2000c706670 */
[----:B----4-:R-:W-:Y:S05]  /*c8a0*/  BRA.U UP0, `(.L_x_235) ;  /* 0x0000005500a87547 */ /* 0x010fea000b800000 */
[----:B------:R-:W-:Y:S02]  /*c8b0*/  UIADD3 UR4, UPT, UPT, UR5, 0x3f, URZ ;  /* 0x0000003f05047890 */ /* 0x000fe4000fffe0ff */
[----:B------:R-:W-:Y:S02]  /*c8c0*/  ULOP3.LUT UP0, UR60, UR5, 0x3f, URZ, 0xc0, !UPT ;  /* 0x0000003f053c7892 */ /* 0x000fe4000f80c0ff */
[----:B------:R-:W-:-:S04]  /*c8d0*/  USHF.R.S32.HI UR5, URZ, 0x1f, UR4 ;  /* 0x0000001fff057899 */ /* 0x000fc80008011404 */
[----:B------:R-:W-:-:S05]  /*c8e0*/  ULEA.HI UR4, UR5, UR4, URZ, 0x6 ;  /* 0x0000000405047291 */ /* 0x000fca000f8f30ff */
[----:B------:R-:W-:Y:S02]  /*c8f0*/  @UP0 ULEA.HI.SX32 UR59, UR4, 0xffffffff, 0x1a ;  /* 0xffffffff043b0891 */ /* 0x000fe4000f8fd2ff */
[----:B------:R-:W-:Y:S02]  /*c900*/  @!UP0 USHF.R.S32.HI UR59, URZ, 0x6, UR4 ;  /* 0x00000006ff3b8899 */ /* 0x000fe40008011404 */
[----:B------:R-:W-:-:S09]  /*c910*/  UISETP.NE.AND UP0, UPT, UR48, URZ, UPT ;  /* 0x000000ff3000728c */ /* 0x000fd2000bf05270 */
[----:B------:R-:W-:Y:S05]  /*c920*/  BRA.U UP0, `(.L_x_236) ;  /* 0x0000000100047547 */ /* 0x000fea000b800000 */
[----:B------:R-:W-:Y:S05]  /*c930*/  BPT.TRAP 0x1 ;  /* 0x000000040000795c */ /* 0x000fea0000300000 */
.L_x_236:
[----:B------:R-:W-:-:S04]  /*c940*/  UISETP.NE.AND UP0, UPT, UR56, URZ, UPT ;  /* 0x000000ff3800728c */ /* 0x000fc8000bf05270 */
[----:B------:R-:W-:-:S06]  /*c950*/  USEL UR4, UR52, UR53, UP0 ;  /* 0x0000003534047287 */ /* 0x000fcc0008000000 */
[----:B------:R-:W-:-:S04]  /*c960*/  MOV R0, UR4 ;  /* 0x0000000400007c02 */ /* 0x000fc80008000f00 */
[----:B------:R-:W-:-:S04]  /*c970*/  SHF.L.U32 R0, R0, 0x1f, RZ ;  /* 0x0000001f00007819 */ /* 0x000fc800000006ff */
[----:B------:R-:W1:Y:S02]  /*c980*/  SYNCS.PHASECHK.TRANS64.TRYWAIT P0, [UR47], R0 ;  /* 0x00000000ff0075a7 */ /* 0x000e64000800112f */
[----:B-1----:R-:W-:Y:S05]  /*c990*/  @!P0 BRA `(.L_x_237) ;  /* 0x0000009400748947 */ /* 0x002fea0003800000 */
.L_x_434:
[----:B------:R-:W-:Y:S01]  /*c9a0*/  UISETP.GE.AND UP0, UPT, UR59, 0x1, UPT ;  /* 0x000000013b00788c */ /* 0x000fe2000bf06270 */
[----:B------:R-:W-:Y:S01]  /*c9b0*/  HFMA2 R116, -RZ, RZ, 0, 0 ;  /* 0x00000000ff747431 */ /* 0x000fe200000001ff */
[----:B------:R-:W-:Y:S01]  /*c9c0*/  MOV R117, 0xff800000 ;  /* 0xff80000000757802 */ /* 0x000fe20000000f00 */
[----:B------:R-:W-:-:S06]  /*c9d0*/  UMOV UR50, URZ ;  /* 0x000000ff00327c82 */ /* 0x000fcc0008000000 */
[----:B------:R-:W-:Y:S05]  /*c9e0*/  BRA.U !UP0, `(.L_x_238) ;  /* 0x0000002508047547 */ /* 0x000fea000b800000 */
[----:B------:R-:W-:Y:S01]  /*c9f0*/  MOV R116, RZ ;  /* 0x000000ff00747202 */ /* 0x000fe20000000f00 */
[----:B------:R-:W-:Y:S01]  /*ca00*/  USHF.L.U32 UR50, UR59, 0x6, URZ ;  /* 0x000000063b327899 */ /* 0x000fe200080006ff */
[----:B------:R-:W-:Y:S01]  /*ca10*/  MOV R94, 0xff800000 ;  /* 0xff800000005e7802 */ /* 0x000fe20000000f00 */
[----:B------:R-:W2:Y:S01]  /*ca20*/  LDCU UR38, c[0x0][0x704] ;  /* 0x0000e080ff2677ac */ /* 0x000ea20008000800 */
[----:B------:R-:W-:-:S05]  /*ca30*/  UIADD3 UR59, UPT, UPT, UR59, -0x1, URZ ;  /* 0xffffffff3b3b7890 */ /* 0x000fca000fffe0ff */
.L_x_256:
[----:B-1----:R-:W-:Y:S01]  /*ca40*/  IADD3 R0, PT, PT, R124, UR46, RZ ;  /* 0x0000002e7c007c10 */ /* 0x002fe2000fffe0ff */
[----:B------:R-:W-:-:S04]  /*ca50*/  UISETP.NE.AND UP0, UPT, UR56, URZ, UPT ;  /* 0x000000ff3800728c */ /* 0x000fc8000bf05270 */
[----:B------:R-:W-:Y:S01]  /*ca60*/  USEL UR57, UR51, UR54, UP0 ;  /* 0x0000003633397287 */ /* 0x000fe20008000000 */
[----:B------:R-:W1:Y:S01]  /*ca70*/  SHFL.IDX PT, R0, R0, RZ, 0x1f ;  /* 0x00001fff00007589 */ /* 0x000e6200000e0000 */
[----:B------:R-:W-:Y:S01]  /*ca80*/  UISETP.GT.U32.AND UP0, UPT, UR45, 0x1, UPT ;  /* 0x000000012d00788c */ /* 0x000fe2000bf04070 */
[----:B-1----:R-:W-:-:S08]  /*ca90*/  R2UR UR58, R0 ;  /* 0x00000000003a72ca */ /* 0x002fd000000e0000 */
[----:B--23--:R-:W-:Y:S07]  /*caa0*/  BRA.U UP0, `(.L_x_239) ;  /* 0x0000000100047547 */ /* 0x00cfee000b800000 */
[----:B--2---:R-:W-:Y:S05]  /*cab0*/  BPT.TRAP 0x1 ;  /* 0x000000040000795c */ /* 0x004fea0000300000 */
.L_x_239:
[----:B------:R-:W-:Y:S01]  /*cac0*/  IMAD.U32 R0, RZ, RZ, UR57 ;  /* 0x00000039ff007e24 */ /* 0x000fe2000f8e00ff */
[----:B------:R-:W-:-:S04]  /*cad0*/  ISETP.NE.AND P0, PT, R119, R120, PT ;  /* 0x000000787700720c */ /* 0x000fc80003f05270 */
[----:B------:R-:W-:-:S04]  /*cae0*/  SHF.L.U32 R0, R0, 0x1f, RZ ;  /* 0x0000001f00007819 */ /* 0x000fc800000006ff */
[----:B------:R-:W1:Y:S02]  /*caf0*/  SYNCS.PHASECHK.TRANS64.TRYWAIT P1, [UR44], R0 ;  /* 0x00000000ff0075a7 */ /* 0x000e64000802112c */
[----:B-1----:R-:W-:Y:S05]  /*cb00*/  @!P1 BRA `(.L_x_240) ;  /* 0x0000009400309947 */ /* 0x002fea0003800000 */
.L_x_435:
[----:B------:R-:W-:Y:S05]  /*cb10*/  @!P0 BRA `(.L_x_241) ;  /* 0x0000000000408947 */ /* 0x000fea0003800000 */
[----:B-1----:R-:W-:Y:S01]  /*cb20*/  MOV R0, 0x8 ;  /* 0x0000000800007802 */ /* 0x002fe20000000f00 */
[----:B------:R-:W1:Y:S01]  /*cb30*/  LDCU.64 UR6, c[0x4][0xb0] ;  /* 0x01001600ff0677ac */ /* 0x000e620008000a00 */
[----:B------:R-:W-:Y:S02]  /*cb40*/  HFMA2 R12, -RZ, RZ, 0, 5.9604644775390625e-08 ;  /* 0x00000001ff0c7431 */ /* 0x000fe400000001ff */
[----:B------:R-:W-:Y:S01]  /*cb50*/  IMAD.MOV.U32 R8, RZ, RZ, 0x192 ;  /* 0x00000192ff087424 */ /* 0x000fe200078e00ff */
[----:B------:R3:W4:Y:S01]  /*cb60*/  LDC.64 R2, c[0x4][R0] ;  /* 0x0100000000027b82 */ /* 0x0007220000000a00 */
[----:B------:R-:W5:Y:S01]  /*cb70*/  LDCU.64 UR4, c[0x4][0xb8] ;  /* 0x01001700ff0477ac */ /* 0x000f620008000a00 */
[----:B------:R-:W-:Y:S01]  /*cb80*/  IMAD.MOV.U32 R13, RZ, RZ, RZ ;  /* 0x000000ffff0d7224 */ /* 0x000fe200078e00ff */
[----:B------:R-:W2:Y:S01]  /*cb90*/  LDCU.64 UR8, c[0x4][0x10] ;  /* 0x01000200ff0877ac */ /* 0x000ea20008000a00 */
[----:B-1----:R-:W-:Y:S01]  /*cba0*/  IMAD.U32 R4, RZ, RZ, UR6 ;  /* 0x00000006ff047e24 */ /* 0x002fe2000f8e00ff */
[----:B------:R-:W-:Y:S01]  /*cbb0*/  MOV R5, UR7 ;  /* 0x0000000700057c02 */ /* 0x000fe20008000f00 */
[----:B-----5:R-:W-:Y:S01]  /*cbc0*/  IMAD.U32 R6, RZ, RZ, UR4 ;  /* 0x00000004ff067e24 */ /* 0x020fe2000f8e00ff */
[----:B------:R-:W-:Y:S01]  /*cbd0*/  MOV R7, UR5 ;  /* 0x0000000500077c02 */ /* 0x000fe20008000f00 */
[----:B--2---:R-:W-:Y:S01]  /*cbe0*/  IMAD.U32 R10, RZ, RZ, UR8 ;  /* 0x00000008ff0a7e24 */ /* 0x004fe2000f8e00ff */
[----:B------:R-:W-:-:S02]  /*cbf0*/  MOV R11, UR9 ;  /* 0x00000009000b7c02 */ /* 0x000fc40008000f00 */
[----:B------:R-:W-:-:S07]  /*cc00*/  LEPC R20, `(.L_x_241) ;  /* 0x000000001014794e */ /* 0x000fce0000000000 */
[----:B---34-:R-:W-:Y:S05]  /*cc10*/  CALL.ABS.NOINC R2 ;  /* 0x0000000002007343 */ /* 0x018fea0003c00000 */
.L_x_241:
[----:B------:R-:W-:Y:S05]  /*cc20*/  WARPSYNC.ALL ;  /* 0x0000000000007948 */ /* 0x000fea0003800000 */
[----:B------:R-:W-:Y:S02]  /*cc30*/  R2UR UR4, R118 ;  /* 0x00000000760472ca */ /* 0x000fe400000e0000 */
[----:B------:R-:W-:-:S11]  /*cc40*/  ISETP.NE.AND P0, PT, R119, R120, PT ;  /* 0x000000787700720c */ /* 0x000fd60003f05270 */
[----:B------:R-:W3:Y:S02]  /*cc50*/  LDTM.x32 R56, tmem[UR4] ;  /* 0x00000004003879ee */ /* 0x000ee400082c0000 */
[----:B---3--:R-:W-:Y:S05]  /*cc60*/  @!P0 BRA `(.L_x_242) ;  /* 0x0000000000408947 */ /* 0x008fea0003800000 */
[----:B-1----:R-:W-:Y:S01]  /*cc70*/  MOV R2, 0x8 ;  /* 0x0000000800027802 */ /* 0x002fe20000000f00 */
[----:B------:R-:W1:Y:S01]  /*cc80*/  LDCU.64 UR8, c[0x4][0xb0] ;  /* 0x01001600ff0877ac */ /* 0x000e620008000a00 */
[----:B------:R-:W-:Y:S02]  /*cc90*/  HFMA2 R12, -RZ, RZ, 0, 5.9604644775390625e-08 ;  /* 0x00000001ff0c7431 */ /* 0x000fe400000001ff */
[----:B------:R-:W-:Y:S01]  /*cca0*/  IMAD.MOV.U32 R8, RZ, RZ, 0x192 ;  /* 0x00000192ff087424 */ /* 0x000fe200078e00ff */
[----:B------:R-:W3:Y:S01]  /*ccb0*/  LDCU.64 UR6, c[0x4][0xb8] ;  /* 0x01001700ff0677ac */ /* 0x000ee20008000a00 */
[----:B------:R-:W4:Y:S01]  /*ccc0*/  LDC.64 R2, c[0x4][R2] ;  /* 0x0100000002027b82 */ /* 0x000f220000000a00 */
[----:B------:R-:W-:Y:S01]  /*ccd0*/  IMAD.MOV.U32 R13, RZ, RZ, RZ ;  /* 0x000000ffff0d7224 */ /* 0x000fe200078e00ff */
[----:B------:R-:W5:Y:S01]  /*cce0*/  LDCU.64 UR4, c[0x4][0x10] ;  /* 0x01000200ff0477ac */ /* 0x000f620008000a00 */
[----:B-1----:R-:W-:Y:S01]  /*ccf0*/  IMAD.U32 R4, RZ, RZ, UR8 ;  /* 0x00000008ff047e24 */ /* 0x002fe2000f8e00ff */
[----:B------:R-:W-:Y:S01]  /*cd00*/  MOV R5, UR9 ;  /* 0x0000000900057c02 */ /* 0x000fe20008000f00 */
[----:B---3--:R-:W-:Y:S01]  /*cd10*/  IMAD.U32 R6, RZ, RZ, UR6 ;  /* 0x00000006ff067e24 */ /* 0x008fe2000f8e00ff */
[----:B------:R-:W-:Y:S01]  /*cd20*/  MOV R7, UR7 ;  /* 0x0000000700077c02 */ /* 0x000fe20008000f00 */
[----:B-----5:R-:W-:Y:S01]  /*cd30*/  IMAD.U32 R10, RZ, RZ, UR4 ;  /* 0x00000004ff0a7e24 */ /* 0x020fe2000f8e00ff */
[----:B------:R-:W-:-:S02]  /*cd40*/  MOV R11, UR5 ;  /* 0x00000005000b7c02 */ /* 0x000fc40008000f00 */
[----:B------:R-:W-:-:S07]  /*cd50*/  LEPC R20, `(.L_x_242) ;  /* 0x000000001014794e */ /* 0x000fce0000000000 */
[----:B--2-4-:R-:W-:Y:S05]  /*cd60*/  CALL.ABS.NOINC R2 ;  /* 0x0000000002007343 */ /* 0x014fea0003c00000 */
.L_x_242:
[----:B------:R-:W-:Y:S05]  /*cd70*/  WARPSYNC.ALL ;  /* 0x0000000000007948 */ /* 0x000fea0003800000 */
[----:B------:R-:W-:Y:S02]  /*cd80*/  R2UR UR4, R121 ;  /* 0x00000000790472ca */ /* 0x000fe400000e0000 */
[C---:B-1----:R-:W-:Y:S02]  /*cd90*/  FMNMX3 R0, R94.reuse, R56, R60, !PT ;  /* 0x000000385e007276 */ /* 0x042fe4000780003c */
[C---:B------:R-:W-:Y:S02]  /*cda0*/  FMNMX3 R3, R94.reuse, R57, R61, !PT ;  /* 0x000000395e037276 */ /* 0x040fe4000780003d */
[----:B------:R-:W-:-:S02]  /*cdb0*/  FMNMX3 R4, R94, R58, R62, !PT ;  /* 0x0000003a5e047276 */ /* 0x000fc4000780003e */
[----:B------:R-:W-:Y:S02]  /*cdc0*/  FMNMX3 R0, R0, R64, R68, !PT ;  /* 0x0000004000007276 */ /* 0x000fe40007800044 */
[----:B------:R-:W-:Y:S02]  /*cdd0*/  FMNMX3 R3, R3, R65, R69, !PT ;  /* 0x0000004103037276 */ /* 0x000fe40007800045 */
[----:B------:R-:W-:Y:S01]  /*cde0*/  FMNMX3 R5, R94, R59, R63, !PT ;  /* 0x0000003b5e057276 */ /* 0x000fe2000780003f */
[----:B------:R-:W1:Y:S01]  /*cdf0*/  LDTM.x32 R24, tmem[UR4] ;  /* 0x00000004001879ee */ /* 0x000e6200082c0000 */
[----:B------:R-:W-:Y:S02]  /*ce00*/  FMNMX3 R4, R4, R66, R70, !PT ;  /* 0x0000004204047276 */ /* 0x000fe40007800046 */
[----:B------:R-:W-:Y:S02]  /*ce10*/  FMNMX3 R0, R0, R72, R76, !PT ;  /* 0x0000004800007276 */ /* 0x000fe4000780004c */
[----:B------:R-:W-:-:S02]  /*ce20*/  FMNMX3 R3, R3, R73, R77, !PT ;  /* 0x0000004903037276 */ /* 0x000fc4000780004d */
[----:B------:R-:W-:Y:S02]  /*ce30*/  FMNMX3 R5, R5, R67, R71, !PT ;  /* 0x0000004305057276 */ /* 0x000fe40007800047 */
[----:B------:R-:W-:Y:S02]  /*ce40*/  FMNMX3 R4, R4, R74, R78, !PT ;  /* 0x0000004a04047276 */ /* 0x000fe4000780004e */
[----:B------:R-:W-:Y:S02]  /*ce50*/  FMNMX3 R0, R0, R80, R84, !PT ;  /* 0x0000005000007276 */ /* 0x000fe40007800054 */
[----:B------:R-:W-:Y:S02]  /*ce60*/  FMNMX3 R3, R3, R81, R85, !PT ;  /* 0x0000005103037276 */ /* 0x000fe40007800055 */
[----:B------:R-:W-:Y:S02]  /*ce70*/  FMNMX3 R5, R5, R75, R79, !PT ;  /* 0x0000004b05057276 */ /* 0x000fe4000780004f */
[----:B------:R-:W-:-:S02]  /*ce80*/  FMNMX3 R4, R4, R82, R86, !PT ;  /* 0x0000005204047276 */ /* 0x000fc40007800056 */
[----:B------:R-:W-:Y:S02]  /*ce90*/  FMNMX3 R5, R5, R83, R87, !PT ;  /* 0x0000005305057276 */ /* 0x000fe40007800057 */
[----:B------:R-:W-:Y:S02]  /*cea0*/  ISETP.NE.AND P0, PT, R119, R120, PT ;  /* 0x000000787700720c */ /* 0x000fe40003f05270 */
[----:B-1----:R-:W-:Y:S02]  /*ceb0*/  FMNMX3 R0, R0, R24, R28, !PT ;  /* 0x0000001800007276 */ /* 0x002fe4000780001c */
        /* <DEDUP_REMOVED lines=15> */
[----:B------:R-:W-:-:S04]  /*cfb0*/  FMNMX3 R0, R4, R3, R0, !PT ;  /* 0x0000000304007276 */ /* 0x000fc80007800000 */
[----:B------:R-:W-:-:S04]  /*cfc0*/  FMNMX R117, R2, R0, !PT ;  /* 0x0000000002757209 */ /* 0x000fc80007800000 */
[----:B------:R-:W-:-:S04]  /*cfd0*/  FSETP.NEU.AND P1, PT, R117, -INF , PT ;  /* 0xff8000007500780b */ /* 0x000fc80003f2d000 */
[----:B------:R-:W-:Y:S01]  /*cfe0*/  FSEL R95, R117, RZ, P1 ;  /* 0x000000ff755f7208 */ /* 0x000fe20000800000 */
[----:B------:R-:W-:Y:S08]  /*cff0*/  @!P0 BRA `(.L_x_243) ;  /* 0x0000000000408947 */ /* 0x000ff00003800000 */
[----:B------:R-:W-:Y:S01]  /*d000*/  MOV R2, 0x8 ;  /* 0x0000000800027802 */ /* 0x000fe20000000f00 */
        /* <DEDUP_REMOVED lines=15> */
.L_x_243:
[----:B------:R-:W-:Y:S05]  /*d100*/  WARPSYNC.ALL ;  /* 0x0000000000007948 */ /* 0x000fea0003800000 */
[----:B------:R-:W-:Y:S02]  /*d110*/  R2UR UR4, R118 ;  /* 0x00000000760472ca */ /* 0x000fe400000e0000 */
[----:B------:R-:W-:-:S11]  /*d120*/  ISETP.NE.AND P0, PT, RZ, UR48, PT ;  /* 0x00000030ff007c0c */ /* 0x000fd6000bf05270 */
[----:B------:R1:W-:Y:S02]  /*d130*/  STTM.x2 tmem[UR4], R94 ;  /* 0x0000005e000079ed */ /* 0x0003e400080c0004 */
[----:B------:R-:W-:Y:S05]  /*d140*/  @P0 BRA `(.L_x_244) ;  /* 0x0000000000040947 */ /* 0x000fea0003800000 */
[----:B--2---:R-:W-:Y:S05]  /*d150*/  BPT.TRAP 0x1 ;  /* 0x000000040000795c */ /* 0x004fea0000300000 */
.L_x_244:
[----:B------:R-:W-:Y:S01]  /*d160*/  MOV R0, UR55 ;  /* 0x0000003700007c02 */ /* 0x000fe20008000f00 */
[----:B------:R-:W-:Y:S01]  /*d170*/  SYNCS.ARRIVE.TRANS64.A1T0 RZ, [UR43], RZ ;  /* 0x000000ffffff79a7 */ /* 0x000fe2000810002b */
[----:B------:R-:W-:Y:S02]  /*d180*/  UISETP.NE.AND UP0, UPT, UR56, URZ, UPT ;  /* 0x000000ff3800728c */ /* 0x000fe4000bf05270 */
[----:B------:R-:W-:Y:S01]  /*d190*/  SHF.L.U32 R2, R0, 0x1f, RZ ;  /* 0x0000001f00027819 */ /* 0x000fe200000006ff */
[----:B--2---:R-:W-:Y:S01]  /*d1a0*/  FMUL R0, R95, -UR38 ;  /* 0x800000265f007c20 */ /* 0x004fe20008400000 */
[----:B------:R-:W-:Y:S02]  /*d1b0*/  USEL UR39, UR52, UR53, UP0 ;  /* 0x0000003534277287 */ /* 0x000fe40008000000 */
[----:B------:R-:W2:Y:S01]  /*d1c0*/  SYNCS.PHASECHK.TRANS64.TRYWAIT P2, [UR42], R2 ;  /* 0x00000002ff0075a7 */ /* 0x000ea2000804112a */
[--C-:B------:R-:W-:Y:S01]  /*d1d0*/  FFMA2 R56, R56.F32x2.HI_LO, UR38.F32, R0.reuse.F32 ;  /* 0x0000002638387c49 */ /* 0x100fe20009200000 */
[----:B------:R-:W-:Y:S01]  /*d1e0*/  ULOP3.LUT UR39, UR39, 0x1, URZ, 0x3c, !UPT ;  /* 0x0000000127277892 */ /* 0x000fe2000f8e3cff */
[----:B------:R-:W-:-:S02]  /*d1f0*/  FFMA2 R58, R58.F32x2.HI_LO, UR38.F32, R0.F32 ;  /* 0x000000263a3a7c49 */ /* 0x000fc40009200000 */
[--C-:B------:R-:W-:Y:S01]  /*d200*/  FFMA2 R60, R60.F32x2.HI_LO, UR38.F32, R0.reuse.F32 ;  /* 0x000000263c3c7c49 */ /* 0x100fe20009200000 */
[----:B------:R-:W-:Y:S01]  /*d210*/  FSETP.GEU.AND P1, PT, R56, -126, PT ;  /* 0xc2fc00003800780b */ /* 0x000fe20003f2e000 */
[----:B------:R-:W-:Y:S01]  /*d220*/  FFMA2 R62, R62.F32x2.HI_LO, UR38.F32, R0.F32 ;  /* 0x000000263e3e7c49 */ /* 0x000fe20009200000 */
[----:B------:R-:W-:Y:S02]  /*d230*/  FSETP.GEU.AND P0, PT, R57, -126, PT ;  /* 0xc2fc00003900780b */ /* 0x000fe40003f0e000 */
[----:B------:R-:W-:Y:S02]  /*d240*/  FSETP.GEU.AND P6, PT, R58, -126, PT ;  /* 0xc2fc00003a00780b */ /* 0x000fe40003fce000 */
[----:B------:R-:W-:Y:S02]  /*d250*/  FSETP.GEU.AND P5, PT, R59, -126, PT ;  /* 0xc2fc00003b00780b */ /* 0x000fe40003fae000 */
[----:B------:R-:W-:Y:S02]  /*d260*/  FSETP.GEU.AND P4, PT, R60, -126, PT ;  /* 0xc2fc00003c00780b */ /* 0x000fe40003f8e000 */
[----:B------:R-:W-:-:S03]  /*d270*/  FSETP.GEU.AND P3, PT, R61, -126, PT ;  /* 0xc2fc00003d00780b */ /* 0x000fc60003f6e000 */
[----:B------:R-:W-:Y:S02]  /*d280*/  @!P1 FMUL R56, R56, 0.5 ;  /* 0x3f00000038389820 */ /* 0x000fe40000400000 */
[----:B------:R-:W-:Y:S02]  /*d290*/  @!P0 FMUL R57, R57, 0.5 ;  /* 0x3f00000039398820 */ /* 0x000fe40000400000 */
[----:B------:R-:W-:Y:S01]  /*d2a0*/  @!P6 FMUL R58, R58, 0.5 ;  /* 0x3f0000003a3ae820 */ /* 0x000fe20000400000 */
[----:B------:R3:W4:Y:S01]  /*d2b0*/  MUFU.EX2 R114, R56 ;  /* 0x0000003800727308 */ /* 0x0007220000000800 */
[----:B------:R-:W-:-:S07]  /*d2c0*/  @!P5 FMUL R59, R59, 0.5 ;  /* 0x3f0000003b3bd820 */ /* 0x000fce0000400000 */
[----:B------:R3:W5:Y:S08]  /*d2d0*/  MUFU.EX2 R115, R57 ;  /* 0x0000003900737308 */ /* 0x0007700000000800 */
[----:B------:R3:W1:Y:S08]  /*d2e0*/  MUFU.EX2 R108, R58 ;  /* 0x0000003a006c7308 */ /* 0x0006700000000800 */
[----:B------:R3:W1:Y:S02]  /*d2f0*/  MUFU.EX2 R109, R59 ;  /* 0x0000003b006d7308 */ /* 0x0006640000000800 */
[----:B-12345:R-:W-:Y:S05]  /*d300*/  @!P2 BRA `(.L_x_245) ;  /* 0x0000008c0048a947 */ /* 0x03efea0003800000 */
.L_x_436:
[----:B------:R-:W-:Y:S01]  /*d310*/  @!P1 FMUL R114, R114, R114 ;  /* 0x0000007272729220 */ /* 0x000fe20000400000 */
[----:B------:R-:W-:Y:S01]  /*d320*/  FSETP.GEU.AND P2, PT, R62, -126, PT ;  /* 0xc2fc00003e00780b */ /* 0x000fe20003f4e000 */
[----:B------:R-:W-:Y:S01]  /*d330*/  @!P3 FMUL R61, R61, 0.5 ;  /* 0x3f0000003d3db820 */ /* 0x000fe20000400000 */
[----:B------:R-:W-:Y:S01]  /*d340*/  FSETP.GEU.AND P1, PT, R63, -126, PT ;  /* 0xc2fc00003f00780b */ /* 0x000fe20003f2e000 */
[----:B------:R-:W-:Y:S01]  /*d350*/  @!P4 FMUL R60, R60, 0.5 ;  /* 0x3f0000003c3cc820 */ /* 0x000fe20000400000 */
[--C-:B------:R-:W-:Y:S01]  /*d360*/  FFMA2 R64, R64.F32x2.HI_LO, UR38.F32, R0.reuse.F32 ;  /* 0x0000002640407c49 */ /* 0x100fe20009200000 */
[----:B------:R-:W2:Y:S01]  /*d370*/  MUFU.EX2 R105, R61 ;  /* 0x0000003d00697308 */ /* 0x000ea20000000800 */
[----:B------:R-:W-:Y:S01]  /*d380*/  @!P0 FMUL R115, R115, R115 ;  /* 0x0000007373738220 */ /* 0x000fe20000400000 */
[--C-:B------:R-:W-:Y:S01]  /*d390*/  FFMA2 R66, R66.F32x2.HI_LO, UR38.F32, R0.reuse.F32 ;  /* 0x0000002642427c49 */ /* 0x100fe20009200000 */
[----:B------:R-:W-:Y:S01]  /*d3a0*/  USHF.R.U32.HI UR4, URZ, 0x15, UR58 ;  /* 0x00000015ff047899 */ /* 0x000fe2000801163a */
[----:B------:R-:W-:Y:S01]  /*d3b0*/  FSETP.GEU.AND P0, PT, R64, -126, PT ;  /* 0xc2fc00004000780b */ /* 0x000fe20003f0e000 */
[--C-:B------:R-:W-:Y:S01]  /*d3c0*/  FFMA2 R68, R68.F32x2.HI_LO, UR38.F32, R0.reuse.F32 ;  /* 0x0000002644447c49 */ /* 0x100fe20009200000 */
[----:B------:R-:W-:Y:S01]  /*d3d0*/  UISETP.NE.AND UP0, UPT, UR56, URZ, UPT ;  /* 0x000000ff3800728c */ /* 0x000fe2000bf05270 */
[--C-:B------:R-:W-:Y:S01]  /*d3e0*/  FFMA2 R70, R70.F32x2.HI_LO, UR38.F32, R0.reuse.F32 ;  /* 0x0000002646467c49 */ /* 0x100fe20009200000 */
[----:B------:R-:W3:Y:S01]  /*d3f0*/  MUFU.EX2 R104, R60 ;  /* 0x0000003c00687308 */ /* 0x000ee20000000800 */
[----:B------:R-:W-:Y:S01]  /*d400*/  @!P2 FMUL R62, R62, 0.5 ;  /* 0x3f0000003e3ea820 */ /* 0x000fe20000400000 */
[----:B------:R-:W-:Y:S01]  /*d410*/  @!P1 FMUL R63, R63, 0.5 ;  /* 0x3f0000003f3f9820 */ /* 0x000fe20000400000 */
[----:B------:R-:W-:Y:S01]  /*d420*/  @!P6 FMUL R108, R108, R108 ;  /* 0x0000006c6c6ce220 */ /* 0x000fe20000400000 */
[----:B------:R-:W-:Y:S01]  /*d430*/  @!P5 FMUL R109, R109, R109 ;  /* 0x0000006d6d6dd220 */ /* 0x000fe20000400000 */
[----:B------:R-:W-:Y:S01]  /*d440*/  FSETP.GEU.AND P6, PT, R65, -126, PT ;  /* 0xc2fc00004100780b */ /* 0x000fe20003fce000 */
[--C-:B------:R-:W-:Y:S01]  /*d450*/  FFMA2 R72, R72.F32x2.HI_LO, UR38.F32, R0.reuse.F32 ;  /* 0x0000002648487c49 */ /* 0x100fe20009200000 */
[----:B------:R-:W-:Y:S01]  /*d460*/  FSETP.GEU.AND P5, PT, R66, -126, PT ;  /* 0xc2fc00004200780b */ /* 0x000fe20003fae000 */
[----:B------:R-:W4:Y:S01]  /*d470*/  MUFU.EX2 R102, R62 ;  /* 0x0000003e00667308 */ /* 0x000f220000000800 */
[----:B--2---:R-:W-:Y:S01]  /*d480*/  @!P3 FMUL R105, R105, R105 ;  /* 0x000000696969b220 */ /* 0x004fe20000400000 */
[----:B------:R-:W-:Y:S01]  /*d490*/  FSETP.GEU.AND P3, PT, R68, -126, PT ;  /* 0xc2fc00004400780b */ /* 0x000fe20003f6e000 */
[----:B------:R-:W-:Y:S01]  /*d4a0*/  @!P0 FMUL R64, R64, 0.5 ;  /* 0x3f00000040408820 */ /* 0x000fe20000400000 */
[--C-:B------:R-:W-:Y:S01]  /*d4b0*/  FFMA2 R74, R74.F32x2.HI_LO, UR38.F32, R0.reuse.F32 ;  /* 0x000000264a4a7c49 */ /* 0x100fe20009200000 */
[----:B------:R-:W-:Y:S01]  /*d4c0*/  ULOP3.LUT UR55, UR55, 0x1, URZ, 0x3c, !UPT ;  /* 0x0000000137377892 */ /* 0x000fe2000f8e3cff */
[--C-:B------:R-:W-:Y:S01]  /*d4d0*/  FFMA2 R76, R76.F32x2.HI_LO, UR38.F32, R0.reuse.F32 ;  /* 0x000000264c4c7c49 */ /* 0x100fe20009200000 */
[----:B------:R-:W-:Y:S01]  /*d4e0*/  USEL UR52, UR39, UR52, UP0 ;  /* 0x0000003427347287 */ /* 0x000fe20008000000 */
[----:B------:R-:W2:Y:S01]  /*d4f0*/  MUFU.EX2 R103, R63 ;  /* 0x0000003f00677308 */ /* 0x000ea20000000800 */
[----:B---3--:R-:W-:Y:S01]  /*d500*/  @!P4 FMUL R104, R104, R104 ;  /* 0x000000686868c220 */ /* 0x008fe20000400000 */
[----:B------:R-:W-:Y:S01]  /*d510*/  FSETP.GEU.AND P4, PT, R67, -126, PT ;  /* 0xc2fc00004300780b */ /* 0x000fe20003f8e000 */
[----:B------:R-:W-:Y:S01]  /*d520*/  @!P6 FMUL R65, R65, 0.5 ;  /* 0x3f0000004141e820 */ /* 0x000fe20000400000 */
[----:B------:R-:W-:Y:S01]  /*d530*/  @!P5 FMUL R66, R66, 0.5 ;  /* 0x3f0000004242d820 */ /* 0x000fe20000400000 */
[--C-:B------:R-:W-:Y:S01]  /*d540*/  FFMA2 R78, R78.F32x2.HI_LO, UR38.F32, R0.reuse.F32 ;  /* 0x000000264e4e7c49 */ /* 0x100fe20009200000 */
[----:B------:R-:W-:Y:S01]  /*d550*/  USEL UR53, UR53, UR39, UP0 ;  /* 0x0000002735357287 */ /* 0x000fe20008000000 */
[----:B------:R-:W-:Y:S01]  /*d560*/  @!P3 FMUL R68, R68, 0.5 ;  /* 0x3f0000004444b820 */ /* 0x000fe20000400000 */
[----:B------:R-:W3:Y:S01]  /*d570*/  MUFU.EX2 R112, R64 ;  /* 0x0000004000707308 */ /* 0x000ee20000000800 */
[----:B----4-:R-:W-:Y:S01]  /*d580*/  @!P2 FMUL R102, R102, R102 ;  /* 0x000000666666a220 */ /* 0x010fe20000400000 */
[----:B------:R-:W-:Y:S01]  /*d590*/  FSETP.GEU.AND P2, PT, R69, -126, PT ;  /* 0xc2fc00004500780b */ /* 0x000fe20003f4e000 */
[--C-:B------:R-:W-:Y:S01]  /*d5a0*/  FFMA2 R80, R80.F32x2.HI_LO, UR38.F32, R0.reuse.F32 ;  /* 0x0000002650507c49 */ /* 0x100fe20009200000 */
[----:B------:R-:W-:Y:S01]  /*d5b0*/  SYNCS.ARRIVE.TRANS64.A1T0 RZ, [UR41], RZ ;  /* 0x000000ffffff79a7 */ /* 0x000fe20008100029 */
[----:B------:R-:W-:-:S02]  /*d5c0*/  FFMA2 R82, R82.F32x2.HI_LO, UR38.F32, R0.F32 ;  /* 0x0000002652527c49 */ /* 0x000fc40009200000 */
[----:B------:R-:W-:Y:S01]  /*d5d0*/  @!P4 FMUL R67, R67, 0.5 ;  /* 0x3f0000004343c820 */ /* 0x000fe20000400000 */
[----:B------:R-:W4:Y:S01]  /*d5e0*/  MUFU.EX2 R113, R65 ;  /* 0x0000004100717308 */ /* 0x000f220000000800 */
[----:B--2---:R-:W-:Y:S01]  /*d5f0*/  @!P1 FMUL R103, R103, R103 ;  /* 0x0000006767679220 */ /* 0x004fe20000400000 */
[----:B------:R-:W-:Y:S01]  /*d600*/  FSETP.GEU.AND P1, PT, R70, -126, PT ;  /* 0xc2fc00004600780b */ /* 0x000fe20003f2e000 */
[--C-:B------:R-:W-:Y:S02]  /*d610*/  FFMA2 R84, R84.F32x2.HI_LO, UR38.F32, R0.reuse.F32 ;  /* 0x0000002654547c49 */ /* 0x100fe40009200000 */
[--C-:B------:R-:W-:Y:S02]  /*d620*/  FFMA2 R86, R86.F32x2.HI_LO, UR38.F32, R0.reuse.F32 ;  /* 0x0000002656567c49 */ /* 0x100fe40009200000 */
[----:B------:R-:W-:Y:S01]  /*d630*/  @!P2 FMUL R69, R69, 0.5 ;  /* 0x3f0000004545a820 */ /* 0x000fe20000400000 */
[----:B------:R-:W2:Y:S01]  /*d640*/  MUFU.EX2 R100, R66 ;  /* 0x0000004200647308 */ /* 0x000ea20000000800 */
[----:B---3--:R-:W-:Y:S01]  /*d650*/  @!P0 FMUL R112, R112, R112 ;  /* 0x0000007070708220 */ /* 0x008fe20000400000 */
[----:B------:R-:W-:Y:S01]  /*d660*/  FSETP.GEU.AND P0, PT, R71, -126, PT ;  /* 0xc2fc00004700780b */ /* 0x000fe20003f0e000 */
[----:B------:R-:W-:-:S02]  /*d670*/  FFMA2 R24, R24.F32x2.HI_LO, UR38.F32, R0.F32 ;  /* 0x0000002618187c49 */ /* 0x000fc40009200000 */
[--C-:B------:R-:W-:Y:S02]  /*d680*/  FFMA2 R26, R26.F32x2.HI_LO, UR38.F32, R0.reuse.F32 ;  /* 0x000000261a1a7c49 */ /* 0x100fe40009200000 */
[----:B------:R-:W-:Y:S01]  /*d690*/  @!P1 FMUL R70, R70, 0.5 ;  /* 0x3f00000046469820 */ /* 0x000fe20000400000 */
[----:B------:R-:W3:Y:S01]  /*d6a0*/  MUFU.EX2 R98, R68 ;  /* 0x0000004400627308 */ /* 0x000ee20000000800 */
[----:B----4-:R-:W-:Y:S01]  /*d6b0*/  @!P6 FMUL R113, R113, R113 ;  /* 0x000000717171e220 */ /* 0x010fe20000400000 */
[----:B------:R-:W-:Y:S01]  /*d6c0*/  FSETP.GEU.AND P6, PT, R72, -126, PT ;  /* 0xc2fc00004800780b */ /* 0x000fe20003fce000 */
[--C-:B------:R-:W-:Y:S02]  /*d6d0*/  FFMA2 R28, R28.F32x2.HI_LO, UR38.F32, R0.reuse.F32 ;  /* 0x000000261c1c7c49 */ /* 0x100fe40009200000 */
[--C-:B------:R-:W-:Y:S02]  /*d6e0*/  FFMA2 R30, R30.F32x2.HI_LO, UR38.F32, R0.reuse.F32 ;  /* 0x000000261e1e7c49 */ /* 0x100fe40009200000 */
[----:B------:R-:W-:Y:S01]  /*d6f0*/  @!P0 FMUL R71, R71, 0.5 ;  /* 0x3f00000047478820 */ /* 0x000fe20000400000 */
[----:B------:R-:W4:Y:S01]  /*d700*/  MUFU.EX2 R99, R69 ;  /* 0x0000004500637308 */ /* 0x000f220000000800 */
[----:B--2---:R-:W-:Y:S01]  /*d710*/  @!P5 FMUL R100, R100, R100 ;  /* 0x000000646464d220 */ /* 0x004fe20000400000 */
[----:B------:R-:W-:Y:S01]  /*d720*/  FSETP.GEU.AND P5, PT, R73, -126, PT ;  /* 0xc2fc00004900780b */ /* 0x000fe20003fae000 */
[----:B------:R-:W-:-:S02]  /*d730*/  FFMA2 R32, R32.F32x2.HI_LO, UR38.F32, R0.F32 ;  /* 0x0000002620207c49 */ /* 0x000fc40009200000 */
[--C-:B------:R-:W-:Y:S02]  /*d740*/  FFMA2 R34, R34.F32x2.HI_LO, UR38.F32, R0.reuse.F32 ;  /* 0x0000002622227c49 */ /* 0x100fe40009200000 */
[----:B------:R-:W-:Y:S01]  /*d750*/  @!P6 FMUL R72, R72, 0.5 ;  /* 0x3f0000004848e820 */ /* 0x000fe20000400000 */
[----:B------:R-:W2:Y:S01]  /*d760*/  MUFU.EX2 R96, R70 ;  /* 0x0000004600607308 */ /* 0x000ea20000000800 */
[----:B---3--:R-:W-:Y:S01]  /*d770*/  @!P3 FMUL R98, R98, R98 ;  /* 0x000000626262b220 */ /* 0x008fe20000400000 */
[----:B------:R-:W-:Y:S01]  /*d780*/  FSETP.GEU.AND P3, PT, R75, -126, PT ;  /* 0xc2fc00004b00780b */ /* 0x000fe20003f6e000 */
[--C-:B------:R-:W-:Y:S02]  /*d790*/  FFMA2 R36, R36.F32x2.HI_LO, UR38.F32, R0.reuse.F32 ;  /* 0x0000002624247c49 */ /* 0x100fe40009200000 */
[--C-:B------:R-:W-:Y:S02]  /*d7a0*/  FFMA2 R38, R38.F32x2.HI_LO, UR38.F32, R0.reuse.F32 ;  /* 0x0000002626267c49 */ /* 0x100fe40009200000 */
[----:B------:R-:W-:Y:S01]  /*d7b0*/  @!P5 FMUL R73, R73, 0.5 ;  /* 0x3f0000004949d820 */ /* 0x000fe20000400000 */
[----:B------:R-:W3:Y:S01]  /*d7c0*/  MUFU.EX2 R101, R67 ;  /* 0x0000004300657308 */ /* 0x000ee20000000800 */
[----:B----4-:R-:W-:Y:S01]  /*d7d0*/  @!P2 FMUL R99, R99, R99 ;  /* 0x000000636363a220 */ /* 0x010fe20000400000 */
[----:B------:R-:W-:Y:S01]  /*d7e0*/  FSETP.GEU.AND P2, PT, R76, -126, PT ;  /* 0xc2fc00004c00780b */ /* 0x000fe20003f4e000 */
[----:B------:R-:W-:-:S02]  /*d7f0*/  FFMA2 R40, R40.F32x2.HI_LO, UR38.F32, R0.F32 ;  /* 0x0000002628287c49 */ /* 0x000fc40009200000 */
[--C-:B------:R-:W-:Y:S02]  /*d800*/  FFMA2 R42, R42.F32x2.HI_LO, UR38.F32, R0.reuse.F32 ;  /* 0x000000262a2a7c49 */ /* 0x100fe40009200000 */
        /* <DEDUP_REMOVED lines=17> */
[----:B------:R-:W-:Y:S01]  /*d920*/  FFMA2 R54, R54.F32x2.HI_LO, UR38.F32, R0.F32 ;  /* 0x0000002636367c49 */ /* 0x000fe20009200000 */
[----:B------:R-:W-:Y:S01]  /*d930*/  MOV R0, UR4 ;  /* 0x0000000400007c02 */ /* 0x000fe20008000f00 */
[----:B------:R-:W-:Y:S01]  /*d940*/  @!P4 FMUL R74, R74, 0.5 ;  /* 0x3f0000004a4ac820 */ /* 0x000fe20000400000 */
[----:B------:R-:W4:Y:S01]  /*d950*/  MUFU.EX2 R91, R75 ;  /* 0x0000004b005b7308 */ /* 0x000f220000000800 */
[----:B--2---:R-:W-:Y:S01]  /*d960*/  @!P6 FMUL R110, R110, R110 ;  /* 0x0000006e6e6ee220 */ /* 0x004fe20000400000 */
[----:B------:R-:W-:-:S05]  /*d970*/  FSETP.GEU.AND P6, PT, R79, -126, PT ;  /* 0xc2fc00004f00780b */ /* 0x000fca0003fce000 */
[----:B------:R-:W-:Y:S01]  /*d980*/  @!P0 FMUL R78, R78, 0.5 ;  /* 0x3f0000004e4e8820 */ /* 0x000fe20000400000 */
[----:B------:R-:W2:Y:S01]  /*d990*/  MUFU.EX2 R88, R76 ;  /* 0x0000004c00587308 */ /* 0x000ea20000000800 */
[----:B---3--:R-:W-:Y:S01]  /*d9a0*/  @!P5 FMUL R111, R111, R111 ;  /* 0x0000006f6f6fd220 */ /* 0x008fe20000400000 */
[----:B------:R-:W-:-:S05]  /*d9b0*/  FSETP.GEU.AND P5, PT, R80, -126, PT ;  /* 0xc2fc00005000780b */ /* 0x000fca0003fae000 */
[----:B------:R-:W-:Y:S01]  /*d9c0*/  @!P6 FMUL R79, R79, 0.5 ;  /* 0x3f0000004f4fe820 */ /* 0x000fe20000400000 */
[----:B------:R-:W3:Y:S01]  /*d9d0*/  MUFU.EX2 R89, R77 ;  /* 0x0000004d00597308 */ /* 0x000ee20000000800 */
[----:B----4-:R-:W-:Y:S01]  /*d9e0*/  @!P3 FMUL R91, R91, R91 ;  /* 0x0000005b5b5bb220 */ /* 0x010fe20000400000 */
[----:B------:R-:W-:-:S05]  /*d9f0*/  FSETP.GEU.AND P3, PT, R82, -126, PT ;  /* 0xc2fc00005200780b */ /* 0x000fca0003f6e000 */
        /* <DEDUP_REMOVED lines=55> */
[----:B------:R-:W-:Y:S02]  /*dd70*/  FSETP.GEU.AND P4, PT, R31, -126, PT ;  /* 0xc2fc00001f00780b */ /* 0x000fe40003f8e000 */
[----:B------:R-:W-:-:S03]  /*dd80*/  F2FP.BF16.F32.PACK_AB R24, R115, R114 ;  /* 0x000000727318723e */ /* 0x000fc600000010ff */
[----:B------:R-:W-:Y:S01]  /*dd90*/  @!P5 FMUL R30, R30, 0.5 ;  /* 0x3f0000001e1ed820 */ /* 0x000fe20000400000 */
[----:B------:R-:W3:Y:S01]  /*dda0*/  MUFU.EX2 R77, R27 ;  /* 0x0000001b004d7308 */ /* 0x000ee20000000800 */
[----:B----4-:R-:W-:Y:S01]  /*ddb0*/  @!P3 FMUL R81, R81, R81 ;  /* 0x000000515151b220 */ /* 0x010fe20000400000 */
[----:B------:R-:W-:Y:S02]  /*ddc0*/  FSETP.GEU.AND P3, PT, R32, -126, PT ;  /* 0xc2fc00002000780b */ /* 0x000fe40003f6e000 */
[----:B------:R-:W-:-:S03]  /*ddd0*/  F2FP.BF16.F32.PACK_AB R25, R109, R108 ;  /* 0x0000006c6d19723e */ /* 0x000fc600000010ff */
[----:B------:R-:W-:Y:S01]  /*dde0*/  @!P4 FMUL R31, R31, 0.5 ;  /* 0x3f0000001f1fc820 */ /* 0x000fe20000400000 */
[----:B------:R-:W4:Y:S01]  /*ddf0*/  MUFU.EX2 R72, R28 ;  /* 0x0000001c00487308 */ /* 0x000f220000000800 */
[----:B--2---:R-:W-:Y:S01]  /*de00*/  @!P2 FMUL R76, R76, R76 ;  /* 0x0000004c4c4ca220 */ /* 0x004fe20000400000 */
[----:B------:R-:W-:Y:S02]  /*de10*/  FSETP.GEU.AND P2, PT, R33, -126, PT ;  /* 0xc2fc00002100780b */ /* 0x000fe40003f4e000 */
[----:B------:R-:W-:-:S03]  /*de20*/  F2FP.BF16.F32.PACK_AB R26, R105, R104 ;  /* 0x00000068691a723e */ /* 0x000fc600000010ff */
        /* <DEDUP_REMOVED lines=113> */
[----:B------:R-:W-:Y:S02]  /*e540*/  LOP3.LUT P0, RZ, R0, 0x3, R125, 0x48, !PT ;  /* 0x0000000300ff7812 */ /* 0x000fe4000780487d */
[----:B------:R-:W-:-:S03]  /*e550*/  F2FP.BF16.F32.PACK_AB R49, R61, R60 ;  /* 0x0000003c3d31723e */ /* 0x000fc600000010ff */
[----:B------:R-:W-:Y:S01]  /*e560*/  @!P1 FMUL R55, R55, 0.5 ;  /* 0x3f00000037379820 */ /* 0x000fe20000400000 */
[----:B------:R-:W4:Y:S01]  /*e570*/  MUFU.EX2 R22, R52 ;  /* 0x0000003400167308 */ /* 0x000f220000000800 */
[----:B--2---:R-:W-:Y:S01]  /*e580*/  @!P6 FMUL R16, R16, R16 ;  /* 0x000000101010e220 */ /* 0x004fe20000400000 */
[----:B------:R-:W-:-:S06]  /*e590*/  F2FP.BF16.F32.PACK_AB R50, R57, R56 ;  /* 0x000000383932723e */ /* 0x000fcc00000010ff */
[----:B------:R-:W2:Y:S01]  /*e5a0*/  MUFU.EX2 R23, R53 ;  /* 0x0000003500177308 */ /* 0x000ea20000000800 */
[----:B---3--:R-:W-:Y:S01]  /*e5b0*/  @!P5 FMUL R17, R17, R17 ;  /* 0x000000111111d220 */ /* 0x008fe20000400000 */
[----:B------:R-:W-:-:S06]  /*e5c0*/  F2FP.BF16.F32.PACK_AB R51, R59, R58 ;  /* 0x0000003a3b33723e */ /* 0x000fcc00000010ff */
[----:B------:R-:W3:Y:S01]  /*e5d0*/  MUFU.EX2 R18, R54 ;  /* 0x0000003600127308 */ /* 0x000ee20000000800 */
[----:B----4-:R-:W-:Y:S01]  /*e5e0*/  @!P4 FMUL R22, R22, R22 ;  /* 0x000000161616c220 */ /* 0x010fe20000400000 */
[----:B------:R-:W-:-:S06]  /*e5f0*/  F2FP.BF16.F32.PACK_AB R52, R63, R62 ;  /* 0x0000003e3f34723e */ /* 0x000fcc00000010ff */
[----:B------:R-:W4:Y:S01]  /*e600*/  MUFU.EX2 R19, R55 ;  /* 0x0000003700137308 */ /* 0x000f220000000800 */
[----:B--2---:R-:W-:Y:S01]  /*e610*/  @!P3 FMUL R23, R23, R23 ;  /* 0x000000171717b220 */ /* 0x004fe20000400000 */
[----:B------:R-:W-:Y:S01]  /*e620*/  F2FP.BF16.F32.PACK_AB R53, R17, R16 ;  /* 0x000000101135723e */ /* 0x000fe200000010ff */
[----:B---3--:R-:W-:-:S03]  /*e630*/  @!P2 FMUL R18, R18, R18 ;  /* 0x000000121212a220 */ /* 0x008fc60000400000 */
[----:B------:R-:W-:Y:S01]  /*e640*/  F2FP.BF16.F32.PACK_AB R54, R23, R22 ;  /* 0x000000161736723e */ /* 0x000fe200000010ff */
[----:B----4-:R-:W-:-:S05]  /*e650*/  @!P1 FMUL R19, R19, R19 ;  /* 0x0000001313139220 */ /* 0x010fca0000400000 */
[----:B------:R-:W-:Y:S01]  /*e660*/  F2FP.BF16.F32.PACK_AB R55, R19, R18 ;  /* 0x000000121337723e */ /* 0x000fe200000010ff */
[----:B------:R-:W-:Y:S06]  /*e670*/  @!P0 BRA `(.L_x_246) ;  /* 0x0000000000408947 */ /* 0x000fec0003800000 */
[----:B-1----:R-:W-:Y:S01]  /*e680*/  MOV R2, 0x8 ;  /* 0x0000000800027802 */ /* 0x002fe20000000f00 */
[----:B------:R-:W1:Y:S01]  /*e690*/  LDCU.64 UR6, c[0x4][0xb0] ;  /* 0x01001600ff0677ac */ /* 0x000e620008000a00 */
[----:B------:R-:W-:Y:S02]  /*e6a0*/  HFMA2 R12, -RZ, RZ, 0, 5.9604644775390625e-08 ;  /* 0x00000001ff0c7431 */ /* 0x000fe400000001ff */
[----:B------:R-:W-:Y:S01]  /*e6b0*/  IMAD.MOV.U32 R8, RZ, RZ, 0x1be ;  /* 0x000001beff087424 */ /* 0x000fe200078e00ff */
[----:B------:R-:W2:Y:S01]  /*e6c0*/  LDCU.64 UR4, c[0x4][0xb8] ;  /* 0x01001700ff0477ac */ /* 0x000ea20008000a00 */
[----:B------:R-:W3:Y:S01]  /*e6d0*/  LDC.64 R2, c[0x4][R2] ;  /* 0x0100000002027b82 */ /* 0x000ee20000000a00 */
[----:B------:R-:W-:Y:S01]  /*e6e0*/  IMAD.MOV.U32 R13, RZ, RZ, RZ ;  /* 0x000000ffff0d7224 */ /* 0x000fe200078e00ff */
[----:B------:R-:W4:Y:S01]  /*e6f0*/  LDCU.64 UR8, c[0x4][0x20] ;  /* 0x01000400ff0877ac */ /* 0x000f220008000a00 */
[----:B-1----:R-:W-:Y:S01]  /*e700*/  IMAD.U32 R4, RZ, RZ, UR6 ;  /* 0x00000006ff047e24 */ /* 0x002fe2000f8e00ff */
[----:B------:R-:W-:Y:S01]  /*e710*/  MOV R5, UR7 ;  /* 0x0000000700057c02 */ /* 0x000fe20008000f00 */
[----:B--2---:R-:W-:Y:S01]  /*e720*/  IMAD.U32 R6, RZ, RZ, UR4 ;  /* 0x00000004ff067e24 */ /* 0x004fe2000f8e00ff */
[----:B------:R-:W-:Y:S01]  /*e730*/  MOV R7, UR5 ;  /* 0x0000000500077c02 */ /* 0x000fe20008000f00 */
[----:B----4-:R-:W-:Y:S01]  /*e740*/  IMAD.U32 R10, RZ, RZ, UR8 ;  /* 0x00000008ff0a7e24 */ /* 0x010fe2000f8e00ff */
[----:B------:R-:W-:-:S02]  /*e750*/  MOV R11, UR9 ;  /* 0x00000009000b7c02 */ /* 0x000fc40008000f00 */
[----:B------:R-:W-:-:S07]  /*e760*/  LEPC R20, `(.L_x_246) ;  /* 0x000000001014794e */ /* 0x000fce0000000000 */
[----:B---3--:R-:W-:Y:S05]  /*e770*/  CALL.ABS.NOINC R2 ;  /* 0x0000000002007343 */ /* 0x008fea0003c00000 */
.L_x_246:
[----:B------:R-:W-:Y:S01]  /*e780*/  MOV R0, UR45 ;  /* 0x0000002d00007c02 */ /* 0x000fe20008000f00 */
[----:B------:R-:W-:Y:S05]  /*e790*/  WARPSYNC.ALL ;  /* 0x0000000000007948 */ /* 0x000fea0003800000 */
[----:B------:R-:W-:Y:S01]  /*e7a0*/  ISETP.GT.U32.AND P0, PT, R0, 0x1, PT ;  /* 0x000000010000780c */ /* 0x000fe20003f04070 */
[----:B------:R2:W-:Y:S01]  /*e7b0*/  STTM.x32 tmem[UR58], R24 ;  /* 0x00000018000079ed */ /* 0x0005e200082c003a */
[----:B------:R-:W3:Y:S11]  /*e7c0*/  FENCE.VIEW.ASYNC.T ;  /* 0x00000000000073c6 */ /* 0x000ef60000000200 */
[----:B------:R-:W-:Y:S05]  /*e7d0*/  @P0 BRA `(.L_x_247) ;  /* 0x0000000000080947 */ /* 0x000fea0003800000 */
[----:B------:R-:W-:Y:S05]  /*e7e0*/  BPT.TRAP 0x1 ;  /* 0x000000040000795c */ /* 0x000fea0000300000 */
[----:B------:R-:W-:Y:S05]  /*e7f0*/  BPT.TRAP 0x1 ;  /* 0x000000040000795c */ /* 0x000fea0000300000 */
.L_x_247:
[----:B------:R-:W-:Y:S02]  /*e800*/  UPRMT UR4, UR37, 0x654, UR40 ;  /* 0x0000065425047896 */ /* 0x000fe40008000028 */
[----:B------:R-:W-:Y:S02]  /*e810*/  UISETP.NE.AND UP0, UPT, UR56, URZ, UPT ;  /* 0x000000ff3800728c */ /* 0x000fe4000bf05270 */
[----:B------:R-:W-:-:S04]  /*e820*/  ULOP3.LUT UR57, UR57, 0x1, URZ, 0x3c, !UPT ;  /* 0x0000000139397892 */ /* 0x000fc8000f8e3cff */
[----:B------:R-:W-:Y:S01]  /*e830*/  USEL UR51, UR57, UR51, UP0 ;  /* 0x0000003339337287 */ /* 0x000fe20008000000 */
[----:B---3--:R-:W-:Y:S01]  /*e840*/  SYNCS.ARRIVE.TRANS64.RED.A1T0 RZ, [UR4], RZ ;  /* 0x000000ffffff79a7 */ /* 0x008fe20008100404 */
[----:B------:R-:W-:Y:S02]  /*e850*/  USEL UR54, UR54, UR57, UP0 ;  /* 0x0000003936367287 */ /* 0x000fe40008000000 */
[----:B------:R-:W-:-:S09]  /*e860*/  UISETP.NE.AND UP0, UPT, UR48, URZ, UPT ;  /* 0x000000ff3000728c */ /* 0x000fd2000bf05270 */
[----:B------:R-:W-:Y:S05]  /*e870*/  BRA.U UP0, `(.L_x_248) ;  /* 0x0000000100047547 */ /* 0x000fea000b800000 */
[----:B------:R-:W-:Y:S05]  /*e880*/  BPT.TRAP 0x1 ;  /* 0x000000040000795c */ /* 0x000fea0000300000 */
.L_x_248:
[----:B------:R-:W-:Y:S01]  /*e890*/  MOV R0, UR39 ;  /* 0x0000002700007c02 */ /* 0x000fe20008000f00 */
[----:B-1----:R-:W-:Y:S01]  /*e8a0*/  FADD2 R2, R108.F32x2.HI_LO, RZ.F32 ;  /* 0x000000ff6c02724b */ /* 0x002fe20000200000 */
[----:B------:R-:W-:Y:S01]  /*e8b0*/  FSETP.NEU.AND P1, PT, R94, R95, PT ;  /* 0x0000005f5e00720b */ /* 0x000fe20003f2d000 */
[----:B------:R-:W-:Y:S01]  /*e8c0*/  FADD2 R8, R104.F32x2.HI_LO, RZ.F32 ;  /* 0x000000ff6808724b */ /* 0x000fe20000200000 */
[----:B------:R-:W-:Y:S01]  /*e8d0*/  SHF.L.U32 R0, R0, 0x1f, RZ ;  /* 0x0000001f00007819 */ /* 0x000fe200000006ff */
[----:B------:R-:W-:Y:S02]  /*e8e0*/  FADD2 R4, R2.F32x2.HI_LO, R100.F32x2.HI_LO ;  /* 0x000000640204724b */ /* 0x000fe40000000000 */
[----:B------:R-:W-:Y:S01]  /*e8f0*/  FADD2 R6, R102.F32x2.HI_LO, RZ.F32 ;  /* 0x000000ff6606724b */ /* 0x000fe20000200000 */
[----:B------:R-:W1:Y:S01]  /*e900*/  SYNCS.PHASECHK.TRANS64.TRYWAIT P2, [UR47], R0 ;  /* 0x00000000ff0075a7 */ /* 0x000e62000804112f */
[----:B------:R-:W-:Y:S02]  /*e910*/  FADD2 R2, R8.F32x2.HI_LO, R98.F32x2.HI_LO ;  /* 0x000000620802724b */ /* 0x000fe40000000000 */
[----:B------:R-:W-:-:S02]  /*e920*/  FADD2 R8, R6.F32x2.HI_LO, R96.F32x2.HI_LO ;  /* 0x000000600608724b */ /* 0x000fc40000000000 */
[----:B------:R-:W-:Y:S02]  /*e930*/  FADD2 R6, R4.F32x2.HI_LO, R90.F32x2.HI_LO ;  /* 0x0000005a0406724b */ /* 0x000fe40000000000 */
[----:B------:R-:W-:Y:S01]  /*e940*/  FADD2 R10, R2.F32x2.HI_LO, R88.F32x2.HI_LO ;  /* 0x00000058020a724b */ /* 0x000fe20000000000 */
[----:B-1----:R-:W-:Y:S06]  /*e950*/  @!P2 BRA `(.L_x_249) ;  /* 0x0000007400cca947 */ /* 0x002fec0003800000 */
.L_x_437:
[----:B------:R-:W-:Y:S01]  /*e960*/  BSSY.RECONVERGENT B0, `(.L_x_250) ;  /* 0x000000a000007945 */ /* 0x000fe20003800200 */
[----:B-1----:R-:W-:-:S03]  /*e970*/  MOV R0, 0x3f000000 ;  /* 0x3f00000000007802 */ /* 0x002fc60000000f00 */
[----:B------:R-:W-:Y:S05]  /*e980*/  @!P1 BRA `(.L_x_251) ;  /* 0x00000000001c9947 */ /* 0x000fea0003800000 */
[----:B------:R-:W-:-:S04]  /*e990*/  FADD R0, -R95, R94 ;  /* 0x0000005e5f007221 */ /* 0x000fc80000000100 */
[----:B------:R-:W-:-:S05]  /*e9a0*/  FMUL R0, R0, UR38 ;  /* 0x0000002600007c20 */ /* 0x000fca0008400000 */
[----:B------:R-:W-:-:S13]  /*e9b0*/  FSETP.GEU.AND P1, PT, R0, -126, PT ;  /* 0xc2fc00000000780b */ /* 0x000fda0003f2e000 */
[----:B------:R-:W-:-:S06]  /*e9c0*/  @!P1 FMUL R0, R0, 0.5 ;  /* 0x3f00000000009820 */ /* 0x000fcc0000400000 */
[----:B------:R-:W1:Y:S02]  /*e9d0*/  MUFU.EX2 R0, R0 ;  /* 0x0000000000007308 */ /* 0x000e640000000800 */
[----:B-1----:R-:W-:-:S04]  /*e9e0*/  @!P1 FMUL R0, R0, R0 ;  /* 0x0000000000009220 */ /* 0x002fc80000400000 */
[----:B------:R-:W-:Y:S02]  /*e9f0*/  FMUL R0, R0, 0.5 ;  /* 0x3f00000000007820 */ /* 0x000fe40000400000 */
.L_x_251:
[----:B------:R-:W-:Y:S05]  /*ea00*/  BSYNC.RECONVERGENT B0 ;  /* 0x0000000000007941 */ /* 0x000fea0003800200 */
.L_x_250:
[----:B------:R-:W-:Y:S01]  /*ea10*/  FMUL R0, R0, R116 ;  /* 0x0000007400007220 */ /* 0x000fe20000400000 */
[----:B------:R-:W-:Y:S01]  /*ea20*/  FADD2 R4, R8.F32x2.HI_LO, R92.F32x2.HI_LO ;  /* 0x0000005c0804724b */ /* 0x000fe20000000000 */
[----:B------:R-:W-:Y:S01]  /*ea30*/  ULOP3.LUT UP0, URZ, UR60, UR59, URZ, 0xfc, !UPT ;  /* 0x0000003b3cff7292 */ /* 0x000fe2000f80fcff */
[----:B------:R-:W-:Y:S02]  /*ea40*/  FADD2 R6, R6.F32x2.HI_LO, R82.F32x2.HI_LO ;  /* 0x000000520606724b */ /* 0x000fe40000000000 */
[----:B------:R-:W-:Y:S02]  /*ea50*/  FADD2 R2, R0.F32, R114.F32x2.HI_LO ;  /* 0x000000720002724b */ /* 0x000fe40000040000 */
[----:B------:R-:W-:Y:S02]  /*ea60*/  FADD2 R8, R10.F32x2.HI_LO, R84.F32x2.HI_LO ;  /* 0x000000540a08724b */ /* 0x000fe40000000000 */
[----:B------:R-:W-:Y:S02]  /*ea70*/  FADD2 R2, R2.F32x2.HI_LO, R112.F32x2.HI_LO ;  /* 0x000000700202724b */ /* 0x000fe40000000000 */
[----:B------:R-:W-:-:S02]  /*ea80*/  FADD2 R10, R4.F32x2.HI_LO, R86.F32x2.HI_LO ;  /* 0x00000056040a724b */ /* 0x000fc40000000000 */
[----:B------:R-:W-:Y:S02]  /*ea90*/  FADD2 R2, R2.F32x2.HI_LO, R110.F32x2.HI_LO ;  /* 0x0000006e0202724b */ /* 0x000fe40000000000 */
[----:B------:R-:W-:Y:S02]  /*eaa0*/  FADD2 R4, R6.F32x2.HI_LO, R76.F32x2.HI_LO ;  /* 0x0000004c0604724b */ /* 0x000fe40000000000 */
[----:B------:R-:W-:Y:S02]  /*eab0*/  FADD2 R2, R2.F32x2.HI_LO, R106.F32x2.HI_LO ;  /* 0x0000006a0202724b */ /* 0x000fe40000000000 */
        /* <DEDUP_REMOVED lines=16> */
[----:B------:R-:W-:-:S04]  /*ebc0*/  FADD2 R4, R6.F32x2.HI_LO, R10.F32x2.HI_LO ;  /* 0x0000000a0604724b */ /* 0x000fc80000000000 */
[----:B------:R-:W-:-:S04]  /*ebd0*/  FADD2 R2, R4.F32x2.HI_LO, R2.F32x2.HI_LO ;  /* 0x000000020402724b */ /* 0x000fc80000000000 */
[----:B------:R-:W-:Y:S01]  /*ebe0*/  FADD R116, R2, R3 ;  /* 0x0000000302747221 */ /* 0x000fe20000000000 */
[----:B------:R-:W-:Y:S06]  /*ebf0*/  BRA.U UP0, `(.L_x_252) ;  /* 0x00000001006c7547 */ /* 0x000fec000b800000 */
[----:B------:R-:W-:Y:S05]  /*ec00*/  @P0 BRA `(.L_x_253) ;  /* 0x0000000000040947 */ /* 0x000fea0003800000 */
[----:B------:R-:W-:Y:S05]  /*ec10*/  BPT.TRAP 0x1 ;  /* 0x000000040000795c */ /* 0x000fea0000300000 */
.L_x_253:
[----:B------:R-:W-:Y:S01]  /*ec20*/  IMAD.U32 R0, RZ, RZ, UR57 ;  /* 0x00000039ff007e24 */ /* 0x000fe2000f8e00ff */
[----:B------:R-:W-:-:S04]  /*ec30*/  ISETP.NE.AND P0, PT, R119, R120, PT ;  /* 0x000000787700720c */ /* 0x000fc80003f05270 */
[----:B------:R-:W-:-:S04]  /*ec40*/  SHF.L.U32 R0, R0, 0x1f, RZ ;  /* 0x0000001f00007819 */ /* 0x000fc800000006ff */
[----:B------:R-:W1:Y:S02]  /*ec50*/  SYNCS.PHASECHK.TRANS64.TRYWAIT P1, [UR44], R0 ;  /* 0x00000000ff0075a7 */ /* 0x000e64000802112c */
[----:B-1----:R-:W-:Y:S05]  /*ec60*/  @!P1 BRA `(.L_x_254) ;  /* 0x0000007400209947 */ /* 0x002fea0003800000 */
.L_x_438:
        /* <DEDUP_REMOVED lines=17> */
.L_x_255:
[----:B------:R-:W-:Y:S05]  /*ed80*/  WARPSYNC.ALL ;  /* 0x0000000000007948 */ /* 0x000fea0003800000 */
[----:B------:R-:W-:-:S13]  /*ed90*/  R2UR UR4, R118 ;  /* 0x00000000760472ca */ /* 0x000fda00000e0000 */
[----:B------:R3:W-:Y:S02]  /*eda0*/  STTM.x2 tmem[UR4], R116 ;  /* 0x00000074000079ed */ /* 0x0007e400080c0004 */
.L_x_252:
[----:B------:R-:W-:Y:S01]  /*edb0*/  UIADD3 UR4, UPT, UPT, UR59, 0x1, URZ ;  /* 0x000000013b047890 */ /* 0x000fe2000fffe0ff */
[----:B------:R-:W-:Y:S01]  /*edc0*/  MOV R94, R117 ;  /* 0x00000075005e7202 */ /* 0x000fe20000000f00 */
[----:B------:R-:W-:Y:S02]  /*edd0*/  UIADD3 UR59, UPT, UPT, UR59, -0x1, URZ ;  /* 0xffffffff3b3b7890 */ /* 0x000fe4000fffe0ff */
[----:B------:R-:W-:-:S09]  /*ede0*/  UISETP.GT.U32.AND UP0, UPT, UR4, 0x1, UPT ;  /* 0x000000010400788c */ /* 0x000fd2000bf04070 */
[----:B------:R-:W-:Y:S05]  /*edf0*/  BRA.U UP0, `(.L_x_256) ;  /* 0xffffffdd00107547 */ /* 0x000fea000b83ffff */
.L_x_238:
[----:B------:R-:W-:-:S09]  /*ee00*/  UISETP.NE.AND UP0, UPT, UR60, URZ, UPT ;  /* 0x000000ff3c00728c */ /* 0x000fd2000bf05270 */
[----:B------:R-:W-:Y:S05]  /*ee10*/  BRA.U !UP0, `(.L_x_257) ;  /* 0x0000002d08e47547 */ /* 0x000fea000b800000 */
[----:B-1----:R-:W-:Y:S01]  /*ee20*/  IADD3 R0, PT, PT, R124, UR46, RZ ;  /* 0x0000002e7c007c10 */ /* 0x002fe2000fffe0ff */
[----:B------:R-:W-:-:S04]  /*ee30*/  UISETP.NE.AND UP0, UPT, UR56, URZ, UPT ;  /* 0x000000ff3800728c */ /* 0x000fc8000bf05270 */
[----:B------:R-:W-:Y:S01]  /*ee40*/  USEL UR38, UR51, UR54, UP0 ;  /* 0x0000003633267287 */ /* 0x000fe20008000000 */
[----:B------:R-:W1:Y:S01]  /*ee50*/  SHFL.IDX PT, R0, R0, RZ, 0x1f ;  /* 0x00001fff00007589 */ /* 0x000e6200000e0000 */
[----:B------:R-:W-:Y:S01]  /*ee60*/  UISETP.GT.U32.AND UP0, UPT, UR45, 0x1, UPT ;  /* 0x000000012d00788c */ /* 0x000fe2000bf04070 */
[----:B-1----:R-:W-:-:S08]  /*ee70*/  R2UR UR39, R0 ;  /* 0x00000000002772ca */ /* 0x002fd000000e0000 */
[----:B------:R-:W-:Y:S07]  /*ee80*/  BRA.U UP0, `(.L_x_258) ;  /* 0x0000000100047547 */ /* 0x000fee000b800000 */
[----:B------:R-:W-:Y:S05]  /*ee90*/  BPT.TRAP 0x1 ;  /* 0x000000040000795c */ /* 0x000fea0000300000 */
.L_x_258:
[----:B------:R-:W-:Y:S01]  /*eea0*/  IMAD.U32 R0, RZ, RZ, UR38 ;  /* 0x00000026ff007e24 */ /* 0x000fe2000f8e00ff */
[----:B------:R-:W-:-:S04]  /*eeb0*/  ISETP.NE.AND P0, PT, R119, R120, PT ;  /* 0x000000787700720c */ /* 0x000fc80003f05270 */
[----:B------:R-:W-:-:S04]  /*eec0*/  SHF.L.U32 R0, R0, 0x1f, RZ ;  /* 0x0000001f00007819 */ /* 0x000fc800000006ff */
[----:B------:R-:W1:Y:S02]  /*eed0*/  SYNCS.PHASECHK.TRANS64.TRYWAIT P1, [UR44], R0 ;  /* 0x00000000ff0075a7 */ /* 0x000e64000802112c */
[----:B-1----:R-:W-:Y:S05]  /*eee0*/  @!P1 BRA `(.L_x_259) ;  /* 0x0000007000989947 */ /* 0x002fea0003800000 */
.L_x_439:
[----:B------:R-:W-:Y:S05]  /*eef0*/  @!P0 BRA `(.L_x_260) ;  /* 0x0000000000408947 */ /* 0x000fea0003800000 */
[----:B-1----:R-:W-:Y:S01]  /*ef00*/  MOV R0, 0x8 ;  /* 0x0000000800007802 */ /* 0x002fe20000000f00 */
[----:B------:R-:W1:Y:S01]  /*ef10*/  LDCU.64 UR8, c[0x4][0xb0] ;  /* 0x01001600ff0877ac */ /* 0x000e620008000a00 */
[----:B------:R-:W-:Y:S02]  /*ef20*/  HFMA2 R12, -RZ, RZ, 0, 5.9604644775390625e-08 ;  /* 0x00000001ff0c7431 */ /* 0x000fe400000001ff */
[----:B------:R-:W-:Y:S01]  /*ef30*/  IMAD.MOV.U32 R8, RZ, RZ, 0x192 ;  /* 0x00000192ff087424 */ /* 0x000fe200078e00ff */
[----:B------:R4:W5:Y:S01]  /*ef40*/  LDC.64 R2, c[0x4][R0] ;  /* 0x0100000000027b82 */ /* 0x0009620000000a00 */
[----:B------:R-:W2:Y:S01]  /*ef50*/  LDCU.64 UR6, c[0x4][0xb8] ;  /* 0x01001700ff0677ac */ /* 0x000ea20008000a00 */
        /* <DEDUP_REMOVED lines=10> */
.L_x_260:
[----:B------:R-:W-:Y:S05]  /*f000*/  WARPSYNC.ALL ;  /* 0x0000000000007948 */ /* 0x000fea0003800000 */
[----:B------:R-:W-:Y:S02]  /*f010*/  R2UR UR4, R118 ;  /* 0x00000000760472ca */ /* 0x000fe400000e0000 */
[----:B------:R-:W-:-:S11]  /*f020*/  ISETP.NE.AND P0, PT, R119, R120, PT ;  /* 0x000000787700720c */ /* 0x000fd60003f05270 */
[----:B--2---:R-:W2:Y:S02]  /*f030*/  LDTM.x32 R24, tmem[UR4] ;  /* 0x00000004001879ee */ /* 0x004ea400082c0000 */
[----:B--2---:R-:W-:Y:S05]  /*f040*/  @!P0 BRA `(.L_x_261) ;  /* 0x0000000000408947 */ /* 0x004fea0003800000 */
        /* <DEDUP_REMOVED lines=16> */
.L_x_261:
[----:B-1----:R-:W1:Y:S01]  /*f150*/  LDC R2, c[0x0][0x384] ;  /* 0x0000e100ff027b82 */ /* 0x002e620000000800 */
[----:B------:R-:W-:Y:S05]  /*f160*/  WARPSYNC.ALL ;  /* 0x0000000000007948 */ /* 0x000fea0003800000 */
[----:B------:R-:W-:Y:S01]  /*f170*/  UIADD3 UR13, UPT, UPT, UR50, 0x1, URZ ;  /* 0x00000001320d7890 */ /* 0x000fe2000fffe0ff */
[----:B------:R-:W-:Y:S01]  /*f180*/  R2UR UR4, R121 ;  /* 0x00000000790472ca */ /* 0x000fe200000e0000 */
[----:B------:R-:W-:Y:S01]  /*f190*/  UIADD3 UR12, UPT, UPT, UR50, 0x2, URZ ;  /* 0x00000002320c7890 */ /* 0x000fe2000fffe0ff */
[----:B------:R-:W-:Y:S01]  /*f1a0*/  MOV.SPILL R0, UR36 ;  /* 0x0000002400007c02 */ /* 0x000fe20009000f00 */
[----:B------:R-:W-:-:S02]  /*f1b0*/  UIADD3 UR11, UPT, UPT, UR50, 0x3, URZ ;  /* 0x00000003320b7890 */ /* 0x000fc4000fffe0ff */
[----:B------:R-:W-:Y:S02]  /*f1c0*/  UIADD3 UR10, UPT, UPT, UR50, 0x4, URZ ;  /* 0x00000004320a7890 */ /* 0x000fe4000fffe0ff */
[----:B------:R-:W-:Y:S02]  /*f1d0*/  UIADD3 UR9, UPT, UPT, UR50, 0x5, URZ ;  /* 0x0000000532097890 */ /* 0x000fe4000fffe0ff */
[----:B------:R-:W-:Y:S02]  /*f1e0*/  UIADD3 UR8, UPT, UPT, UR50, 0x6, URZ ;  /* 0x0000000632087890 */ /* 0x000fe4000fffe0ff */
[----:B------:R-:W-:Y:S02]  /*f1f0*/  UIADD3 UR7, UPT, UPT, UR50, 0x7, URZ ;  /* 0x0000000732077890 */ /* 0x000fe4000fffe0ff */
[----:B------:R-:W-:Y:S02]  /*f200*/  UIADD3 UR6, UPT, UPT, UR50, 0x8, URZ ;  /* 0x0000000832067890 */ /* 0x000fe4000fffe0ff */
[----:B------:R-:W-:-:S02]  /*f210*/  UIADD3 UR5, UPT, UPT, UR50, 0x9, URZ ;  /* 0x0000000932057890 */ /* 0x000fc4000fffe0ff */
[----:B------:R-:W-:Y:S01]  /*f220*/  UIADD3 UR36, UPT, UPT, UR50, 0xa, URZ ;  /* 0x0000000a32247890 */ /* 0x000fe2000fffe0ff */
[C---:B-1----:R-:W-:Y:S01]  /*f230*/  ISETP.LE.AND P2, PT, R2.reuse, UR13, PT ;  /* 0x0000000d02007c0c */ /* 0x042fe2000bf43270 */
[----:B------:R-:W-:Y:S01]  /*f240*/  UIADD3 UR77, UPT, UPT, UR50, 0xb, URZ ;  /* 0x0000000b324d7890 */ /* 0x000fe2000fffe0ff */
[C---:B------:R-:W-:Y:S01]  /*f250*/  ISETP.LE.AND P1, PT, R2.reuse, UR12, PT ;  /* 0x0000000c02007c0c */ /* 0x040fe2000bf23270 */
[----:B------:R-:W-:Y:S01]  /*f260*/  UIADD3 UR74, UPT, UPT, UR50, 0xe, URZ ;  /* 0x0000000e324a7890 */ /* 0x000fe2000fffe0ff */
[C---:B------:R-:W-:Y:S01]  /*f270*/  ISETP.LE.AND P0, PT, R2.reuse, UR11, PT ;  /* 0x0000000b02007c0c */ /* 0x040fe2000bf03270 */
[----:B------:R-:W-:Y:S01]  /*f280*/  UIADD3 UR73, UPT, UPT, UR50, 0xf, URZ ;  /* 0x0000000f32497890 */ /* 0x000fe2000fffe0ff */
[C---:B------:R-:W-:Y:S01]  /*f290*/  ISETP.LE.AND P6, PT, R2.reuse, UR10, PT ;  /* 0x0000000a02007c0c */ /* 0x040fe2000bfc3270 */
[----:B------:R-:W-:Y:S01]  /*f2a0*/  UIADD3 UR72, UPT, UPT, UR50, 0x10, URZ ;  /* 0x0000001032487890 */ /* 0x000fe2000fffe0ff */
[----:B------:R-:W-:Y:S01]  /*f2b0*/  ISETP.LE.AND P3, PT, R2, UR50, PT ;  /* 0x0000003202007c0c */ /* 0x000fe2000bf63270 */
[----:B------:R-:W-:Y:S01]  /*f2c0*/  UIADD3 UR71, UPT, UPT, UR50, 0x11, URZ ;  /* 0x0000001132477890 */ /* 0x000fe2000fffe0ff */
[----:B------:R-:W-:Y:S01]  /*f2d0*/  FSEL R59, R25, -INF , !P2 ;  /* 0xff800000193b7808 */ /* 0x000fe20005000000 */
        /* <DEDUP_REMOVED lines=9> */
[C---:B------:R-:W-:Y:S01]  /*f370*/  ISETP.LE.AND P5, PT, R2.reuse, UR9, PT ;  /* 0x0000000902007c0c */ /* 0x040fe2000bfa3270 */
        /* <DEDUP_REMOVED lines=27> */
[----:B------:R-:W1:Y:S01]  /*f530*/  LDTM.x32 R4, tmem[UR4] ;  /* 0x00000004000479ee */ /* 0x000e6200082c0000 */
        /* <DEDUP_REMOVED lines=58> */
[----:B------:R-:W-:-:S02]  /*f8e0*/  FSEL R42, R42, -INF , !P6 ;  /* 0xff8000002a2a7808 */ /* 0x000fc40007000000 */
[----:B------:R-:W-:Y:S02]  /*f8f0*/  FSEL R43, R43, -INF , !P5 ;  /* 0xff8000002b2b7808 */ /* 0x000fe40006800000 */
[----:B------:R-:W-:Y:S02]  /*f900*/  FSEL R44, R44, -INF , !P4 ;  /* 0xff8000002c2c7808 */ /* 0x000fe40006000000 */
[----:B------:R-:W-:Y:S02]  /*f910*/  FSEL R53, R53, -INF , !P2 ;  /* 0xff80000035357808 */ /* 0x000fe40005000000 */
[----:B------:R-:W-:Y:S02]  /*f920*/  FSEL R54, R54, -INF , !P1 ;  /* 0xff80000036367808 */ /* 0x000fe40004800000 */
[----:B------:R-:W-:Y:S02]  /*f930*/  FSEL R55, R55, -INF , !P0 ;  /* 0xff80000037377808 */ /* 0x000fe40004000000 */
[----:B------:R-:W-:-:S02]  /*f940*/  R2UR.FILL UR36, R0 ;  /* 0x00000000002472ca */ /* 0x000fc400004e0000 */
[C---:B------:R-:W-:Y:S02]  /*f950*/  ISETP.LE.AND P6, PT, R2.reuse, UR63, PT ;  /* 0x0000003f02007c0c */ /* 0x040fe4000bfc3270 */
[C---:B------:R-:W-:Y:S02]  /*f960*/  ISETP.LE.AND P5, PT, R2.reuse, UR62, PT ;  /* 0x0000003e02007c0c */ /* 0x040fe4000bfa3270 */
[C---:B------:R-:W-:Y:S02]  /*f970*/  ISETP.LE.AND P4, PT, R2.reuse, UR61, PT ;  /* 0x0000003d02007c0c */ /* 0x040fe4000bf83270 */
[C---:B------:R-:W-:Y:S02]  /*f980*/  ISETP.LE.AND P2, PT, R2.reuse, UR34, PT ;  /* 0x0000002202007c0c */ /* 0x040fe4000bf43270 */
[C---:B------:R-:W-:Y:S02]  /*f990*/  ISETP.LE.AND P1, PT, R2.reuse, UR33, PT ;  /* 0x0000002102007c0c */ /* 0x040fe4000bf23270 */
[----:B------:R-:W-:-:S02]  /*f9a0*/  ISETP.LE.AND P0, PT, R2, UR32, PT ;  /* 0x0000002002007c0c */ /* 0x000fc4000bf03270 */
[C---:B------:R-:W-:Y:S02]  /*f9b0*/  FMNMX3 R0, R117.reuse, R58, R60, !PT ;  /* 0x0000003a75007276 */ /* 0x040fe4000780003c */
[----:B-1----:R-:W-:Y:S02]  /*f9c0*/  FSEL R70, R4, -INF , !P3 ;  /* 0xff80000004467808 */ /* 0x002fe40005800000 */
[C---:B------:R-:W-:Y:S02]  /*f9d0*/  FMNMX3 R3, R117.reuse, R59, R61, !PT ;  /* 0x0000003b75037276 */ /* 0x040fe4000780003d */
[----:B------:R-:W-:Y:S02]  /*f9e0*/  FMNMX3 R4, R117, R56, R62, !PT ;  /* 0x0000003875047276 */ /* 0x000fe4000780003e */
[----:B------:R-:W-:Y:S02]  /*f9f0*/  FSEL R49, R49, -INF , !P6 ;  /* 0xff80000031317808 */ /* 0x000fe40007000000 */
[----:B------:R-:W-:-:S02]  /*fa00*/  FSEL R50, R50, -INF , !P5 ;  /* 0xff80000032327808 */ /* 0x000fc40006800000 */
[----:B------:R-:W-:Y:S02]  /*fa10*/  FSEL R51, R51, -INF , !P4 ;  /* 0xff80000033337808 */ /* 0x000fe40006000000 */
[----:B------:R-:W-:Y:S02]  /*fa20*/  FSEL R71, R5, -INF , !P2 ;  /* 0xff80000005477808 */ /* 0x000fe40005000000 */
[----:B------:R-:W-:Y:S02]  /*fa30*/  FSEL R82, R6, -INF , !P1 ;  /* 0xff80000006527808 */ /* 0x000fe40004800000 */
[----:B------:R-:W-:Y:S02]  /*fa40*/  FSEL R83, R7, -INF , !P0 ;  /* 0xff80000007537808 */ /* 0x000fe40004000000 */
[C---:B------:R-:W-:Y:S02]  /*fa50*/  ISETP.LE.AND P6, PT, R2.reuse, UR31, PT ;  /* 0x0000001f02007c0c */ /* 0x040fe4000bfc3270 */
[----:B------:R-:W-:-:S02]  /*fa60*/  ISETP.LE.AND P5, PT, R2, UR30, PT ;  /* 0x0000001e02007c0c */ /* 0x000fc4000bfa3270 */
[C---:B------:R-:W-:Y:S02]  /*fa70*/  ISETP.LE.AND P4, PT, R2.reuse, UR29, PT ;  /* 0x0000001d02007c0c */ /* 0x040fe4000bf83270 */
[C---:B------:R-:W-:Y:S02]  /*fa80*/  ISETP.LE.AND P3, PT, R2.reuse, UR28, PT ;  /* 0x0000001c02007c0c */ /* 0x040fe4000bf63270 */
[C---:B------:R-:W-:Y:S02]  /*fa90*/  ISETP.LE.AND P2, PT, R2.reuse, UR27, PT ;  /* 0x0000001b02007c0c */ /* 0x040fe4000bf43270 */
[C---:B------:R-:W-:Y:S02]  /*faa0*/  ISETP.LE.AND P1, PT, R2.reuse, UR26, PT ;  /* 0x0000001a02007c0c */ /* 0x040fe4000bf23270 */
[----:B------:R-:W-:Y:S02]  /*fab0*/  ISETP.LE.AND P0, PT, R2, UR25, PT ;  /* 0x0000001902007c0c */ /* 0x000fe4000bf03270 */
[----:B------:R-:W-:-:S02]  /*fac0*/  FMNMX3 R0, R0, R66, R36, !PT ;  /* 0x0000004200007276 */ /* 0x000fc40007800024 */
[----:B------:R-:W-:Y:S02]  /*fad0*/  FMNMX3 R3, R3, R67, R37, !PT ;  /* 0x0000004303037276 */ /* 0x000fe40007800025 */
[----:B------:R-:W-:Y:S02]  /*fae0*/  FMNMX3 R5, R117, R57, R63, !PT ;  /* 0x0000003975057276 */ /* 0x000fe4000780003f */
[----:B------:R-:W-:Y:S02]  /*faf0*/  FMNMX3 R4, R4, R68, R38, !PT ;  /* 0x0000004404047276 */ /* 0x000fe40007800026 */
[----:B------:R-:W-:Y:S02]  /*fb00*/  FSEL R84, R8, -INF , !P6 ;  /* 0xff80000008547808 */ /* 0x000fe40007000000 */
[----:B------:R-:W-:Y:S02]  /*fb10*/  FSEL R85, R9, -INF , !P5 ;  /* 0xff80000009557808 */ /* 0x000fe40006800000 */
[----:B------:R-:W-:-:S02]  /*fb20*/  FSEL R86, R10, -INF , !P4 ;  /* 0xff8000000a567808 */ /* 0x000fc40006000000 */
[----:B------:R-:W-:Y:S02]  /*fb30*/  FSEL R87, R11, -INF , !P3 ;  /* 0xff8000000b577808 */ /* 0x000fe40005800000 */
[----:B------:R-:W-:Y:S02]  /*fb40*/  FSEL R88, R12, -INF , !P2 ;  /* 0xff8000000c587808 */ /* 0x000fe40005000000 */
[----:B------:R-:W-:Y:S02]  /*fb50*/  FSEL R89, R13, -INF , !P1 ;  /* 0xff8000000d597808 */ /* 0x000fe40004800000 */
[----:B------:R-:W-:Y:S02]  /*fb60*/  FSEL R90, R14, -INF , !P0 ;  /* 0xff8000000e5a7808 */ /* 0x000fe40004000000 */
[----:B------:R-:W-:Y:S02]  /*fb70*/  FMNMX3 R0, R0, R40, R44, !PT ;  /* 0x0000002800007276 */ /* 0x000fe4000780002c */
[----:B------:R-:W-:-:S02]  /*fb80*/  ISETP.LE.AND P6, PT, R2, UR24, PT ;  /* 0x0000001802007c0c */ /* 0x000fc4000bfc3270 */
[C---:B------:R-:W-:Y:S02]  /*fb90*/  ISETP.LE.AND P5, PT, R2.reuse, UR23, PT ;  /* 0x0000001702007c0c */ /* 0x040fe4000bfa3270 */
[C---:B------:R-:W-:Y:S02]  /*fba0*/  ISETP.LE.AND P4, PT, R2.reuse, UR22, PT ;  /* 0x0000001602007c0c */ /* 0x040fe4000bf83270 */
[C---:B------:R-:W-:Y:S02]  /*fbb0*/  ISETP.LE.AND P3, PT, R2.reuse, UR21, PT ;  /* 0x0000001502007c0c */ /* 0x040fe4000bf63270 */
[C---:B------:R-:W-:Y:S02]  /*fbc0*/  ISETP.LE.AND P2, PT, R2.reuse, UR20, PT ;  /* 0x0000001402007c0c */ /* 0x040fe4000bf43270 */
[C---:B------:R-:W-:Y:S02]  /*fbd0*/  ISETP.LE.AND P1, PT, R2.reuse, UR19, PT ;  /* 0x0000001302007c0c */ /* 0x040fe4000bf23270 */
[----:B------:R-:W-:-:S02]  /*fbe0*/  ISETP.LE.AND P0, PT, R2, UR18, PT ;  /* 0x0000001202007c0c */ /* 0x000fc4000bf03270 */
[----:B------:R-:W-:Y:S02]  /*fbf0*/  FMNMX3 R3, R3, R41, R45, !PT ;  /* 0x0000002903037276 */ /* 0x000fe4000780002d */
[----:B------:R-:W-:Y:S02]  /*fc00*/  FMNMX3 R5, R5, R69, R39, !PT ;  /* 0x0000004505057276 */ /* 0x000fe40007800027 */
[----:B------:R-:W-:Y:S02]  /*fc10*/  FMNMX3 R4, R4, R42, R46, !PT ;  /* 0x0000002a04047276 */ /* 0x000fe4000780002e */
[----:B------:R-:W-:Y:S02]  /*fc20*/  FMNMX3 R0, R0, R48, R52, !PT ;  /* 0x0000003000007276 */ /* 0x000fe40007800034 */
[----:B------:R-:W-:Y:S02]  /*fc30*/  FSEL R91, R15, -INF , !P6 ;  /* 0xff8000000f5b7808 */ /* 0x000fe40007000000 */
[----:B------:R-:W-:-:S02]  /*fc40*/  FSEL R94, R16, -INF , !P5 ;  /* 0xff800000105e7808 */ /* 0x000fc40006800000 */
[----:B------:R-:W-:Y:S02]  /*fc50*/  FSEL R95, R17, -INF , !P4 ;  /* 0xff800000115f7808 */ /* 0x000fe40006000000 */
[----:B------:R-:W-:Y:S02]  /*fc60*/  FSEL R96, R18, -INF , !P3 ;  /* 0xff80000012607808 */ /* 0x000fe40005800000 */
[----:B------:R-:W-:Y:S02]  /*fc70*/  FSEL R97, R19, -INF , !P2 ;  /* 0xff80000013617808 */ /* 0x000fe40005000000 */
[----:B------:R-:W-:Y:S02]  /*fc80*/  FSEL R98, R20, -INF , !P1 ;  /* 0xff80000014627808 */ /* 0x000fe40004800000 */
[----:B------:R-:W-:Y:S02]  /*fc90*/  FSEL R99, R21, -INF , !P0 ;  /* 0xff80000015637808 */ /* 0x000fe40004000000 */
[----:B------:R-:W-:-:S02]  /*fca0*/  FMNMX3 R3, R3, R49, R53, !PT ;  /* 0x0000003103037276 */ /* 0x000fc40007800035 */
[C---:B------:R-:W-:Y:S02]  /*fcb0*/  ISETP.LE.AND P6, PT, R2.reuse, UR17, PT ;  /* 0x0000001102007c0c */ /* 0x040fe4000bfc3270 */
[C---:B------:R-:W-:Y:S02]  /*fcc0*/  ISETP.LE.AND P5, PT, R2.reuse, UR16, PT ;  /* 0x0000001002007c0c */ /* 0x040fe4000bfa3270 */
[C---:B------:R-:W-:Y:S02]  /*fcd0*/  ISETP.LE.AND P4, PT, R2.reuse, UR15, PT ;  /* 0x0000000f02007c0c */ /* 0x040fe4000bf83270 */
[C---:B------:R-:W-:Y:S02]  /*fce0*/  ISETP.LE.AND P3, PT, R2.reuse, UR14, PT ;  /* 0x0000000e02007c0c */ /* 0x040fe4000bf63270 */
[C---:B------:R-:W-:Y:S02]  /*fcf0*/  ISETP.LE.AND P2, PT, R2.reuse, UR13, PT ;  /* 0x0000000d02007c0c */ /* 0x040fe4000bf43270 */
[----:B------:R-:W-:-:S02]  /*fd00*/  ISETP.LE.AND P1, PT, R2, UR12, PT ;  /* 0x0000000c02007c0c */ /* 0x000fc4000bf23270 */
[----:B------:R-:W-:Y:S02]  /*fd10*/  ISETP.LE.AND P0, PT, R2, UR11, PT ;  /* 0x0000000b02007c0c */ /* 0x000fe4000bf03270 */
[----:B------:R-:W-:Y:S02]  /*fd20*/  FMNMX3 R5, R5, R43, R47, !PT ;  /* 0x0000002b05057276 */ /* 0x000fe4000780002f */
[----:B------:R-:W-:Y:S02]  /*fd30*/  FMNMX3 R4, R4, R50, R54, !PT ;  /* 0x0000003204047276 */ /* 0x000fe40007800036 */
[----:B------:R-:W-:Y:S02]  /*fd40*/  FMNMX3 R0, R0, R70, R84, !PT ;  /* 0x0000004600007276 */ /* 0x000fe40007800054 */
[----:B------:R-:W-:Y:S02]  /*fd50*/  FMNMX3 R3, R3, R71, R85, !PT ;  /* 0x0000004703037276 */ /* 0x000fe40007800055 */
[----:B------:R-:W-:-:S02]  /*fd60*/  FSEL R100, R22, -INF , !P6 ;  /* 0xff80000016647808 */ /* 0x000fc40007000000 */
[----:B------:R-:W-:Y:S02]  /*fd70*/  FSEL R101, R23, -INF , !P5 ;  /* 0xff80000017657808 */ /* 0x000fe40006800000 */
[----:B------:R-:W-:Y:S02]  /*fd80*/  FSEL R24, R24, -INF , !P4 ;  /* 0xff80000018187808 */ /* 0x000fe40006000000 */
[----:B------:R-:W-:Y:S02]  /*fd90*/  FSEL R25, R25, -INF , !P3 ;  /* 0xff80000019197808 */ /* 0x000fe40005800000 */
[----:B------:R-:W-:Y:S02]  /*fda0*/  FSEL R26, R26, -INF , !P2 ;  /* 0xff8000001a1a7808 */ /* 0x000fe40005000000 */
[----:B------:R-:W-:Y:S02]  /*fdb0*/  FSEL R27, R27, -INF , !P1 ;  /* 0xff8000001b1b7808 */ /* 0x000fe40004800000 */
[----:B------:R-:W-:-:S02]  /*fdc0*/  FSEL R28, R28, -INF , !P0 ;  /* 0xff8000001c1c7808 */ /* 0x000fc40004000000 */
[----:B------:R-:W-:Y:S02]  /*fdd0*/  FMNMX3 R5, R5, R51, R55, !PT ;  /* 0x0000003305057276 */ /* 0x000fe40007800037 */
[----:B------:R-:W-:Y:S02]  /*fde0*/  FMNMX3 R4, R4, R82, R86, !PT ;  /* 0x0000005204047276 */ /* 0x000fe40007800056 */
[C---:B------:R-:W-:Y:S02]  /*fdf0*/  ISETP.LE.AND P6, PT, R2.reuse, UR10, PT ;  /* 0x0000000a02007c0c */ /* 0x040fe4000bfc3270 */
[C---:B------:R-:W-:Y:S02]  /*fe00*/  ISETP.LE.AND P5, PT, R2.reuse, UR9, PT ;  /* 0x0000000902007c0c */ /* 0x040fe4000bfa3270 */
[C---:B------:R-:W-:Y:S02]  /*fe10*/  ISETP.LE.AND P4, PT, R2.reuse, UR8, PT ;  /* 0x0000000802007c0c */ /* 0x040fe4000bf83270 */
[----:B------:R-:W-:-:S02]  /*fe20*/  ISETP.LE.AND P3, PT, R2, UR7, PT ;  /* 0x0000000702007c0c */ /* 0x000fc4000bf63270 */
[C---:B------:R-:W-:Y:S02]  /*fe30*/  ISETP.LE.AND P2, PT, R2.reuse, UR6, PT ;  /* 0x0000000602007c0c */ /* 0x040fe4000bf43270 */
[C---:B------:R-:W-:Y:S02]  /*fe40*/  ISETP.LE.AND P1, PT, R2.reuse, UR5, PT ;  /* 0x0000000502007c0c */ /* 0x040fe4000bf23270 */
[----:B------:R-:W-:Y:S02]  /*fe50*/  ISETP.LE.AND P0, PT, R2, UR4, PT ;  /* 0x0000000402007c0c */ /* 0x000fe4000bf03270 */
[----:B------:R-:W-:Y:S02]  /*fe60*/  FMNMX3 R2, R0, R88, R94, !PT ;  /* 0x0000005800027276 */ /* 0x000fe4000780005e */
[----:B------:R-:W-:Y:S02]  /*fe70*/  FMNMX3 R0, R3, R89, R95, !PT ;  /* 0x0000005903007276 */ /* 0x000fe4000780005f */
[----:B------:R-:W-:-:S02]  /*fe80*/  FMNMX3 R5, R5, R83, R87, !PT ;  /* 0x0000005305057276 */ /* 0x000fc40007800057 */
[----:B------:R-:W-:Y:S02]  /*fe90*/  FMNMX3 R4, R4, R90, R96, !PT ;  /* 0x0000005a04047276 */ /* 0x000fe40007800060 */
[----:B------:R-:W-:Y:S02]  /*fea0*/  FMNMX3 R3, R2, R98, R24, !PT ;  /* 0x0000006202037276 */ /* 0x000fe40007800018 */
[----:B------:R-:W-:Y:S02]  /*feb0*/  FSEL R32, R32, -INF , !P3 ;  /* 0xff80000020207808 */ /* 0x000fe40005800000 */
[----:B------:R-:W-:Y:S02]  /*fec0*/  FMNMX3 R2, R0, R99, R25, !PT ;  /* 0x0000006300027276 */ /* 0x000fe40007800019 */
[----:B------:R-:W-:Y:S02]  /*fed0*/  FSEL R29, R29, -INF , !P6 ;  /* 0xff8000001d1d7808 */ /* 0x000fe40007000000 */
[----:B------:R-:W-:-:S02]  /*fee0*/  FSEL R30, R30, -INF , !P5 ;  /* 0xff8000001e1e7808 */ /* 0x000fc40006800000 */
[----:B------:R-:W-:Y:S02]  /*fef0*/  FSEL R33, R33, -INF , !P2 ;  /* 0xff80000021217808 */ /* 0x000fe40005000000 */
[----:B------:R-:W-:Y:S02]  /*ff00*/  FSEL R34, R34, -INF , !P1 ;  /* 0xff80000022227808 */ /* 0x000fe40004800000 */
[----:B------:R-:W-:Y:S02]  /*ff10*/  FMNMX3 R5, R5, R91, R97, !PT ;  /* 0x0000005b05057276 */ /* 0x000fe40007800061 */
[----:B------:R-:W-:Y:S02]  /*ff20*/  FMNMX3 R0, R4, R100, R26, !PT ;  /* 0x0000006404007276 */ /* 0x000fe4000780001a */
[----:B------:R-:W-:Y:S02]  /*ff30*/  FMNMX3 R4, R3, R28, R32, !PT ;  /* 0x0000001c03047276 */ /* 0x000fe40007800020 */
[----:B------:R-:W-:-:S02]  /*ff40*/  FSEL R31, R31, -INF , !P4 ;  /* 0xff8000001f1f7808 */ /* 0x000fc40006000000 */
[----:B------:R-:W-:Y:S02]  /*ff50*/  FSEL R35, R35, -INF , !P0 ;  /* 0xff80000023237808 */ /* 0x000fe40004000000 */
[----:B------:R-:W-:Y:S02]  /*ff60*/  FMNMX3 R5, R5, R101, R27, !PT ;  /* 0x0000006505057276 */ /* 0x000fe4000780001b */
[----:B------:R-:W-:Y:S02]  /*ff70*/  FMNMX3 R3, R2, R29, R33, !PT ;  /* 0x0000001d02037276 */ /* 0x000fe40007800021 */
[----:B------:R-:W-:Y:S02]  /*ff80*/  FMNMX3 R0, R0, R30, R34, !PT ;  /* 0x0000001e00007276 */ /* 0x000fe40007800022 */
[----:B------:R-:W-:Y:S02]  /*ff90*/  ISETP.NE.AND P0, PT, R119, R120, PT ;  /* 0x000000787700720c */ /* 0x000fe40003f05270 */
        /* <DEDUP_REMOVED lines=22> */
.L_x_262:
[----:B------:R-:W-:Y:S05]  /*10100*/  WARPSYNC.ALL ;  /* 0x0000000000007948 */ /* 0x000fea0003800000 */
[----:B------:R-:W-:Y:S01]  /*10110*/  R2UR UR4, R118 ;  /* 0x00000000760472ca */ /* 0x000fe200000e0000 */
[----:B------:R-:W-:Y:S01]  /*10120*/  IMAD.MOV.U32 R16, RZ, RZ, R117 ;  /* 0x000000ffff107224 */ /* 0x000fe200078e0075 */
[----:B------:R-:W-:-:S11]  /*10130*/  ISETP.NE.AND P0, PT, RZ, UR48, PT ;  /* 0x00000030ff007c0c */ /* 0x000fd6000bf05270 */
[----:B------:R1:W-:Y:S02]  /*10140*/  STTM.x2 tmem[UR4], R16 ;  /* 0x00000010000079ed */ /* 0x0003e400080c0004 */
[----:B------:R-:W-:Y:S05]  /*10150*/  @P0 BRA `(.L_x_263) ;  /* 0x0000000000040947 */ /* 0x000fea0003800000 */
[----:B------:R-:W-:Y:S05]  /*10160*/  BPT.TRAP 0x1 ;  /* 0x000000040000795c */ /* 0x000fea0000300000 */
.L_x_263:
[----:B------:R-:W-:Y:S01]  /*10170*/  MOV R0, UR55 ;  /* 0x0000003700007c02 */ /* 0x000fe20008000f00 */
[----:B------:R-:W-:Y:S01]  /*10180*/  SYNCS.ARRIVE.TRANS64.A1T0 RZ, [UR43], RZ ;  /* 0x000000ffffff79a7 */ /* 0x000fe2000810002b */
[----:B------:R-:W2:Y:S02]  /*10190*/  LDCU UR4, c[0x0][0x704] ;  /* 0x0000e080ff0477ac */ /* 0x000ea40008000800 */
[----:B------:R-:W-:Y:S01]  /*101a0*/  SHF.L.U32 R6, R0, 0x1f, RZ ;  /* 0x0000001f00067819 */ /* 0x000fe200000006ff */
[----:B------:R-:W-:-:S03]  /*101b0*/  UISETP.NE.AND UP0, UPT, UR56, URZ, UPT ;  /* 0x000000ff3800728c */ /* 0x000fc6000bf05270 */
[----:B------:R-:W4:Y:S01]  /*101c0*/  SYNCS.PHASECHK.TRANS64.TRYWAIT P2, [UR42], R6 ;  /* 0x00000006ff0075a7 */ /* 0x000f22000804112a */
[----:B------:R-:W-:-:S04]  /*101d0*/  USEL UR50, UR52, UR53, UP0 ;  /* 0x0000003534327287 */ /* 0x000fc80008000000 */
[----:B------:R-:W-:Y:S01]  /*101e0*/  ULOP3.LUT UR50, UR50, 0x1, URZ, 0x3c, !UPT ;  /* 0x0000000132327892 */ /* 0x000fe2000f8e3cff */
[----:B--2---:R-:W-:-:S04]  /*101f0*/  FMUL R0, R17, -UR4 ;  /* 0x8000000411007c20 */ /* 0x004fc80008400000 */
[--C-:B------:R-:W-:Y:S02]  /*10200*/  FFMA2 R2, R58.F32x2.HI_LO, UR4.F32, R0.reuse.F32 ;  /* 0x000000043a027c49 */ /* 0x100fe40009200000 */
[----:B------:R-:W-:-:S03]  /*10210*/  FFMA2 R4, R56.F32x2.HI_LO, UR4.F32, R0.F32 ;  /* 0x0000000438047c49 */ /* 0x000fc60009200000 */
[----:B------:R-:W-:Y:S02]  /*10220*/  FSETP.GEU.AND P1, PT, R2, -126, PT ;  /* 0xc2fc00000200780b */ /* 0x000fe40003f2e000 */
[----:B------:R-:W-:Y:S02]  /*10230*/  FSETP.GEU.AND P0, PT, R3, -126, PT ;  /* 0xc2fc00000300780b */ /* 0x000fe40003f0e000 */
[----:B------:R-:W-:Y:S02]  /*10240*/  FSETP.GEU.AND P6, PT, R4, -126, PT ;  /* 0xc2fc00000400780b */ /* 0x000fe40003fce000 */
[----:B------:R-:W-:-:S07]  /*10250*/  FSETP.GEU.AND P5, PT, R5, -126, PT ;  /* 0xc2fc00000500780b */ /* 0x000fce0003fae000 */
[----:B------:R-:W-:Y:S02]  /*10260*/  @!P1 FMUL R2, R2, 0.5 ;  /* 0x3f00000002029820 */ /* 0x000fe40000400000 */
[----:B------:R-:W-:Y:S02]  /*10270*/  @!P0 FMUL R3, R3, 0.5 ;  /* 0x3f00000003038820 */ /* 0x000fe40000400000 */
[----:B------:R-:W2:Y:S01]  /*10280*/  MUFU.EX2 R114, R2 ;  /* 0x0000000200727308 */ /* 0x000ea20000000800 */
[----:B------:R-:W-:Y:S01]  /*10290*/  @!P6 FMUL R4, R4, 0.5 ;  /* 0x3f0000000404e820 */ /* 0x000fe20000400000 */
[----:B------:R-:W-:-:S06]  /*102a0*/  @!P5 FMUL R5, R5, 0.5 ;  /* 0x3f0000000505d820 */ /* 0x000fcc0000400000 */
[----:B------:R5:W1:Y:S08]  /*102b0*/  MUFU.EX2 R115, R3 ;  /* 0x0000000300737308 */ /* 0x000a700000000800 */
[----:B------:R-:W1:Y:S08]  /*102c0*/  MUFU.EX2 R78, R4 ;  /* 0x00000004004e7308 */ /* 0x000e700000000800 */
[----:B------:R3:W1:Y:S01]  /*102d0*/  MUFU.EX2 R79, R5 ;  /* 0x00000005004f7308 */ /* 0x0006620000000800 */
[----:B-----5:R-:W-:-:S05]  /*102e0*/  FFMA2 R2, R60.F32x2.HI_LO, UR4.F32, R0.F32 ;  /* 0x000000043c027c49 */ /* 0x020fca0009200000 */
[----:B------:R-:W-:Y:S02]  /*102f0*/  FSETP.GEU.AND P4, PT, R2, -126, PT ;  /* 0xc2fc00000200780b */ /* 0x000fe40003f8e000 */
[----:B------:R-:W-:Y:S01]  /*10300*/  FSETP.GEU.AND P3, PT, R3, -126, PT ;  /* 0xc2fc00000300780b */ /* 0x000fe20003f6e000 */
[----:B---3--:R-:W-:Y:S01]  /*10310*/  FFMA2 R4, R62.F32x2.HI_LO, UR4.F32, R0.F32 ;  /* 0x000000043e047c49 */ /* 0x008fe20009200000 */
[----:B-12-4-:R-:W-:Y:S11]  /*10320*/  @!P2 BRA `(.L_x_264) ;  /* 0x0000005c00a0a947 */ /* 0x016ff60003800000 */
.L_x_440:
[----:B------:R-:W-:Y:S01]  /*10330*/  @!P1 FMUL R114, R114, R114 ;  /* 0x0000007272729220 */ /* 0x000fe20000400000 */
[----:B------:R-:W-:Y:S01]  /*10340*/  FSETP.GEU.AND P2, PT, R4, -126, PT ;  /* 0xc2fc00000400780b */ /* 0x000fe20003f4e000 */
[----:B------:R-:W-:Y:S01]  /*10350*/  @!P4 FMUL R2, R2, 0.5 ;  /* 0x3f0000000202c820 */ /* 0x000fe20000400000 */
[----:B------:R-:W-:Y:S01]  /*10360*/  FSETP.GEU.AND P1, PT, R5, -126, PT ;  /* 0xc2fc00000500780b */ /* 0x000fe20003f2e000 */
[--C-:B-1----:R-:W-:Y:S01]  /*10370*/  FFMA2 R6, R66.F32x2.HI_LO, UR4.F32, R0.reuse.F32 ;  /* 0x0000000442067c49 */ /* 0x102fe20009200000 */
[----:B------:R-:W-:Y:S01]  /*10380*/  SYNCS.ARRIVE.TRANS64.A1T0 RZ, [UR41], RZ ;  /* 0x000000ffffff79a7 */ /* 0x000fe20008100029 */
[----:B------:R-:W1:Y:S01]  /*10390*/  MUFU.EX2 R64, R2 ;  /* 0x0000000200407308 */ /* 0x000e620000000800 */
[----:B------:R-:W-:Y:S01]  /*103a0*/  @!P0 FMUL R115, R115, R115 ;  /* 0x0000007373738220 */ /* 0x000fe20000400000 */
[----:B------:R-:W-:Y:S01]  /*103b0*/  @!P6 FMUL R78, R78, R78 ;  /* 0x0000004e4e4ee220 */ /* 0x000fe20000400000 */
[----:B------:R-:W-:Y:S01]  /*103c0*/  FSETP.GEU.AND P0, PT, R6, -126, PT ;  /* 0xc2fc00000600780b */ /* 0x000fe20003f0e000 */
[----:B------:R-:W-:Y:S01]  /*103d0*/  @!P3 FMUL R3, R3, 0.5 ;  /* 0x3f0000000303b820 */ /* 0x000fe20000400000 */
[----:B------:R-:W-:Y:S01]  /*103e0*/  FSETP.GEU.AND P6, PT, R7, -126, PT ;  /* 0xc2fc00000700780b */ /* 0x000fe20003fce000 */
[----:B------:R-:W-:Y:S01]  /*103f0*/  @!P5 FMUL R79, R79, R79 ;  /* 0x0000004f4f4fd220 */ /* 0x000fe20000400000 */
[----:B------:R-:W-:Y:S01]  /*10400*/  FFMA2 R8, R94.F32x2.HI_LO, UR4.F32, R0.F32 ;  /* 0x000000045e087c49 */ /* 0x000fe20009200000 */
[----:B------:R2:W3:Y:S01]  /*10410*/  MUFU.EX2 R65, R3 ;  /* 0x0000000300417308 */ /* 0x0004e20000000800 */
[----:B------:R-:W-:Y:S01]  /*10420*/  @!P2 FMUL R4, R4, 0.5 ;  /* 0x3f0000000404a820 */ /* 0x000fe20000400000 */
[----:B------:R-:W-:-:S06]  /*10430*/  @!P1 FMUL R5, R5, 0.5 ;  /* 0x3f00000005059820 */ /* 0x000fcc0000400000 */
[----:B------:R-:W4:Y:S01]  /*10440*/  MUFU.EX2 R80, R4 ;  /* 0x0000000400507308 */ /* 0x000f220000000800 */
[----:B-1----:R-:W-:Y:S01]  /*10450*/  @!P4 FMUL R64, R64, R64 ;  /* 0x000000404040c220 */ /* 0x002fe20000400000 */
[----:B------:R-:W-:Y:S01]  /*10460*/  @!P0 FMUL R6, R6, 0.5 ;  /* 0x3f00000006068820 */ /* 0x000fe20000400000 */
[----:B------:R-:W-:-:S05]  /*10470*/  @!P6 FMUL R7, R7, 0.5 ;  /* 0x3f0000000707e820 */ /* 0x000fca0000400000 */
[----:B------:R1:W5:Y:S01]  /*10480*/  MUFU.EX2 R81, R5 ;  /* 0x0000000500517308 */ /* 0x0003620000000800 */
[----:B--2---:R-:W-:Y:S02]  /*10490*/  FFMA2 R2, R68.F32x2.HI_LO, UR4.F32, R0.F32 ;  /* 0x0000000444027c49 */ /* 0x004fe40009200000 */
[----:B---3--:R-:W-:-:S03]  /*104a0*/  @!P3 FMUL R65, R65, R65 ;  /* 0x000000414141b220 */ /* 0x008fc60000400000 */
[----:B------:R-:W-:Y:S02]  /*104b0*/  FSETP.GEU.AND P5, PT, R2, -126, PT ;  /* 0xc2fc00000200780b */ /* 0x000fe40003fae000 */
[----:B------:R-:W-:Y:S01]  /*104c0*/  FSETP.GEU.AND P4, PT, R3, -126, PT ;  /* 0xc2fc00000300780b */ /* 0x000fe20003f8e000 */
[----:B------:R-:W2:Y:S01]  /*104d0*/  MUFU.EX2 R112, R6 ;  /* 0x0000000600707308 */ /* 0x000ea20000000800 */
[----:B----4-:R-:W-:-:S07]  /*104e0*/  @!P2 FMUL R80, R80, R80 ;  /* 0x000000505050a220 */ /* 0x010fce0000400000 */
[----:B------:R3:W4:Y:S01]  /*104f0*/  MUFU.EX2 R113, R7 ;  /* 0x0000000700717308 */ /* 0x0007220000000800 */
[--C-:B-1----:R-:W-:Y:S02]  /*10500*/  FFMA2 R4, R36.F32x2.HI_LO, UR4.F32, R0.reuse.F32 ;  /* 0x0000000424047c49 */ /* 0x102fe40009200000 */
[----:B-----5:R-:W-:Y:S01]  /*10510*/  @!P1 FMUL R81, R81, R81 ;  /* 0x0000005151519220 */ /* 0x020fe20000400000 */
[----:B------:R-:W-:Y:S01]  /*10520*/  @!P5 FMUL R2, R2, 0.5 ;  /* 0x3f0000000202d820 */ /* 0x000fe20000400000 */
[----:B------:R-:W-:Y:S01]  /*10530*/  @!P4 FMUL R3, R3, 0.5 ;  /* 0x3f0000000303c820 */ /* 0x000fe20000400000 */
[----:B------:R-:W-:Y:S02]  /*10540*/  FSETP.GEU.AND P3, PT, R4, -126, PT ;  /* 0xc2fc00000400780b */ /* 0x000fe40003f6e000 */
[----:B------:R-:W-:Y:S01]  /*10550*/  FSETP.GEU.AND P2, PT, R5, -126, PT ;  /* 0xc2fc00000500780b */ /* 0x000fe20003f4e000 */
[----:B------:R-:W1:Y:S01]  /*10560*/  MUFU.EX2 R56, R2 ;  /* 0x0000000200387308 */ /* 0x000e620000000800 */
[----:B--2---:R-:W-:Y:S01]  /*10570*/  @!P0 FMUL R112, R112, R112 ;  /* 0x0000007070708220 */ /* 0x004fe20000400000 */
[----:B---3--:R-:W-:-:S06]  /*10580*/  FFMA2 R6, R38.F32x2.HI_LO, UR4.F32, R0.F32 ;  /* 0x0000000426067c49 */ /* 0x008fcc0009200000 */
[----:B------:R2:W3:Y:S01]  /*10590*/  MUFU.EX2 R57, R3 ;  /* 0x0000000300397308 */ /* 0x0004e20000000800 */
[----:B----4-:R-:W-:Y:S01]  /*105a0*/  @!P6 FMUL R113, R113, R113 ;  /* 0x000000717171e220 */ /* 0x010fe20000400000 */
[----:B------:R-:W-:Y:S02]  /*105b0*/  @!P3 FMUL R4, R4, 0.5 ;  /* 0x3f0000000404b820 */ /* 0x000fe40000400000 */
[----:B------:R-:W-:Y:S01]  /*105c0*/  @!P2 FMUL R5, R5, 0.5 ;  /* 0x3f0000000505a820 */ /* 0x000fe20000400000 */
[----:B------:R-:W-:Y:S02]  /*105d0*/  FSETP.GEU.AND P1, PT, R6, -126, PT ;  /* 0xc2fc00000600780b */ /* 0x000fe40003f2e000 */
[----:B------:R-:W-:Y:S01]  /*105e0*/  FSETP.GEU.AND P0, PT, R7, -126, PT ;  /* 0xc2fc00000700780b */ /* 0x000fe20003f0e000 */
[----:B------:R-:W4:Y:S01]  /*105f0*/  MUFU.EX2 R60, R4 ;  /* 0x00000004003c7308 */ /* 0x000f220000000800 */
[----:B-1----:R-:W-:-:S07]  /*10600*/  @!P5 FMUL R56, R56, R56 ;  /* 0x000000383838d220 */ /* 0x002fce0000400000 */
[----:B------:R1:W5:Y:S01]  /*10610*/  MUFU.EX2 R61, R5 ;  /* 0x00000005003d7308 */ /* 0x0003620000000800 */
[----:B--2---:R-:W-:Y:S02]  /*10620*/  FFMA2 R2, R40.F32x2.HI_LO, UR4.F32, R0.F32 ;  /* 0x0000000428027c49 */ /* 0x004fe40009200000 */
[----:B------:R-:W-:Y:S01]  /*10630*/  @!P1 FMUL R6, R6, 0.5 ;  /* 0x3f00000006069820 */ /* 0x000fe20000400000 */
[----:B---3--:R-:W-:Y:S01]  /*10640*/  @!P4 FMUL R57, R57, R57 ;  /* 0x000000393939c220 */ /* 0x008fe20000400000 */
[----:B------:R-:W-:Y:S01]  /*10650*/  @!P0 FMUL R7, R7, 0.5 ;  /* 0x3f00000007078820 */ /* 0x000fe20000400000 */
[----:B------:R-:W-:Y:S02]  /*10660*/  FSETP.GEU.AND P6, PT, R2, -126, PT ;  /* 0xc2fc00000200780b */ /* 0x000fe40003fce000 */
[----:B------:R-:W2:Y:S01]  /*10670*/  MUFU.EX2 R58, R6 ;  /* 0x00000006003a7308 */ /* 0x000ea20000000800 */
[----:B------:R-:W-:Y:S01]  /*10680*/  FSETP.GEU.AND P5, PT, R3, -126, PT ;  /* 0xc2fc00000300780b */ /* 0x000fe20003fae000 */
[----:B----4-:R-:W-:-:S06]  /*10690*/  @!P3 FMUL R60, R60, R60 ;  /* 0x0000003c3c3cb220 */ /* 0x010fcc0000400000 */
[----:B------:R3:W4:Y:S01]  /*106a0*/  MUFU.EX2 R59, R7 ;  /* 0x00000007003b7308 */ /* 0x0007220000000800 */
[----:B-1----:R-:W-:Y:S02]  /*106b0*/  FFMA2 R4, R42.F32x2.HI_LO, UR4.F32, R0.F32 ;  /* 0x000000042a047c49 */ /* 0x002fe40009200000 */
[----:B------:R-:W-:Y:S01]  /*106c0*/  @!P6 FMUL R2, R2, 0.5 ;  /* 0x3f0000000202e820 */ /* 0x000fe20000400000 */
[----:B-----5:R-:W-:Y:S02]  /*106d0*/  @!P2 FMUL R61, R61, R61 ;  /* 0x0000003d3d3da220 */ /* 0x020fe40000400000 */
[----:B------:R-:W-:Y:S01]  /*106e0*/  FSETP.GEU.AND P4, PT, R4, -126, PT ;  /* 0xc2fc00000400780b */ /* 0x000fe20003f8e000 */
[----:B------:R-:W-:Y:S01]  /*106f0*/  @!P5 FMUL R3, R3, 0.5 ;  /* 0x3f0000000303d820 */ /* 0x000fe20000400000 */
[----:B------:R-:W1:Y:S01]  /*10700*/  MUFU.EX2 R110, R2 ;  /* 0x00000002006e7308 */ /* 0x000e620000000800 */
[----:B--2---:R-:W-:Y:S01]  /*10710*/  @!P1 FMUL R58, R58, R58 ;  /* 0x0000003a3a3a9220 */ /* 0x004fe20000400000 */
[----:B------:R-:W-:-:S06]  /*10720*/  FSETP.GEU.AND P3, PT, R5, -126, PT ;  /* 0xc2fc00000500780b */ /* 0x000fcc0003f6e000 */
[----:B------:R2:W5:Y:S01]  /*10730*/  MUFU.EX2 R111, R3 ;  /* 0x00000003006f7308 */ /* 0x0005620000000800 */
[--C-:B---3--:R-:W-:Y:S02]  /*10740*/  FFMA2 R6, R44.F32x2.HI_LO, UR4.F32, R0.reuse.F32 ;  /* 0x000000042c067c49 */ /* 0x108fe40009200000 */
[----:B------:R-:W-:Y:S01]  /*10750*/  @!P4 FMUL R4, R4, 0.5 ;  /* 0x3f0000000404c820 */ /* 0x000fe20000400000 */
[----:B----4-:R-:W-:Y:S02]  /*10760*/  @!P0 FMUL R59, R59, R59 ;  /* 0x0000003b3b3b8220 */ /* 0x010fe40000400000 */
[----:B------:R-:W-:Y:S01]  /*10770*/  FSETP.GEU.AND P2, PT, R6, -126, PT ;  /* 0xc2fc00000600780b */ /* 0x000fe20003f4e000 */
[----:B------:R-:W-:Y:S01]  /*10780*/  @!P3 FMUL R5, R5, 0.5 ;  /* 0x3f0000000505b820 */ /* 0x000fe20000400000 */
[----:B------:R-:W-:Y:S01]  /*10790*/  FSETP.GEU.AND P1, PT, R7, -126, PT ;  /* 0xc2fc00000700780b */ /* 0x000fe20003f2e000 */
[----:B------:R-:W3:Y:S01]  /*107a0*/  MUFU.EX2 R22, R4 ;  /* 0x0000000400167308 */ /* 0x000ee20000000800 */
[----:B-1----:R-:W-:Y:S01]  /*107b0*/  @!P6 FMUL R110, R110, R110 ;  /* 0x0000006e6e6ee220 */ /* 0x002fe20000400000 */
[----:B--2---:R-:W-:-:S06]  /*107c0*/  FFMA2 R2, R46.F32x2.HI_LO, UR4.F32, R0.F32 ;  /* 0x000000042e027c49 */ /* 0x004fcc0009200000 */
[----:B------:R1:W2:Y:S02]  /*107d0*/  MUFU.EX2 R23, R5 ;  /* 0x0000000500177308 */ /* 0x0002a40000000800 */
[----:B------:R-:W-:Y:S01]  /*107e0*/  @!P2 FMUL R6, R6, 0.5 ;  /* 0x3f0000000606a820 */ /* 0x000fe20000400000 */
[----:B-----5:R-:W-:Y:S01]  /*107f0*/  @!P5 FMUL R111, R111, R111 ;  /* 0x0000006f6f6fd220 */ /* 0x020fe20000400000 */
[----:B------:R-:W-:Y:S01]  /*10800*/  @!P1 FMUL R7, R7, 0.5 ;  /* 0x3f00000007079820 */ /* 0x000fe20000400000 */
[----:B------:R-:W-:Y:S02]  /*10810*/  FSETP.GEU.AND P0, PT, R2, -126, PT ;  /* 0xc2fc00000200780b */ /* 0x000fe40003f0e000 */
[----:B------:R-:W-:Y:S01]  /*10820*/  FSETP.GEU.AND P6, PT, R3, -126, PT ;  /* 0xc2fc00000300780b */ /* 0x000fe20003fce000 */
[----:B------:R-:W4:Y:S01]  /*10830*/  MUFU.EX2 R18, R6 ;  /* 0x0000000600127308 */ /* 0x000f220000000800 */
[----:B---3--:R-:W-:-:S07]  /*10840*/  @!P4 FMUL R22, R22, R22 ;  /* 0x000000161616c220 */ /* 0x008fce0000400000 */
[----:B------:R3:W5:Y:S01]  /*10850*/  MUFU.EX2 R19, R7 ;  /* 0x0000000700137308 */ /* 0x0007620000000800 */
[----:B-1----:R-:W-:Y:S02]  /*10860*/  FFMA2 R4, R48.F32x2.HI_LO, UR4.F32, R0.F32 ;  /* 0x0000000430047c49 */ /* 0x002fe40009200000 */
[----:B------:R-:W-:Y:S01]  /*10870*/  @!P0 FMUL R2, R2, 0.5 ;  /* 0x3f00000002028820 */ /* 0x000fe20000400000 */
[----:B------:R-:W-:Y:S01]  /*10880*/  @!P6 FMUL R3, R3, 0.5 ;  /* 0x3f0000000303e820 */ /* 0x000fe20000400000 */
[----:B--2---:R-:W-:Y:S01]  /*10890*/  @!P3 FMUL R23, R23, R23 ;  /* 0x000000171717b220 */ /* 0x004fe20000400000 */
[----:B------:R-:W-:Y:S02]  /*108a0*/  FSETP.GEU.AND P5, PT, R4, -126, PT ;  /* 0xc2fc00000400780b */ /* 0x000fe40003fae000 */
[----:B------:R-:W-:Y:S01]  /*108b0*/  FSETP.GEU.AND P4, PT, R5, -126, PT ;  /* 0xc2fc00000500780b */ /* 0x000fe20003f8e000 */
[----:B------:R-:W1:Y:S01]  /*108c0*/  MUFU.EX2 R76, R2 ;  /* 0x00000002004c7308 */ /* 0x000e620000000800 */
[----:B----4-:R-:W-:-:S07]  /*108d0*/  @!P2 FMUL R18, R18, R18 ;  /* 0x000000121212a220 */ /* 0x010fce0000400000 */
[----:B------:R2:W4:Y:S01]  /*108e0*/  MUFU.EX2 R77, R3 ;  /* 0x00000003004d7308 */ /* 0x0005220000000800 */
[--C-:B---3--:R-:W-:Y:S02]  /*108f0*/  FFMA2 R6, R50.F32x2.HI_LO, UR4.F32, R0.reuse.F32 ;  /* 0x0000000432067c49 */ /* 0x108fe40009200000 */
[----:B-----5:R-:W-:Y:S01]  /*10900*/  @!P1 FMUL R19, R19, R19 ;  /* 0x0000001313139220 */ /* 0x020fe20000400000 */
[----:B------:R-:W-:Y:S01]  /*10910*/  @!P5 FMUL R4, R4, 0.5 ;  /* 0x3f0000000404d820 */ /* 0x000fe20000400000 */
[----:B------:R-:W-:Y:S01]  /*10920*/  @!P4 FMUL R5, R5, 0.5 ;  /* 0x3f0000000505c820 */ /* 0x000fe20000400000 */
[----:B------:R-:W-:Y:S02]  /*10930*/  FSETP.GEU.AND P3, PT, R6, -126, PT ;  /* 0xc2fc00000600780b */ /* 0x000fe40003f6e000 */
[----:B------:R-:W-:Y:S01]  /*10940*/  FSETP.GEU.AND P2, PT, R7, -126, PT ;  /* 0xc2fc00000700780b */ /* 0x000fe20003f4e000 */
[----:B------:R-:W3:Y:S01]  /*10950*/  MUFU.EX2 R108, R4 ;  /* 0x00000004006c7308 */ /* 0x000ee20000000800 */
[----:B-1----:R-:W-:Y:S01]  /*10960*/  @!P0 FMUL R76, R76, R76 ;  /* 0x0000004c4c4c8220 */ /* 0x002fe20000400000 */
[----:B--2---:R-:W-:-:S06]  /*10970*/  FFMA2 R2, R52.F32x2.HI_LO, UR4.F32, R0.F32 ;  /* 0x0000000434027c49 */ /* 0x004fcc0009200000 */
[----:B------:R1:W2:Y:S01]  /*10980*/  MUFU.EX2 R109, R5 ;  /* 0x00000005006d7308 */ /* 0x0002a20000000800 */
[----:B----4-:R-:W-:Y:S01]  /*10990*/  @!P6 FMUL R77, R77, R77 ;  /* 0x0000004d4d4de220 */ /* 0x010fe20000400000 */
[----:B------:R-:W-:Y:S02]  /*109a0*/  @!P3 FMUL R6, R6, 0.5 ;  /* 0x3f0000000606b820 */ /* 0x000fe40000400000 */
        /* <DEDUP_REMOVED lines=11> */
[----:B------:R-:W1:Y:S01]  /*10a60*/  MUFU.EX2 R74, R2 ;  /* 0x00000002004a7308 */ /* 0x000e620000000800 */
[----:B------:R-:W-:Y:S01]  /*10a70*/  FSETP.GEU.AND P5, PT, R5, -126, PT ;  /* 0xc2fc00000500780b */ /* 0x000fe20003fae000 */
[----:B----4-:R-:W-:Y:S01]  /*10a80*/  @!P3 FMUL R62, R62, R62 ;  /* 0x0000003e3e3eb220 */ /* 0x010fe20000400000 */
[----:B------:R-:W-:-:S05]  /*10a90*/  F2FP.BF16.F32.PACK_AB R36, R109, R108 ;  /* 0x0000006c6d24723e */ /* 0x000fca00000010ff */
[----:B------:R2:W4:Y:S01]  /*10aa0*/  MUFU.EX2 R75, R3 ;  /* 0x00000003004b7308 */ /* 0x0005220000000800 */
[----:B---3--:R-:W-:Y:S02]  /*10ab0*/  FFMA2 R6, R70.F32x2.HI_LO, UR4.F32, R0.F32 ;  /* 0x0000000446067c49 */ /* 0x008fe40009200000 */
[----:B------:R-:W-:Y:S01]  /*10ac0*/  @!P6 FMUL R4, R4, 0.5 ;  /* 0x3f0000000404e820 */ /* 0x000fe20000400000 */
[----:B-----5:R-:W-:Y:S02]  /*10ad0*/  @!P2 FMUL R63, R63, R63 ;  /* 0x0000003f3f3fa220 */ /* 0x020fe40000400000 */
[----:B------:R-:W-:Y:S01]  /*10ae0*/  FSETP.GEU.AND P4, PT, R6, -126, PT ;  /* 0xc2fc00000600780b */ /* 0x000fe20003f8e000 */
[----:B------:R-:W-:Y:S01]  /*10af0*/  @!P5 FMUL R5, R5, 0.5 ;  /* 0x3f0000000505d820 */ /* 0x000fe20000400000 */
[----:B------:R-:W3:Y:S01]  /*10b00*/  MUFU.EX2 R72, R4 ;  /* 0x0000000400487308 */ /* 0x000ee20000000800 */
[----:B-1----:R-:W-:Y:S01]  /*10b10*/  @!P1 FMUL R74, R74, R74 ;  /* 0x0000004a4a4a9220 */ /* 0x002fe20000400000 */
[----:B------:R-:W-:-:S02]  /*10b20*/  FSETP.GEU.AND P3, PT, R7, -126, PT ;  /* 0xc2fc00000700780b */ /* 0x000fc40003f6e000 */
[----:B------:R-:W-:-:S04]  /*10b30*/  F2FP.BF16.F32.PACK_AB R37, R63, R62 ;  /* 0x0000003e3f25723e */ /* 0x000fc800000010ff */
[----:B------:R1:W5:Y:S01]  /*10b40*/  MUFU.EX2 R73, R5 ;  /* 0x0000000500497308 */ /* 0x0003620000000800 */
[--C-:B--2---:R-:W-:Y:S02]  /*10b50*/  FFMA2 R2, R82.F32x2.HI_LO, UR4.F32, R0.reuse.F32 ;  /* 0x0000000452027c49 */ /* 0x104fe40009200000 */
[----:B----4-:R-:W-:Y:S01]  /*10b60*/  @!P0 FMUL R75, R75, R75 ;  /* 0x0000004b4b4b8220 */ /* 0x010fe20000400000 */
[----:B------:R-:W-:Y:S02]  /*10b70*/  @!P4 FMUL R6, R6, 0.5 ;  /* 0x3f0000000606c820 */ /* 0x000fe40000400000 */
[----:B------:R-:W-:Y:S01]  /*10b80*/  FSETP.GEU.AND P2, PT, R2, -126, PT ;  /* 0xc2fc00000200780b */ /* 0x000fe20003f4e000 */
[----:B------:R-:W-:Y:S01]  /*10b90*/  @!P3 FMUL R7, R7, 0.5 ;  /* 0x3f0000000707b820 */ /* 0x000fe20000400000 */
[----:B------:R-:W-:Y:S01]  /*10ba0*/  FSETP.GEU.AND P1, PT, R3, -126, PT ;  /* 0xc2fc00000300780b */ /* 0x000fe20003f2e000 */
[----:B---3--:R-:W-:Y:S01]  /*10bb0*/  @!P6 FMUL R72, R72, R72 ;  /* 0x000000484848e220 */ /* 0x008fe20000400000 */
[----:B------:R-:W2:Y:S01]  /*10bc0*/  MUFU.EX2 R106, R6 ;  /* 0x00000006006a7308 */ /* 0x000ea20000000800 */
[----:B------:R-:W-:Y:S01]  /*10bd0*/  F2FP.BF16.F32.PACK_AB R38, R75, R74 ;  /* 0x0000004a4b26723e */ /* 0x000fe200000010ff */
[----:B-1----:R-:W-:-:S06]  /*10be0*/  FFMA2 R4, R84.F32x2.HI_LO, UR4.F32, R0.F32 ;  /* 0x0000000454047c49 */ /* 0x002fcc0009200000 */
[----:B------:R1:W3:Y:S01]  /*10bf0*/  MUFU.EX2 R107, R7 ;  /* 0x00000007006b7308 */ /* 0x0002e20000000800 */
[----:B------:R-:W-:Y:S01]  /*10c00*/  @!P2 FMUL R2, R2, 0.5 ;  /* 0x3f0000000202a820 */ /* 0x000fe20000400000 */
[----:B-----5:R-:W-:Y:S01]  /*10c10*/  @!P5 FMUL R73, R73, R73 ;  /* 0x000000494949d220 */ /* 0x020fe20000400000 */
[----:B------:R-:W-:Y:S01]  /*10c20*/  @!P1 FMUL R3, R3, 0.5 ;  /* 0x3f00000003039820 */ /* 0x000fe20000400000 */
[----:B------:R-:W-:Y:S02]  /*10c30*/  FSETP.GEU.AND P0, PT, R4, -126, PT ;  /* 0xc2fc00000400780b */ /* 0x000fe40003f0e000 */
[----:B------:R-:W-:Y:S02]  /*10c40*/  FSETP.GEU.AND P6, PT, R5, -126, PT ;  /* 0xc2fc00000500780b */ /* 0x000fe40003fce000 */
[----:B------:R-:W4:Y:S01]  /*10c50*/  MUFU.EX2 R70, R2 ;  /* 0x0000000200467308 */ /* 0x000f220000000800 */
[----:B--2---:R-:W-:Y:S01]  /*10c60*/  @!P4 FMUL R106, R106, R106 ;  /* 0x0000006a6a6ac220 */ /* 0x004fe20000400000 */
[----:B------:R-:W-:-:S06]  /*10c70*/  F2FP.BF16.F32.PACK_AB R39, R73, R72 ;  /* 0x000000484927723e */ /* 0x000fcc00000010ff */
[----:B------:R2:W5:Y:S01]  /*10c80*/  MUFU.EX2 R71, R3 ;  /* 0x0000000300477308 */ /* 0x0005620000000800 */
[----:B-1----:R-:W-:Y:S02]  /*10c90*/  FFMA2 R6, R86.F32x2.HI_LO, UR4.F32, R0.F32 ;  /* 0x0000000456067c49 */ /* 0x002fe40009200000 */
[----:B------:R-:W-:Y:S01]  /*10ca0*/  @!P0 FMUL R4, R4, 0.5 ;  /* 0x3f00000004048820 */ /* 0x000fe20000400000 */
[----:B------:R-:W-:Y:S01]  /*10cb0*/  @!P6 FMUL R5, R5, 0.5 ;  /* 0x3f0000000505e820 */ /* 0x000fe20000400000 */
[----:B---3--:R-:W-:Y:S01]  /*10cc0*/  @!P3 FMUL R107, R107, R107 ;  /* 0x0000006b6b6bb220 */ /* 0x008fe20000400000 */
[----:B------:R-:W-:Y:S02]  /*10cd0*/  FSETP.GEU.AND P5, PT, R6, -126, PT ;  /* 0xc2fc00000600780b */ /* 0x000fe40003fae000 */
[----:B------:R-:W1:Y:S01]  /*10ce0*/  MUFU.EX2 R68, R4 ;  /* 0x0000000400447308 */ /* 0x000e620000000800 */
[----:B----4-:R-:W-:Y:S01]  /*10cf0*/  @!P2 FMUL R70, R70, R70 ;  /* 0x000000464646a220 */ /* 0x010fe20000400000 */
[----:B------:R-:W-:-:S02]  /*10d00*/  FSETP.GEU.AND P4, PT, R7, -126, PT ;  /* 0xc2fc00000700780b */ /* 0x000fc40003f8e000 */
[----:B------:R-:W-:-:S04]  /*10d10*/  F2FP.BF16.F32.PACK_AB R40, R107, R106 ;  /* 0x0000006a6b28723e */ /* 0x000fc800000010ff */
[----:B------:R3:W4:Y:S01]  /*10d20*/  MUFU.EX2 R69, R5 ;  /* 0x0000000500457308 */ /* 0x0007220000000800 */
[--C-:B--2---:R-:W-:Y:S02]  /*10d30*/  FFMA2 R2, R88.F32x2.HI_LO, UR4.F32, R0.reuse.F32 ;  /* 0x0000000458027c49 */ /* 0x104fe40009200000 */
[----:B-----5:R-:W-:Y:S01]  /*10d40*/  @!P1 FMUL R71, R71, R71 ;  /* 0x0000004747479220 */ /* 0x020fe20000400000 */
[----:B------:R-:W-:Y:S02]  /*10d50*/  @!P5 FMUL R6, R6, 0.5 ;  /* 0x3f0000000606d820 */ /* 0x000fe40000400000 */
[----:B------:R-:W-:Y:S01]  /*10d60*/  FSETP.GEU.AND P3, PT, R2, -126, PT ;  /* 0xc2fc00000200780b */ /* 0x000fe20003f6e000 */
[----:B------:R-:W-:Y:S01]  /*10d70*/  @!P4 FMUL R7, R7, 0.5 ;  /* 0x3f0000000707c820 */ /* 0x000fe20000400000 */
[----:B------:R-:W-:Y:S01]  /*10d80*/  FSETP.GEU.AND P2, PT, R3, -126, PT ;  /* 0xc2fc00000300780b */ /* 0x000fe20003f4e000 */
[----:B------:R-:W2:Y:S01]  /*10d90*/  MUFU.EX2 R92, R6 ;  /* 0x00000006005c7308 */ /* 0x000ea20000000800 */
[----:B-1----:R-:W-:Y:S01]  /*10da0*/  @!P0 FMUL R68, R68, R68 ;  /* 0x0000004444448220 */ /* 0x002fe20000400000 */
[----:B------:R-:W-:Y:S01]  /*10db0*/  F2FP.BF16.F32.PACK_AB R41, R71, R70 ;  /* 0x000000464729723e */ /* 0x000fe200000010ff */
[----:B---3--:R-:W-:-:S05]  /*10dc0*/  FFMA2 R4, R90.F32x2.HI_LO, UR4.F32, R0.F32 ;  /* 0x000000045a047c49 */ /* 0x008fca0009200000 */
[----:B------:R1:W3:Y:S01]  /*10dd0*/  MUFU.EX2 R93, R7 ;  /* 0x00000007005d7308 */ /* 0x0002e20000000800 */
[----:B----4-:R-:W-:Y:S01]  /*10de0*/  @!P6 FMUL R69, R69, R69 ;  /* 0x000000454545e220 */ /* 0x010fe20000400000 */
[----:B------:R-:W-:Y:S01]  /*10df0*/  FSETP.GEU.AND P6, PT, R8, -126, PT ;  /* 0xc2fc00000800780b */ /* 0x000fe20003fce000 */
[----:B------:R-:W-:Y:S01]  /*10e00*/  @!P3 FMUL R2, R2, 0.5 ;  /* 0x3f0000000202b820 */ /* 0x000fe20000400000 */
[----:B------:R-:W-:Y:S01]  /*10e10*/  FSETP.GEU.AND P1, PT, R4, -126, PT ;  /* 0xc2fc00000400780b */ /* 0x000fe20003f2e000 */
[----:B------:R-:W-:Y:S01]  /*10e20*/  @!P2 FMUL R3, R3, 0.5 ;  /* 0x3f0000000303a820 */ /* 0x000fe20000400000 */
[----:B------:R-:W-:Y:S02]  /*10e30*/  FSETP.GEU.AND P0, PT, R5, -126, PT ;  /* 0xc2fc00000500780b */ /* 0x000fe40003f0e000 */
[----:B------:R-:W4:Y:S01]  /*10e40*/  MUFU.EX2 R104, R2 ;  /* 0x0000000200687308 */ /* 0x000f220000000800 */
[----:B--2---:R-:W-:Y:S01]  /*10e50*/  @!P5 FMUL R92, R92, R92 ;  /* 0x0000005c5c5cd220 */ /* 0x004fe20000400000 */
[----:B------:R-:W-:-:S02]  /*10e60*/  FSETP.GEU.AND P5, PT, R9, -126, PT ;  /* 0xc2fc00000900780b */ /* 0x000fc40003fae000 */
[----:B------:R-:W-:-:S03]  /*10e70*/  F2FP.BF16.F32.PACK_AB R42, R69, R68 ;  /* 0x00000044452a723e */ /* 0x000fc600000010ff */
[----:B------:R-:W-:Y:S01]  /*10e80*/  @!P6 FMUL R8, R8, 0.5 ;  /* 0x3f0000000808e820 */ /* 0x000fe20000400000 */
[----:B------:R2:W5:Y:S01]  /*10e90*/  MUFU.EX2 R105, R3 ;  /* 0x0000000300697308 */ /* 0x0005620000000800 */
[----:B------:R-:W-:Y:S01]  /*10ea0*/  @!P1 FMUL R4, R4, 0.5 ;  /* 0x3f00000004049820 */ /* 0x000fe20000400000 */
[----:B-1----:R-:W-:Y:S02]  /*10eb0*/  FFMA2 R6, R98.F32x2.HI_LO, UR4.F32, R0.F32 ;  /* 0x0000000462067c49 */ /* 0x002fe40009200000 */
[----:B------:R-:W-:Y:S01]  /*10ec0*/  @!P0 FMUL R5, R5, 0.5 ;  /* 0x3f00000005058820 */ /* 0x000fe20000400000 */
[----:B---3--:R-:W-:Y:S02]  /*10ed0*/  @!P4 FMUL R93, R93, R93 ;  /* 0x0000005d5d5dc220 */ /* 0x008fe40000400000 */
[----:B------:R-:W-:Y:S01]  /*10ee0*/  @!P5 FMUL R9, R9, 0.5 ;  /* 0x3f0000000909d820 */ /* 0x000fe20000400000 */
[----:B------:R-:W1:Y:S01]  /*10ef0*/  MUFU.EX2 R66, R4 ;  /* 0x0000000400427308 */ /* 0x000e620000000800 */
[----:B----4-:R-:W-:Y:S01]  /*10f00*/  @!P3 FMUL R104, R104, R104 ;  /* 0x000000686868b220 */ /* 0x010fe20000400000 */
[----:B------:R-:W-:-:S06]  /*10f10*/  F2FP.BF16.F32.PACK_AB R43, R93, R92 ;  /* 0x0000005c5d2b723e */ /* 0x000fcc00000010ff */
[----:B------:R-:W3:Y:S01]  /*10f20*/  MUFU.EX2 R67, R5 ;  /* 0x0000000500437308 */ /* 0x000ee20000000800 */
[----:B--2---:R-:W-:Y:S02]  /*10f30*/  FFMA2 R2, R96.F32x2.HI_LO, UR4.F32, R0.F32 ;  /* 0x0000000460027c49 */ /* 0x004fe40009200000 */
[----:B-----5:R-:W-:Y:S01]  /*10f40*/  @!P2 FMUL R105, R105, R105 ;  /* 0x000000696969a220 */ /* 0x020fe20000400000 */
[----:B------:R-:W-:Y:S02]  /*10f50*/  FSETP.GEU.AND P2, PT, R6, -126, PT ;  /* 0xc2fc00000600780b */ /* 0x000fe40003f4e000 */
[----:B------:R-:W-:Y:S02]  /*10f60*/  FSETP.GEU.AND P4, PT, R2, -126, PT ;  /* 0xc2fc00000200780b */ /* 0x000fe40003f8e000 */
[----:B------:R-:W2:Y:S01]  /*10f70*/  MUFU.EX2 R90, R8 ;  /* 0x00000008005a7308 */ /* 0x000ea20000000800 */
[----:B-1----:R-:W-:Y:S01]  /*10f80*/  @!P1 FMUL R66, R66, R66 ;  /* 0x0000004242429220 */ /* 0x002fe20000400000 */
[----:B------:R-:W-:-:S02]  /*10f90*/  FSETP.GEU.AND P3, PT, R3, -126, PT ;  /* 0xc2fc00000300780b */ /* 0x000fc40003f6e000 */
[----:B------:R-:W-:Y:S02]  /*10fa0*/  FSETP.GEU.AND P1, PT, R7, -126, PT ;  /* 0xc2fc00000700780b */ /* 0x000fe40003f2e000 */
[----:B------:R-:W-:Y:S02]  /*10fb0*/  F2FP.BF16.F32.PACK_AB R44, R105, R104 ;  /* 0x00000068692c723e */ /* 0x000fe400000010ff */
[----:B------:R1:W4:Y:S01]  /*10fc0*/  MUFU.EX2 R91, R9 ;  /* 0x00000009005b7308 */ /* 0x0003220000000800 */
[----:B---3--:R-:W-:Y:S01]  /*10fd0*/  @!P0 FMUL R67, R67, R67 ;  /* 0x0000004343438220 */ /* 0x008fe20000400000 */
[----:B------:R-:W-:Y:S01]  /*10fe0*/  @!P2 FMUL R6, R6, 0.5 ;  /* 0x3f0000000606a820 */ /* 0x000fe20000400000 */
[----:B------:R-:W-:Y:S01]  /*10ff0*/  @!P4 FMUL R2, R2, 0.5 ;  /* 0x3f0000000202c820 */ /* 0x000fe20000400000 */
[----:B------:R-:W-:Y:S01]  /*11000*/  FFMA2 R4, R24.F32x2.HI_LO, UR4.F32, R0.F32 ;  /* 0x0000000418047c49 */ /* 0x000fe20009200000 */
[----:B------:R-:W-:Y:S02]  /*11010*/  F2FP.BF16.F32.PACK_AB R24, R115, R114 ;  /* 0x000000727318723e */ /* 0x000fe400000010ff */
[----:B------:R-:W-:Y:S01]  /*11020*/  @!P3 FMUL R3, R3, 0.5 ;  /* 0x3f0000000303b820 */ /* 0x000fe20000400000 */
[----:B------:R-:W3:Y:S01]  /*11030*/  MUFU.EX2 R88, R2 ;  /* 0x0000000200587308 */ /* 0x000ee20000000800 */
[----:B--2---:R-:W-:Y:S01]  /*11040*/  @!P6 FMUL R90, R90, R90 ;  /* 0x0000005a5a5ae220 */ /* 0x004fe20000400000 */
[----:B------:R-:W-:Y:S01]  /*11050*/  @!P1 FMUL R7, R7, 0.5 ;  /* 0x3f00000007079820 */ /* 0x000fe20000400000 */
[----:B------:R-:W-:-:S02]  /*11060*/  F2FP.BF16.F32.PACK_AB R25, R79, R78 ;  /* 0x0000004e4f19723e */ /* 0x000fc400000010ff */
[----:B------:R-:W-:-:S03]  /*11070*/  F2FP.BF16.F32.PACK_AB R45, R67, R66 ;  /* 0x00000042432d723e */ /* 0x000fc600000010ff */
[----:B------:R2:W5:Y:S01]  /*11080*/  MUFU.EX2 R89, R3 ;  /* 0x0000000300597308 */ /* 0x0005620000000800 */
[----:B-1----:R-:W-:Y:S02]  /*11090*/  FFMA2 R8, R100.F32x2.HI_LO, UR4.F32, R0.F32 ;  /* 0x0000000464087c49 */ /* 0x002fe40009200000 */
[----:B----4-:R-:W-:Y:S01]  /*110a0*/  @!P5 FMUL R91, R91, R91 ;  /* 0x0000005b5b5bd220 */ /* 0x010fe20000400000 */
[----:B------:R-:W-:Y:S02]  /*110b0*/  FSETP.GEU.AND P5, PT, R4, -126, PT ;  /* 0xc2fc00000400780b */ /* 0x000fe40003fae000 */
[----:B------:R-:W-:Y:S02]  /*110c0*/  FSETP.GEU.AND P0, PT, R8, -126, PT ;  /* 0xc2fc00000800780b */ /* 0x000fe40003f0e000 */
[----:B------:R-:W-:Y:S01]  /*110d0*/  FSETP.GEU.AND P6, PT, R9, -126, PT ;  /* 0xc2fc00000900780b */ /* 0x000fe20003fce000 */
[----:B------:R-:W1:Y:S01]  /*110e0*/  MUFU.EX2 R102, R6 ;  /* 0x0000000600667308 */ /* 0x000e620000000800 */
[----:B---3--:R-:W-:Y:S01]  /*110f0*/  @!P4 FMUL R88, R88, R88 ;  /* 0x000000585858c220 */ /* 0x008fe20000400000 */
[----:B------:R-:W-:-:S02]  /*11100*/  FSETP.GEU.AND P4, PT, R5, -126, PT ;  /* 0xc2fc00000500780b */ /* 0x000fc40003f8e000 */
[----:B------:R-:W-:-:S04]  /*11110*/  F2FP.BF16.F32.PACK_AB R46, R91, R90 ;  /* 0x0000005a5b2e723e */ /* 0x000fc800000010ff */
[----:B------:R-:W3:Y:S01]  /*11120*/  MUFU.EX2 R103, R7 ;  /* 0x0000000700677308 */ /* 0x000ee20000000800 */
[----:B--2---:R-:W-:Y:S01]  /*11130*/  FFMA2 R2, R26.F32x2.HI_LO, UR4.F32, R0.F32 ;  /* 0x000000041a027c49 */ /* 0x004fe20009200000 */
[----:B------:R-:W-:Y:S01]  /*11140*/  F2FP.BF16.F32.PACK_AB R26, R65, R64 ;  /* 0x00000040411a723e */ /* 0x000fe200000010ff */
[----:B------:R-:W-:Y:S01]  /*11150*/  @!P0 FMUL R8, R8, 0.5 ;  /* 0x3f00000008088820 */ /* 0x000fe20000400000 */
[----:B------:R-:W-:Y:S01]  /*11160*/  @!P6 FMUL R9, R9, 0.5 ;  /* 0x3f0000000909e820 */ /* 0x000fe20000400000 */
[----:B-----5:R-:W-:Y:S01]  /*11170*/  @!P3 FMUL R89, R89, R89 ;  /* 0x000000595959b220 */ /* 0x020fe20000400000 */
[----:B------:R-:W-:Y:S01]  /*11180*/  FSETP.GEU.AND P3, PT, R2, -126, PT ;  /* 0xc2fc00000200780b */ /* 0x000fe20003f6e000 */
[----:B------:R-:W-:Y:S01]  /*11190*/  @!P5 FMUL R4, R4, 0.5 ;  /* 0x3f0000000404d820 */ /* 0x000fe20000400000 */
[----:B------:R-:W2:Y:S01]  /*111a0*/  MUFU.EX2 R86, R8 ;  /* 0x0000000800567308 */ /* 0x000ea20000000800 */
[----:B-1----:R-:W-:Y:S01]  /*111b0*/  @!P2 FMUL R102, R102, R102 ;  /* 0x000000666666a220 */ /* 0x002fe20000400000 */
[----:B------:R-:W-:Y:S01]  /*111c0*/  FSETP.GEU.AND P2, PT, R3, -126, PT ;  /* 0xc2fc00000300780b */ /* 0x000fe20003f4e000 */
[----:B------:R-:W-:Y:S01]  /*111d0*/  @!P4 FMUL R5, R5, 0.5 ;  /* 0x3f0000000505c820 */ /* 0x000fe20000400000 */
[----:B------:R-:W-:-:S02]  /*111e0*/  F2FP.BF16.F32.PACK_AB R27, R81, R80 ;  /* 0x00000050511b723e */ /* 0x000fc400000010ff */
[----:B------:R-:W-:Y:S02]  /*111f0*/  F2FP.BF16.F32.PACK_AB R47, R89, R88 ;  /* 0x00000058592f723e */ /* 0x000fe400000010ff */
[----:B------:R1:W4:Y:S01]  /*11200*/  MUFU.EX2 R87, R9 ;  /* 0x0000000900577308 */ /* 0x0003220000000800 */
[----:B---3--:R-:W-:Y:S01]  /*11210*/  @!P1 FMUL R103, R103, R103 ;  /* 0x0000006767679220 */ /* 0x008fe20000400000 */
[----:B------:R-:W-:Y:S01]  /*11220*/  FFMA2 R6, R32.F32x2.HI_LO, UR4.F32, R0.F32 ;  /* 0x0000000420067c49 */ /* 0x000fe20009200000 */
[----:B------:R-:W-:Y:S01]  /*11230*/  F2FP.BF16.F32.PACK_AB R32, R111, R110 ;  /* 0x0000006e6f20723e */ /* 0x000fe200000010ff */
[----:B------:R-:W-:Y:S01]  /*11240*/  @!P3 FMUL R2, R2, 0.5 ;  /* 0x3f0000000202b820 */ /* 0x000fe20000400000 */
[----:B------:R-:W-:Y:S02]  /*11250*/  F2FP.BF16.F32.PACK_AB R33, R23, R22 ;  /* 0x000000161721723e */ /* 0x000fe400000010ff */
[----:B------:R-:W-:Y:S01]  /*11260*/  @!P2 FMUL R3, R3, 0.5 ;  /* 0x3f0000000303a820 */ /* 0x000fe20000400000 */
[----:B------:R-:W3:Y:S01]  /*11270*/  MUFU.EX2 R84, R4 ;  /* 0x0000000400547308 */ /* 0x000ee20000000800 */
[----:B--2---:R-:W-:Y:S01]  /*11280*/  @!P0 FMUL R86, R86, R86 ;  /* 0x0000005656568220 */ /* 0x004fe20000400000 */
[----:B------:R-:W-:-:S06]  /*11290*/  F2FP.BF16.F32.PACK_AB R48, R103, R102 ;  /* 0x000000666730723e */ /* 0x000fcc00000010ff */
[----:B------:R2:W5:Y:S01]  /*112a0*/  MUFU.EX2 R85, R5 ;  /* 0x0000000500557308 */ /* 0x0005620000000800 */
[----:B-1----:R-:W-:Y:S01]  /*112b0*/  FFMA2 R8, R28.F32x2.HI_LO, UR4.F32, R0.F32 ;  /* 0x000000041c087c49 */ /* 0x002fe20009200000 */
[----:B------:R-:W-:Y:S01]  /*112c0*/  F2FP.BF16.F32.PACK_AB R28, R113, R112 ;  /* 0x00000070711c723e */ /* 0x000fe200000010ff */
[----:B----4-:R-:W-:Y:S01]  /*112d0*/  @!P6 FMUL R87, R87, R87 ;  /* 0x000000575757e220 */ /* 0x010fe20000400000 */
[----:B------:R-:W-:Y:S02]  /*112e0*/  F2FP.BF16.F32.PACK_AB R29, R57, R56 ;  /* 0x00000038391d723e */ /* 0x000fe400000010ff */
[----:B------:R-:W-:Y:S02]  /*112f0*/  FSETP.GEU.AND P1, PT, R8, -126, PT ;  /* 0xc2fc00000800780b */ /* 0x000fe40003f2e000 */
[----:B------:R-:W1:Y:S01]  /*11300*/  MUFU.EX2 R98, R2 ;  /* 0x0000000200627308 */ /* 0x000e620000000800 */
[----:B------:R-:W-:Y:S01]  /*11310*/  FSETP.GEU.AND P0, PT, R9, -126, PT ;  /* 0xc2fc00000900780b */ /* 0x000fe20003f0e000 */
[----:B---3--:R-:W-:Y:S01]  /*11320*/  @!P5 FMUL R84, R84, R84 ;  /* 0x000000545454d220 */ /* 0x008fe20000400000 */
[----:B------:R-:W-:-:S05]  /*11330*/  F2FP.BF16.F32.PACK_AB R49, R87, R86 ;  /* 0x000000565731723e */ /* 0x000fca00000010ff */
[----:B------:R3:W4:Y:S01]  /*11340*/  MUFU.EX2 R99, R3 ;  /* 0x0000000300637308 */ /* 0x0007220000000800 */
[----:B--2---:R-:W-:Y:S01]  /*11350*/  FFMA2 R4, R30.F32x2.HI_LO, UR4.F32, R0.F32 ;  /* 0x000000041e047c49 */ /* 0x004fe20009200000 */
[----:B------:R-:W-:Y:S01]  /*11360*/  F2FP.BF16.F32.PACK_AB R30, R61, R60 ;  /* 0x0000003c3d1e723e */ /* 0x000fe200000010ff */
[----:B------:R-:W-:Y:S01]  /*11370*/  @!P1 FMUL R8, R8, 0.5 ;  /* 0x3f00000008089820 */ /* 0x000fe20000400000 */
[----:B-----5:R-:W-:Y:S01]  /*11380*/  @!P4 FMUL R85, R85, R85 ;  /* 0x000000555555c220 */ /* 0x020fe20000400000 */
[----:B------:R-:W-:Y:S01]  /*11390*/  FSETP.GEU.AND P4, PT, R6, -126, PT ;  /* 0xc2fc00000600780b */ /* 0x000fe20003f8e000 */
[----:B------:R-:W-:Y:S01]  /*113a0*/  @!P0 FMUL R9, R9, 0.5 ;  /* 0x3f00000009098820 */ /* 0x000fe20000400000 */
[----:B------:R-:W-:Y:S01]  /*113b0*/  FSETP.GEU.AND P6, PT, R4, -126, PT ;  /* 0xc2fc00000400780b */ /* 0x000fe20003fce000 */
[----:B------:R-:W2:Y:S01]  /*113c0*/  MUFU.EX2 R100, R8 ;  /* 0x0000000800647308 */ /* 0x000ea20000000800 */
[----:B-1----:R-:W-:Y:S01]  /*113d0*/  @!P3 FMUL R98, R98, R98 ;  /* 0x000000626262b220 */ /* 0x002fe20000400000 */
[----:B------:R-:W-:-:S02]  /*113e0*/  FSETP.GEU.AND P5, PT, R5, -126, PT ;  /* 0xc2fc00000500780b */ /* 0x000fc40003fae000 */
[----:B------:R-:W-:Y:S02]  /*113f0*/  FSETP.GEU.AND P3, PT, R7, -126, PT ;  /* 0xc2fc00000700780b */ /* 0x000fe40003f6e000 */
[----:B------:R-:W-:Y:S02]  /*11400*/  F2FP.BF16.F32.PACK_AB R31, R59, R58 ;  /* 0x0000003a3b1f723e */ /* 0x000fe400000010ff */
[----:B------:R-:W1:Y:S01]  /*11410*/  MUFU.EX2 R101, R9 ;  /* 0x0000000900657308 */ /* 0x000e620000000800 */
[----:B---3--:R-:W-:Y:S01]  /*11420*/  FFMA2 R2, R34.F32x2.HI_LO, UR4.F32, R0.F32 ;  /* 0x0000000422027c49 */ /* 0x008fe20009200000 */
[----:B------:R-:W-:Y:S01]  /*11430*/  USHF.R.U32.HI UR4, URZ, 0x15, UR39 ;  /* 0x00000015ff047899 */ /* 0x000fe20008011627 */
[----:B----4-:R-:W-:Y:S01]  /*11440*/  @!P2 FMUL R99, R99, R99 ;  /* 0x000000636363a220 */ /* 0x010fe20000400000 */
[----:B------:R-:W-:Y:S01]  /*11450*/  @!P6 FMUL R4, R4, 0.5 ;  /* 0x3f0000000404e820 */ /* 0x000fe20000400000 */
[----:B------:R-:W-:Y:S01]  /*11460*/  @!P4 FMUL R6, R6, 0.5 ;  /* 0x3f0000000606c820 */ /* 0x000fe20000400000 */
[----:B------:R-:W-:Y:S01]  /*11470*/  FSETP.GEU.AND P2, PT, R2, -126, PT ;  /* 0xc2fc00000200780b */ /* 0x000fe20003f4e000 */
[----:B------:R-:W-:Y:S01]  /*11480*/  @!P5 FMUL R5, R5, 0.5 ;  /* 0x3f0000000505d820 */ /* 0x000fe20000400000 */
[----:B------:R-:W3:Y:S01]  /*11490*/  MUFU.EX2 R82, R4 ;  /* 0x0000000400527308 */ /* 0x000ee20000000800 */
[----:B--2---:R-:W-:Y:S01]  /*114a0*/  @!P1 FMUL R100, R100, R100 ;  /* 0x0000006464649220 */ /* 0x004fe20000400000 */
[----:B------:R-:W-:Y:S01]  /*114b0*/  FSETP.GEU.AND P1, PT, R3, -126, PT ;  /* 0xc2fc00000300780b */ /* 0x000fe20003f2e000 */
[----:B------:R-:W-:Y:S01]  /*114c0*/  @!P3 FMUL R7, R7, 0.5 ;  /* 0x3f0000000707b820 */ /* 0x000fe20000400000 */
[----:B------:R-:W-:-:S02]  /*114d0*/  MOV R0, UR4 ;  /* 0x0000000400007c02 */ /* 0x000fc40008000f00 */
[----:B------:R-:W-:Y:S02]  /*114e0*/  F2FP.BF16.F32.PACK_AB R34, R19, R18 ;  /* 0x000000121322723e */ /* 0x000fe400000010ff */
[----:B------:R-:W2:Y:S01]  /*114f0*/  MUFU.EX2 R83, R5 ;  /* 0x0000000500537308 */ /* 0x000ea20000000800 */
[----:B-1----:R-:W-:Y:S01]  /*11500*/  @!P0 FMUL R101, R101, R101 ;  /* 0x0000006565658220 */ /* 0x002fe20000400000 */
[----:B------:R-:W-:Y:S01]  /*11510*/  LOP3.LUT P0, RZ, R0, 0x3, R125, 0x48, !PT ;  /* 0x0000000300ff7812 */ /* 0x000fe2000780487d */
[----:B------:R-:W-:Y:S01]  /*11520*/  @!P2 FMUL R2, R2, 0.5 ;  /* 0x3f0000000202a820 */ /* 0x000fe20000400000 */
[----:B------:R-:W-:Y:S02]  /*11530*/  F2FP.BF16.F32.PACK_AB R35, R77, R76 ;  /* 0x0000004c4d23723e */ /* 0x000fe400000010ff */
[----:B------:R-:W-:Y:S01]  /*11540*/  F2FP.BF16.F32.PACK_AB R50, R85, R84 ;  /* 0x000000545532723e */ /* 0x000fe200000010ff */
[----:B------:R-:W-:Y:S01]  /*11550*/  @!P1 FMUL R3, R3, 0.5 ;  /* 0x3f00000003039820 */ /* 0x000fe20000400000 */
[----:B------:R-:W1:Y:S01]  /*11560*/  MUFU.EX2 R96, R6 ;  /* 0x0000000600607308 */ /* 0x000e620000000800 */
[----:B---3--:R-:W-:Y:S01]  /*11570*/  @!P6 FMUL R82, R82, R82 ;  /* 0x000000525252e220 */ /* 0x008fe20000400000 */
[----:B------:R-:W-:-:S02]  /*11580*/  F2FP.BF16.F32.PACK_AB R51, R99, R98 ;  /* 0x000000626333723e */ /* 0x000fc400000010ff */
[----:B------:R-:W-:-:S04]  /*11590*/  F2FP.BF16.F32.PACK_AB R52, R101, R100 ;  /* 0x000000646534723e */ /* 0x000fc800000010ff */
[----:B------:R-:W3:Y:S01]  /*115a0*/  MUFU.EX2 R97, R7 ;  /* 0x0000000700617308 */ /* 0x000ee20000000800 */
[----:B--2---:R-:W-:-:S05]  /*115b0*/  @!P5 FMUL R83, R83, R83 ;  /* 0x000000535353d220 */ /* 0x004fca0000400000 */
[----:B------:R-:W-:Y:S02]  /*115c0*/  F2FP.BF16.F32.PACK_AB R53, R83, R82 ;  /* 0x000000525335723e */ /* 0x000fe400000010ff */
[----:B------:R-:W2:Y:S01]  /*115d0*/  MUFU.EX2 R94, R2 ;  /* 0x00000002005e7308 */ /* 0x000ea20000000800 */
[----:B-1----:R-:W-:-:S07]  /*115e0*/  @!P4 FMUL R96, R96, R96 ;  /* 0x000000606060c220 */ /* 0x002fce0000400000 */
[----:B------:R-:W1:Y:S01]  /*115f0*/  MUFU.EX2 R95, R3 ;  /* 0x00000003005f7308 */ /* 0x000e620000000800 */
[----:B---3--:R-:W-:-:S05]  /*11600*/  @!P3 FMUL R97, R97, R97 ;  /* 0x000000616161b220 */ /* 0x008fca0000400000 */
[----:B------:R-:W-:Y:S01]  /*11610*/  F2FP.BF16.F32.PACK_AB R54, R97, R96 ;  /* 0x000000606136723e */ /* 0x000fe200000010ff */
[----:B--2---:R-:W-:Y:S01]  /*11620*/  @!P2 FMUL R94, R94, R94 ;  /* 0x0000005e5e5ea220 */ /* 0x004fe20000400000 */
[----:B-1----:R-:W-:-:S05]  /*11630*/  @!P1 FMUL R95, R95, R95 ;  /* 0x0000005f5f5f9220 */ /* 0x002fca0000400000 */
[----:B------:R-:W-:Y:S01]  /*11640*/  F2FP.BF16.F32.PACK_AB R55, R95, R94 ;  /* 0x0000005e5f37723e */ /* 0x000fe200000010ff */
[----:B------:R-:W-:Y:S06]  /*11650*/  @!P0 BRA `(.L_x_265) ;  /* 0x0000000000408947 */ /* 0x000fec0003800000 */
[----:B------:R-:W-:Y:S01]  /*11660*/  MOV R2, 0x8 ;  /* 0x0000000800027802 */ /* 0x000fe20000000f00 */
        /* <DEDUP_REMOVED lines=15> */
.L_x_265:
[----:B------:R-:W-:Y:S01]  /*11760*/  MOV R0, UR45 ;  /* 0x0000002d00007c02 */ /* 0x000fe20008000f00 */
[----:B------:R-:W-:Y:S05]  /*11770*/  WARPSYNC.ALL ;  /* 0x0000000000007948 */ /* 0x000fea0003800000 */
[----:B------:R-:W-:Y:S01]  /*11780*/  ISETP.GT.U32.AND P0, PT, R0, 0x1, PT ;  /* 0x000000010000780c */ /* 0x000fe20003f04070 */
[----:B------:R1:W-:Y:S01]  /*11790*/  STTM.x32 tmem[UR39], R24 ;  /* 0x00000018000079ed */ /* 0x0003e200082c0027 */
[----:B------:R-:W2:Y:S11]  /*117a0*/  FENCE.VIEW.ASYNC.T ;  /* 0x00000000000073c6 */ /* 0x000eb60000000200 */
[----:B------:R-:W-:Y:S05]  /*117b0*/  @P0 BRA `(.L_x_266) ;  /* 0x0000000000080947 */ /* 0x000fea0003800000 */
[----:B------:R-:W-:Y:S05]  /*117c0*/  BPT.TRAP 0x1 ;  /* 0x000000040000795c */ /* 0x000fea0000300000 */
[----:B------:R-:W-:Y:S05]  /*117d0*/  BPT.TRAP 0x1 ;  /* 0x000000040000795c */ /* 0x000fea0000300000 */
.L_x_266:
[----:B------:R-:W-:Y:S02]  /*117e0*/  UPRMT UR4, UR37, 0x654, UR40 ;  /* 0x0000065425047896 */ /* 0x000fe40008000028 */
[----:B------:R-:W-:Y:S02]  /*117f0*/  UISETP.NE.AND UP0, UPT, UR48, URZ, UPT ;  /* 0x000000ff3000728c */ /* 0x000fe4000bf05270 */
[----:B------:R-:W-:-:S05]  /*11800*/  ULOP3.LUT UR38, UR38, 0x1, URZ, 0x3c, !UPT ;  /* 0x0000000126267892 */ /* 0x000fca000f8e3cff */
[----:B--2---:R-:W-:Y:S02]  /*11810*/  SYNCS.ARRIVE.TRANS64.RED.A1T0 RZ, [UR4], RZ ;  /* 0x000000ffffff79a7 */ /* 0x004fe40008100404 */
[----:B------:R-:W-:Y:S05]  /*11820*/  BRA.U UP0, `(.L_x_267) ;  /* 0x0000000100047547 */ /* 0x000fea000b800000 */
[----:B------:R-:W-:Y:S05]  /*11830*/  BPT.TRAP 0x1 ;  /* 0x000000040000795c */ /* 0x000fea0000300000 */
.L_x_267:
[----:B------:R-:W-:Y:S01]  /*11840*/  MOV R0, UR50 ;  /* 0x0000003200007c02 */ /* 0x000fe20008000f00 */
[----:B------:R-:W-:Y:S01]  /*11850*/  FADD2 R2, R78.F32x2.HI_LO, RZ.F32 ;  /* 0x000000ff4e02724b */ /* 0x000fe20000200000 */
[----:B------:R-:W-:Y:S01]  /*11860*/  FSETP.NEU.AND P1, PT, R117, R17, PT ;  /* 0x000000117500720b */ /* 0x000fe20003f2d000 */
[----:B------:R-:W-:Y:S01]  /*11870*/  FADD2 R8, R64.F32x2.HI_LO, RZ.F32 ;  /* 0x000000ff4008724b */ /* 0x000fe20000200000 */
[----:B------:R-:W-:Y:S01]  /*11880*/  SHF.L.U32 R0, R0, 0x1f, RZ ;  /* 0x0000001f00007819 */ /* 0x000fe200000006ff */
[----:B------:R-:W-:Y:S02]  /*11890*/  FADD2 R4, R2.F32x2.HI_LO, R56.F32x2.HI_LO ;  /* 0x000000380204724b */ /* 0x000fe40000000000 */
[----:B------:R-:W-:Y:S01]  /*118a0*/  FADD2 R6, R80.F32x2.HI_LO, RZ.F32 ;  /* 0x000000ff5006724b */ /* 0x000fe20000200000 */
[----:B------:R-:W2:Y:S01]  /*118b0*/  SYNCS.PHASECHK.TRANS64.TRYWAIT P2, [UR47], R0 ;  /* 0x00000000ff0075a7 */ /* 0x000ea2000804112f */
[----:B------:R-:W-:Y:S02]  /*118c0*/  FADD2 R2, R8.F32x2.HI_LO, R60.F32x2.HI_LO ;  /* 0x0000003c0802724b */ /* 0x000fe40000000000 */
[----:B------:R-:W-:-:S02]  /*118d0*/  FADD2 R8, R6.F32x2.HI_LO, R58.F32x2.HI_LO ;  /* 0x0000003a0608724b */ /* 0x000fc40000000000 */
[----:B------:R-:W-:Y:S02]  /*118e0*/  FADD2 R6, R4.F32x2.HI_LO, R22.F32x2.HI_LO ;  /* 0x000000160406724b */ /* 0x000fe40000000000 */
[----:B------:R-:W-:Y:S01]  /*118f0*/  FADD2 R10, R2.F32x2.HI_LO, R18.F32x2.HI_LO ;  /* 0x00000012020a724b */ /* 0x000fe20000000000 */
[----:B--2---:R-:W-:Y:S06]  /*11900*/  @!P2 BRA `(.L_x_268) ;  /* 0x000000480040a947 */ /* 0x004fec0003800000 */
.L_x_441:
[----:B------:R-:W-:Y:S01]  /*11910*/  BSSY.RECONVERGENT B0, `(.L_x_269) ;  /* 0x000000b000007945 */ /* 0x000fe20003800200 */
[----:B--2---:R-:W-:-:S03]  /*11920*/  MOV R0, 0x3f000000 ;  /* 0x3f00000000007802 */ /* 0x004fc60000000f00 */
[----:B------:R-:W-:Y:S05]  /*11930*/  @!P1 BRA `(.L_x_270) ;  /* 0x0000000000209947 */ /* 0x000fea0003800000 */
[----:B------:R-:W2:Y:S01]  /*11940*/  LDCU UR4, c[0x0][0x704] ;  /* 0x0000e080ff0477ac */ /* 0x000ea20008000800 */
[----:B------:R-:W-:-:S04]  /*11950*/  FADD R0, -R17, R117 ;  /* 0x0000007511007221 */ /* 0x000fc80000000100 */
[----:B--2---:R-:W-:-:S05]  /*11960*/  FMUL R0, R0, UR4 ;  /* 0x0000000400007c20 */ /* 0x004fca0008400000 */
[----:B------:R-:W-:-:S13]  /*11970*/  FSETP.GEU.AND P1, PT, R0, -126, PT ;  /* 0xc2fc00000000780b */ /* 0x000fda0003f2e000 */
[----:B------:R-:W-:-:S06]  /*11980*/  @!P1 FMUL R0, R0, 0.5 ;  /* 0x3f00000000009820 */ /* 0x000fcc0000400000 */
[----:B------:R-:W2:Y:S02]  /*11990*/  MUFU.EX2 R0, R0 ;  /* 0x0000000000007308 */ /* 0x000ea40000000800 */
[----:B--2---:R-:W-:-:S04]  /*119a0*/  @!P1 FMUL R0, R0, R0 ;  /* 0x0000000000009220 */ /* 0x004fc80000400000 */
[----:B------:R-:W-:Y:S02]  /*119b0*/  FMUL R0, R0, 0.5 ;  /* 0x3f00000000007820 */ /* 0x000fe40000400000 */
.L_x_270:
[----:B------:R-:W-:Y:S05]  /*119c0*/  BSYNC.RECONVERGENT B0 ;  /* 0x0000000000007941 */ /* 0x000fea0003800200 */
.L_x_269:
[----:B------:R-:W-:Y:S01]  /*119d0*/  FMUL R0, R0, R116 ;  /* 0x0000007400007220 */ /* 0x000fe20000400000 */
[----:B------:R-:W-:Y:S02]  /*119e0*/  FADD2 R4, R8.F32x2.HI_LO, R76.F32x2.HI_LO ;  /* 0x0000004c0804724b */ /* 0x000fe40000000000 */
        /* <DEDUP_REMOVED lines=27> */
[----:B------:R-:W-:Y:S06]  /*11ba0*/  @P0 BRA `(.L_x_271) ;  /* 0x0000000000040947 */ /* 0x000fec0003800000 */
[----:B------:R-:W-:Y:S05]  /*11bb0*/  BPT.TRAP 0x1 ;  /* 0x000000040000795c */ /* 0x000fea0000300000 */
.L_x_271:
[----:B------:R-:W-:Y:S01]  /*11bc0*/  IMAD.U32 R0, RZ, RZ, UR38 ;  /* 0x00000026ff007e24 */ /* 0x000fe2000f8e00ff */
[----:B------:R-:W-:-:S04]  /*11bd0*/  ISETP.NE.AND P0, PT, R119, R120, PT ;  /* 0x000000787700720c */ /* 0x000fc80003f05270 */
[----:B------:R-:W-:-:S04]  /*11be0*/  SHF.L.U32 R0, R0, 0x1f, RZ ;  /* 0x0000001f00007819 */ /* 0x000fc800000006ff */
[----:B------:R-:W2:Y:S02]  /*11bf0*/  SYNCS.PHASECHK.TRANS64.TRYWAIT P1, [UR44], R0 ;  /* 0x00000000ff0075a7 */ /* 0x000ea4000802112c */
[----:B--2---:R-:W-:Y:S05]  /*11c00*/  @!P1 BRA `(.L_x_272) ;  /* 0x0000004400989947 */ /* 0x004fea0003800000 */
.L_x_442:
[----:B------:R-:W-:Y:S05]  /*11c10*/  @!P0 BRA `(.L_x_273) ;  /* 0x0000000000408947 */ /* 0x000fea0003800000 */
[----:B--2---:R-:W-:Y:S01]  /*11c20*/  MOV R0, 0x8 ;  /* 0x0000000800007802 */ /* 0x004fe20000000f00 */
[----:B------:R-:W2:Y:S01]  /*11c30*/  LDCU.64 UR8, c[0x4][0xb0] ;  /* 0x01001600ff0877ac */ /* 0x000ea20008000a00 */
[----:B------:R-:W-:Y:S02]  /*11c40*/  HFMA2 R12, -RZ, RZ, 0, 5.9604644775390625e-08 ;  /* 0x00000001ff0c7431 */ /* 0x000fe400000001ff */
[----:B------:R-:W-:Y:S01]  /*11c50*/  IMAD.MOV.U32 R8, RZ, RZ, 0x1be ;  /* 0x000001beff087424 */ /* 0x000fe200078e00ff */
[----:B------:R3:W4:Y:S01]  /*11c60*/  LDC.64 R2, c[0x4][R0] ;  /* 0x0100000000027b82 */ /* 0x0007220000000a00 */
[----:B------:R-:W5:Y:S01]  /*11c70*/  LDCU.64 UR6, c[0x4][0xb8] ;  /* 0x01001700ff0677ac */ /* 0x000f620008000a00 */
[----:B------:R-:W-:Y:S01]  /*11c80*/  IMAD.MOV.U32 R13, RZ, RZ, RZ ;  /* 0x000000ffff0d7224 */ /* 0x000fe200078e00ff */
[----:B------:R-:W1:Y:S01]  /*11c90*/  LDCU.64 UR4, c[0x4][0x18] ;  /* 0x01000300ff0477ac */ /* 0x000e620008000a00 */
[----:B--2---:R-:W-:Y:S01]  /*11ca0*/  IMAD.U32 R4, RZ, RZ, UR8 ;  /* 0x00000008ff047e24 */ /* 0x004fe2000f8e00ff */
[----:B------:R-:W-:Y:S01]  /*11cb0*/  MOV R5, UR9 ;  /* 0x0000000900057c02 */ /* 0x000fe20008000f00 */
[----:B-----5:R-:W-:Y:S01]  /*11cc0*/  IMAD.U32 R6, RZ, RZ, UR6 ;  /* 0x00000006ff067e24 */ /* 0x020fe2000f8e00ff */
[----:B------:R-:W-:Y:S01]  /*11cd0*/  MOV R7, UR7 ;  /* 0x0000000700077c02 */ /* 0x000fe20008000f00 */
[----:B-1----:R-:W-:Y:S01]  /*11ce0*/  IMAD.U32 R10, RZ, RZ, UR4 ;  /* 0x00000004ff0a7e24 */ /* 0x002fe2000f8e00ff */
[----:B------:R-:W-:-:S02]  /*11cf0*/  MOV R11, UR5 ;  /* 0x00000005000b7c02 */ /* 0x000fc40008000f00 */
[----:B------:R-:W-:-:S07]  /*11d00*/  LEPC R20, `(.L_x_273) ;  /* 0x000000001014794e */ /* 0x000fce0000000000 */
[----:B---34-:R-:W-:Y:S05]  /*11d10*/  CALL.ABS.NOINC R2 ;  /* 0x0000000002007343 */ /* 0x018fea0003c00000 */
.L_x_273:
[----:B------:R-:W-:Y:S05]  /*11d20*/  WARPSYNC.ALL ;  /* 0x0000000000007948 */ /* 0x000fea0003800000 */
[----:B------:R-:W-:Y:S01]  /*11d30*/  R2UR UR4, R118 ;  /* 0x00000000760472ca */ /* 0x000fe200000e0000 */
[----:B------:R-:W-:Y:S02]  /*11d40*/  UISETP.NE.AND UP0, UPT, UR56, URZ, UPT ;  /* 0x000000ff3800728c */ /* 0x000fe4000bf05270 */
[----:B------:R-:W-:Y:S02]  /*11d50*/  ULOP3.LUT UR55, UR55, 0x1, URZ, 0x3c, !UPT ;  /* 0x0000000137377892 */ /* 0x000fe4000f8e3cff */
[----:B------:R-:W-:-:S02]  /*11d60*/  USEL UR53, UR53, UR50, UP0 ;  /* 0x0000003235357287 */ /* 0x000fc40008000000 */
[----:B------:R-:W-:Y:S02]  /*11d70*/  USEL UR52, UR50, UR52, UP0 ;  /* 0x0000003432347287 */ /* 0x000fe40008000000 */
[----:B------:R-:W-:Y:S02]  /*11d80*/  USEL UR54, UR54, UR38, UP0 ;  /* 0x0000002636367287 */ /* 0x000fe40008000000 */
[----:B------:R-:W-:Y:S02]  /*11d90*/  USEL UR51, UR38, UR51, UP0 ;  /* 0x0000003326337287 */ /* 0x000fe40008000000 */
[----:B------:R4:W-:Y:S10]  /*11da0*/  STTM.x2 tmem[UR4], R122 ;  /* 0x0000007a000079ed */ /* 0x0009f400080c0004 */
.L_x_257:
[----:B------:R-:W-:-:S09]  /*11db0*/  UISETP.NE.AND UP0, UPT, UR48, URZ, UPT ;  /* 0x000000ff3000728c */ /* 0x000fd2000bf05270 */
[----:B------:R-:W-:Y:S05]  /*11dc0*/  BRA.U UP0, `(.L_x_274) ;  /* 0x0000000100047547 */ /* 0x000fea000b800000 */
[----:B------:R-:W-:Y:S05]  /*11dd0*/  BPT.TRAP 0x1 ;  /* 0x000000040000795c */ /* 0x000fea0000300000 */
.L_x_274:
[----:B------:R-:W-:Y:S01]  /*11de0*/  SYNCS.ARRIVE.TRANS64.A1T0 RZ, [UR43], RZ ;  /* 0x000000ffffff79a7 */ /* 0x000fe2000810002b */
[----:B------:R-:W-:-:S04]  /*11df0*/  UISETP.NE.AND UP1, UPT, UR56, URZ, UPT ;  /* 0x000000ff3800728c */ /* 0x000fc8000bf25270 */
[----:B------:R-:W-:-:S04]  /*11e00*/  USEL UR5, UR52, UR53, UP1 ;  /* 0x0000003534057287 */ /* 0x000fc80008800000 */
[----:B------:R-:W-:Y:S01]  /*11e10*/  ULOP3.LUT UR5, UR5, 0x1, URZ, 0x3c, !UPT ;  /* 0x0000000105057892 */ /* 0x000fe2000f8e3cff */
[----:B------:R-:W-:Y:S11]  /*11e20*/  BRA.U UP0, `(.L_x_275) ;  /* 0x0000000100047547 */ /* 0x000ff6000b800000 */
[----:B------:R-:W-:Y:S05]  /*11e30*/  BPT.TRAP 0x1 ;  /* 0x000000040000795c */ /* 0x000fea0000300000 */
.L_x_275:
[----:B-12---:R-:W-:Y:S01]  /*11e40*/  MOV R0, UR5 ;  /* 0x0000000500007c02 */ /* 0x006fe20008000f00 */
[----:B------:R-:W-:-:S03]  /*11e50*/  UISETP.GT.U32.AND UP0, UPT, UR45, 0x1, UPT ;  /* 0x000000012d00788c */ /* 0x000fc6000bf04070 */
[----:B------:R-:W-:-:S04]  /*11e60*/  SHF.L.U32 R0, R0, 0x1f, RZ ;  /* 0x0000001f00007819 */ /* 0x000fc800000006ff */
[----:B------:R-:W1:Y:S02]  /*11e70*/  SYNCS.PHASECHK.TRANS64.TRYWAIT P0, [UR47], R0 ;  /* 0x00000000ff0075a7 */ /* 0x000e64000800112f */
[----:B-1----:R-:W-:Y:S05]  /*11e80*/  @!P0 BRA `(.L_x_276) ;  /* 0x0000004400108947 */ /* 0x002fea0003800000 */
.L_x_443:
[----:B------:R-:W-:Y:S05]  /*11e90*/  BRA.U UP0, `(.L_x_277) ;  /* 0x0000000100087547 */ /* 0x000fea000b800000 */
[----:B------:R-:W-:Y:S05]  /*11ea0*/  BPT.TRAP 0x1 ;  /* 0x000000040000795c */ /* 0x000fea0000300000 */
[----:B------:R-:W-:Y:S05]  /*11eb0*/  BPT.TRAP 0x1 ;  /* 0x000000040000795c */ /* 0x000fea0000300000 */
.L_x_277:
[----:B------:R-:W-:Y:S02]  /*11ec0*/  UPRMT UR4, UR37, 0x654, UR40 ;  /* 0x0000065425047896 */ /* 0x000fe40008000028 */
[----:B------:R-:W-:-:S04]  /*11ed0*/  UISETP.NE.AND UP0, UPT, UR56, URZ, UPT ;  /* 0x000000ff3800728c */ /* 0x000fc8000bf05270 */
[----:B------:R-:W-:Y:S02]  /*11ee0*/  USEL UR53, UR53, UR5, UP0 ;  /* 0x0000000535357287 */ /* 0x000fe40008000000 */
[----:B------:R-:W-:Y:S01]  /*11ef0*/  USEL UR52, UR5, UR52, UP0 ;  /* 0x0000003405347287 */ /* 0x000fe20008000000 */
[----:B------:R-:W-:Y:S01]  /*11f00*/  SYNCS.ARRIVE.TRANS64.RED.A1T0 RZ, [UR4], RZ ;  /* 0x000000ffffff79a7 */ /* 0x000fe20008100404 */
[----:B------:R-:W-:-:S04]  /*11f10*/  USEL UR4, UR51, UR54, UP0 ;  /* 0x0000003633047287 */ /* 0x000fc80008000000 */
[----:B------:R-:W-:-:S04]  /*11f20*/  ULOP3.LUT UR4, UR4, 0x1, URZ, 0x3c, !UPT ;  /* 0x0000000104047892 */ /* 0x000fc8000f8e3cff */
[----:B------:R-:W-:Y:S02]  /*11f30*/  USEL UR51, UR4, UR51, UP0 ;  /* 0x0000003304337287 */ /* 0x000fe40008000000 */
[----:B------:R-:W-:-:S12]  /*11f40*/  USEL UR54, UR54, UR4, UP0 ;  /* 0x0000000436367287 */ /* 0x000fd80008000000 */
.L_x_235:
[----:B------:R-:W2:Y:S01]  /*11f50*/  LDCU UR4, c[0x0][0x900] ;  /* 0x00012000ff0477ac */ /* 0x000ea20008000800 */
[----:B------:R-:W-:-:S04]  /*11f60*/  UIADD3 UR36, UPT, UPT, UR49, UR36, URZ ;  /* 0x0000002431247290 */ /* 0x000fc8000fffe0ff */
[----:B--2---:R-:W-:-:S09]  /*11f70*/  UISETP.GE.AND UP0, UPT, UR36, UR4, UPT ;  /* 0x000000042400728c */ /* 0x004fd2000bf06270 */
[----:B------:R-:W-:Y:S05]  /*11f80*/  BRA.U !UP0, `(.L_x_278) ;  /* 0xffffffa908147547 */ /* 0x000fea000b83ffff */
[----:B------:R-:W-:Y:S05]  /*11f90*/  EXIT ;  /* 0x000000000000794d */ /* 0x000fea0003800000 */
.L_x_26:
[----:B------:R-:W-:-:S05]  /*11fa0*/  IMAD.MOV.U32 R2, RZ, RZ, -0x4 ;  /* 0xfffffffcff027424 */ /* 0x000fca00078e00ff */
[----:B------:R-:W-:-:S05]  /*11fb0*/  VIADDMNMX.U32 R0, R0, R2, 0x2, PT ;  /* 0x0000000200007446 */ /* 0x000fca0003800002 */
[----:B------:R-:W-:-:S04]  /*11fc0*/  IMAD.SHL.U32 R0, R0, 0x4, RZ ;  /* 0x0000000400007824 */ /* 0x000fc800078e00ff */
[----:B------:R-:W1:Y:S02]  /*11fd0*/  LDC R2, c[0x2][R0] ;  /* 0x0080000000027b82 */ /* 0x000e640000000800 */
[----:B-1----:R-:W-:-:S04]  /*11fe0*/  SHF.R.S32.HI R3, RZ, 0x1f, R2 ;  /* 0x0000001fff037819 */ /* 0x002fc80000011402 */
.L_x_496:
[----:B------:R-:W-:Y:S05]  /*11ff0*/  BRX R2 -0x12000                                                                                                                                                                                                                                                                                                                                                                                                                                                                                                                                                                                              (*"BRANCH_TARGETS .L_x_497,.L_x_498,.L_x_499"*) ;  /* 0xfffffee002007949 */ /* 0x000fea000383ffff */
.L_x_499:
[----:B------:R-:W-:-:S08]  /*12000*/  NOP ;  /* 0x0000000000007918 */ /* 0x000fd00000000000 */
[----:B------:R-:W-:-:S00]  /*12010*/  USETMAXREG.DEALLOC.CTAPOOL 0x18 ;  /* 0x00000018000079c8 */ /* 0x000fc000080e0500 */
[----:B------:R-:W-:Y:S05]  /*12020*/  EXIT ;  /* 0x000000000000794d */ /* 0x000fea0003800000 */
.L_x_497:
[----:B------:R-:W-:-:S08]  /*12030*/  NOP ;  /* 0x0000000000007918 */ /* 0x000fd00000000000 */
[----:B------:R-:W1:-:S00]  /*12040*/  USETMAXREG.DEALLOC.CTAPOOL 0x20 ;  /* 0x00000020000079c8 */ /* 0x000e4000080e0500 */
[----:B-1----:R-:W1:Y:S02]  /*12050*/  LDC R0, c[0x0][0x900] ;  /* 0x00024000ff007b82 */ /* 0x002e640000000800 */
[----:B-1----:R-:W-:-:S13]  /*12060*/  ISETP.LE.AND P1, PT, R0, UR36, PT ;  /* 0x0000002400007c0c */ /* 0x002fda000bf23270 */
[----:B------:R-:W-:Y:S05]  /*12070*/  @P1 EXIT ;  /* 0x000000000000194d */ /* 0x000fea0003800000 */
[----:B------:R-:W-:Y:S01]  /*12080*/  HFMA2 R4, -RZ, RZ, 0, 5.9604644775390625e-08 ;  /* 0x00000001ff047431 */ /* 0x000fe200000001ff */
[----:B------:R-:W-:Y:S01]  /*12090*/  PLOP3.LUT P5, PT, P5, P6, PT, 0xf8, 0x8f ;  /* 0x00000000008f781c */ /* 0x000fe20002fadf70 */
[----:B------:R-:W1:Y:S01]  /*120a0*/  LDCU.64 UR4, c[0x0][0x348] ;  /* 0x00006900ff0477ac */ /* 0x000e620008000a00 */
[----:B------:R-:W-:Y:S01]  /*120b0*/  UPLOP3.LUT UP1, UPT, UP2, UP3, UPT, 0xf8, 0x8f ;  /* 0x00000000008f789c */ /* 0x000fe20001727f70 */
[----:B------:R-:W-:Y:S01]  /*120c0*/  UMOV UR15, 0x1 ;  /* 0x00000001000f7882 */ /* 0x000fe20000000000 */
[----:B------:R-:W-:-:S09]  /*120d0*/  UMOV UR22, URZ ;  /* 0x000000ff00167c82 */ /* 0x000fd20008000000 */
.L_x_376:
[----:B--2---:R-:W2:Y:S01]  /*120e0*/  LDCU.64 UR6, c[0x0][0x908] ;  /* 0x00012100ff0677ac */ /* 0x004ea20008000a00 */
[----:B------:R-:W3:Y:S01]  /*120f0*/  LDCU UR10, c[0x0][0x904] ;  /* 0x00012080ff0a77ac */ /* 0x000ee20008000800 */
[----:B------:R-:W4:Y:S01]  /*12100*/  LDCU.64 UR8, c[0x0][0x920] ;  /* 0x00012400ff0877ac */ /* 0x000f220008000a00 */
[----:B------:R-:W5:Y:S01]  /*12110*/  LDCU UR14, c[0x0][0x91c] ;  /* 0x00012380ff0e77ac */ /* 0x000f620008000800 */
[----:B--2---:R-:W-:-:S04]  /*12120*/  UIMAD.WIDE.U32 UR12, UR36, UR6, URZ ;  /* 0x00000006240c72a5 */ /* 0x004fc8000f8e00ff */
[----:B------:R-:W-:Y:S02]  /*12130*/  USHF.R.U32.HI UR13, URZ, UR7, UR13 ;  /* 0x00000007ff0d7299 */ /* 0x000fe4000801160d */
[----:B---3--:R-:W-:Y:S01]  /*12140*/  UISETP.NE.AND UP2, UPT, UR10, 0x1, UPT ;  /* 0x000000010a00788c */ /* 0x008fe2000bf45270 */
[----:B------:R-:W2:Y:S03]  /*12150*/  LDCU.64 UR6, c[0x0][0x380] ;  /* 0x00007000ff0677ac */ /* 0x000ea60008000a00 */
[----:B------:R-:W-:Y:S02]  /*12160*/  USEL UR13, UR36, UR13, !UP2 ;  /* 0x0000000d240d7287 */ /* 0x000fe4000d000000 */
[----:B-----5:R-:W-:Y:S02]  /*12170*/  UISETP.NE.AND UP2, UPT, UR14, 0x1, UPT ;  /* 0x000000010e00788c */ /* 0x020fe4000bf45270 */
[----:B----4-:R-:W-:-:S02]  /*12180*/  UIMAD.WIDE.U32 UR16, UR13, UR8, URZ ;  /* 0x000000080d1072a5 */ /* 0x010fc4000f8e00ff */
[----:B------:R-:W-:-:S05]  /*12190*/  UIADD3 UR8, UPT, UPT, -UR13, URZ, URZ ;  /* 0x000000ff0d087290 */ /* 0x000fca000fffe1ff */
[----:B------:R-:W-:Y:S02]  /*121a0*/  UMOV UR11, UR17 ;  /* 0x00000011000b7c82 */ /* 0x000fe40008000000 */
[----:B------:R-:W-:Y:S02]  /*121b0*/  USHF.R.U32.HI UR9, URZ, UR9, UR11 ;  /* 0x00000009ff097299 */ /* 0x000fe4000801160b */
[----:B------:R-:W-:Y:S02]  /*121c0*/  UIMAD UR11, UR10, UR8, UR36 ;  /* 0x000000080a0b72a4 */ /* 0x000fe4000f8e0224 */
[----:B------:R-:W-:Y:S02]  /*121d0*/  USEL UR12, UR13, UR9, !UP2 ;  /* 0x000000090d0c7287 */ /* 0x000fe4000d000000 */
[----:B--2---:R-:W-:Y:S02]  /*121e0*/  UISETP.NE.AND UP2, UPT, UR7, URZ, UPT ;  /* 0x000000ff0700728c */ /* 0x004fe4000bf45270 */
[----:B------:R-:W-:-:S02]  /*121f0*/  USHF.L.U32 UR11, UR11, 0x8, URZ ;  /* 0x000000080b0b7899 */ /* 0x000fc400080006ff */
[----:B------:R-:W-:Y:S02]  /*12200*/  UIADD3 UR8, UPT, UPT, -UR12, URZ, URZ ;  /* 0x000000ff0c087290 */ /* 0x000fe4000fffe1ff */
[----:B------:R-:W-:Y:S02]  /*12210*/  UISETP.GE.OR UP2, UPT, UR11, UR6, !UP2 ;  /* 0x000000060b00728c */ /* 0x000fe4000d746670 */
[----:B------:R-:W-:-:S07]  /*12220*/  UIMAD UR14, UR14, UR8, UR13 ;  /* 0x000000080e0e72a4 */ /* 0x000fce000f8e020d */
[----:B-1----:R-:W-:Y:S05]  /*12230*/  BRA.U UP2, `(.L_x_279) ;  /* 0x00000029021c7547 */ /* 0x002fea000b800000 */
[----:B------:R-:W2:Y:S01]  /*12240*/  LDCU UR6, c[0x0][0x38c] ;  /* 0x00007180ff0677ac */ /* 0x000ea20008000800 */
[----:B------:R-:W-:Y:S01]  /*12250*/  BSSY.RECONVERGENT B0, `(.L_x_280) ;  /* 0x000002a000007945 */ /* 0x000fe20003800200 */
[----:B------:R-:W3:Y:S01]  /*12260*/  LDCU.64 UR8, c[0x0][0x910] ;  /* 0x00012200ff0877ac */ /* 0x000ee20008000a00 */
[----:B------:R-:W4:Y:S01]  /*12270*/  LDCU UR10, c[0x0][0x918] ;  /* 0x00012300ff0a77ac */ /* 0x000f220008000800 */
[----:B--2---:R-:W-:Y:S01]  /*12280*/  IMAD.U32 R0, RZ, RZ, UR6 ;  /* 0x00000006ff007e24 */ /* 0x004fe2000f8e00ff */
[----:B---3--:R-:W-:-:S04]  /*12290*/  UIMAD.WIDE.U32 UR16, UR12, UR9, URZ ;  /* 0x000000090c1072a5 */ /* 0x008fc8000f8e00ff */
[----:B------:R-:W-:Y:S01]  /*122a0*/  IABS R0, R0 ;  /* 0x0000000000007213 */ /* 0x000fe20000000000 */
[----:B------:R-:W-:-:S03]  /*122b0*/  UISETP.NE.AND UP2, UPT, UR8, 0x1, UPT ;  /* 0x000000010800788c */ /* 0x000fc6000bf45270 */
[----:B------:R-:W2:Y:S01]  /*122c0*/  I2F.RP R2, R0 ;  /* 0x0000000000027306 */ /* 0x000ea20000209400 */
[----:B------:R-:W-:Y:S02]  /*122d0*/  UMOV UR9, UR17 ;  /* 0x0000001100097c82 */ /* 0x000fe40008000000 */
[----:B----4-:R-:W-:-:S04]  /*122e0*/  USHF.R.U32.HI UR9, URZ, UR10, UR9 ;  /* 0x0000000aff097299 */ /* 0x010fc80008011609 */
[----:B------:R-:W-:Y:S02]  /*122f0*/  USEL UR9, UR12, UR9, !UP2 ;  /* 0x000000090c097287 */ /* 0x000fe4000d000000 */
[----:B------:R-:W-:Y:S02]  /*12300*/  UISETP.NE.AND UP2, UPT, UR6, URZ, UPT ;  /* 0x000000ff0600728c */ /* 0x000fe4000bf45270 */
[----:B------:R-:W-:Y:S01]  /*12310*/  UIADD3 UR9, UPT, UPT, -UR9, URZ, URZ ;  /* 0x000000ff09097290 */ /* 0x000fe2000fffe1ff */
[----:B--2---:R-:W2:Y:S03]  /*12320*/  MUFU.RCP R2, R2 ;  /* 0x0000000200027308 */ /* 0x004ea60000001000 */
[----:B------:R-:W-:-:S04]  /*12330*/  UIMAD UR12, UR8, UR9, UR12 ;  /* 0x00000009080c72a4 */ /* 0x000fc8000f8e020c */
[----:B------:R-:W-:-:S04]  /*12340*/  ULOP3.LUT UR8, UR12, UR6, URZ, 0x3c, !UPT ;  /* 0x000000060c087292 */ /* 0x000fc8000f8e3cff */
[----:B------:R-:W-:Y:S01]  /*12350*/  UISETP.GE.AND UP3, UPT, UR8, URZ, UPT ;  /* 0x000000ff0800728c */ /* 0x000fe2000bf66270 */
[----:B--2---:R-:W-:-:S04]  /*12360*/  IADD3 R2, PT, PT, R2, 0xffffffe, RZ ;  /* 0x0ffffffe02027810 */ /* 0x004fc80007ffe0ff */
[----:B------:R-:W2:Y:S02]  /*12370*/  F2I.FTZ.U32.TRUNC.NTZ R3, R2 ;  /* 0x0000000200037305 */ /* 0x000ea4000021f000 */
[----:B--2---:R-:W-:-:S05]  /*12380*/  IMAD.MOV R2, RZ, RZ, -R3 ;  /* 0x000000ffff027224 */ /* 0x004fca00078e0a03 */
[----:B------:R-:W-:Y:S01]  /*12390*/  MOV R6, R2 ;  /* 0x0000000200067202 */ /* 0x000fe20000000f00 */
[----:B------:R-:W-:-:S04]  /*123a0*/  IMAD.U32 R2, RZ, RZ, UR12 ;  /* 0x0000000cff027e24 */ /* 0x000fc8000f8e00ff */
[----:B------:R-:W-:Y:S01]  /*123b0*/  IMAD R6, R6, R0, RZ ;  /* 0x0000000006067224 */ /* 0x000fe200078e02ff */
[----:B------:R-:W-:Y:S01]  /*123c0*/  IABS R5, R2 ;  /* 0x0000000200057213 */ /* 0x000fe20000000000 */
[----:B------:R-:W-:-:S05]  /*123d0*/  HFMA2 R2, -RZ, RZ, 0, 0 ;  /* 0x00000000ff027431 */ /* 0x000fca00000001ff */
[----:B------:R-:W-:-:S04]  /*123e0*/  IMAD.HI.U32 R2, R3, R6, R2 ;  /* 0x0000000603027227 */ /* 0x000fc800078e0002 */
[----:B------:R-:W-:-:S04]  /*123f0*/  IMAD.MOV.U32 R3, RZ, RZ, R5 ;  /* 0x000000ffff037224 */ /* 0x000fc800078e0005 */
[----:B------:R-:W-:-:S05]  /*12400*/  IMAD.HI.U32 R2, R2, R3, RZ ;  /* 0x0000000302027227 */ /* 0x000fca00078e00ff */
[----:B------:R-:W-:-:S05]  /*12410*/  IADD3 R5, PT, PT, -R2, RZ, RZ ;  /* 0x000000ff02057210 */ /* 0x000fca0007ffe1ff */
[----:B------:R-:W-:-:S05]  /*12420*/  IMAD R3, R0, R5, R3 ;  /* 0x0000000500037224 */ /* 0x000fca00078e0203 */
[----:B------:R-:W-:-:S13]  /*12430*/  ISETP.GT.U32.AND P1, PT, R0, R3, PT ;  /* 0x000000030000720c */ /* 0x000fda0003f24070 */
[----:B------:R-:W-:Y:S01]  /*12440*/  @!P1 IMAD.IADD R3, R3, 0x1, -R0 ;  /* 0x0000000103039824 */ /* 0x000fe200078e0a00 */
[----:B------:R-:W-:-:S04]  /*12450*/  @!P1 IADD3 R2, PT, PT, R2, 0x1, RZ ;  /* 0x0000000102029810 */ /* 0x000fc80007ffe0ff */
[----:B------:R-:W-:-:S13]  /*12460*/  ISETP.GE.U32.AND P2, PT, R3, R0, PT ;  /* 0x000000000300720c */ /* 0x000fda0003f46070 */
[----:B------:R-:W-:-:S05]  /*12470*/  @P2 VIADD R2, R2, 0x1 ;  /* 0x0000000102022836 */ /* 0x000fca0000000000 */
[----:B------:R-:W-:-:S13]  /*12480*/  R2UR UR13, R2 ;  /* 0x00000000020d72ca */ /* 0x000fda00000e0000 */
[----:B------:R-:W-:Y:S02]  /*12490*/  @!UP3 UIADD3 UR13, UPT, UPT, -UR13, URZ, URZ ;  /* 0x000000ff0d0db290 */ /* 0x000fe4000fffe1ff */
[----:B------:R-:W-:-:S04]  /*124a0*/  @!UP2 ULOP3.LUT UR13, URZ, UR6, URZ, 0x33, !UPT ;  /* 0x00000006ff0da292 */ /* 0x000fc8000f8e33ff */
[----:B------:R-:W-:-:S04]  /*124b0*/  UIADD3 UR8, UPT, UPT, -UR13, URZ, URZ ;  /* 0x000000ff0d087290 */ /* 0x000fc8000fffe1ff */
[----:B------:R-:W-:Y:S01]  /*124c0*/  UIMAD UR12, UR6, UR8, UR12 ;  /* 0x00000008060c72a4 */ /* 0x000fe2000f8e020c */
[----:B------:R-:W-:Y:S11]  /*124d0*/  @!P3 BRA `(.L_x_281) ;  /* 0x000000000004b947 */ /* 0x000ff60003800000 */
[----:B-1----:R-:W-:Y:S05]  /*124e0*/  BPT.TRAP 0x1 ;  /* 0x000000040000795c */ /* 0x002fea0000300000 */
.L_x_281:
[----:B-1----:R-:W-:Y:S05]  /*124f0*/  BSYNC.RECONVERGENT B0 ;  /* 0x0000000000007941 */ /* 0x002fea0003800200 */
.L_x_280:
[----:B------:R-:W1:Y:S01]  /*12500*/  S2UR UR8, SR_CgaCtaId ;  /* 0x00000000000879c3 */ /* 0x000e620000008800 */
[----:B------:R-:W-:Y:S01]  /*12510*/  UMOV UR6, 0x400 ;  /* 0x0000040000067882 */ /* 0x000fe20000000000 */
[----:B------:R-:W-:Y:S02]  /*12520*/  SHF.L.U32 R0, R4, 0x1f, RZ ;  /* 0x0000001f04007819 */ /* 0x000fe400000006ff */
[----:B------:R-:W-:Y:S01]  /*12530*/  @!P0 MOV R2, 0x4000 ;  /* 0x0000400000028802 */ /* 0x000fe20000000f00 */
[----:B-1----:R-:W-:-:S09]  /*12540*/  ULEA UR8, UR8, UR6, 0x18 ;  /* 0x0000000608087291 */ /* 0x002fd2000f8ec0ff */
[----:B------:R-:W1:Y:S02]  /*12550*/  SYNCS.PHASECHK.TRANS64.TRYWAIT P1, [UR8+0x16010], R0 ;  /* 0x01601000ff0075a7 */ /* 0x000e640008021108 */
[----:B-1----:R-:W-:Y:S05]  /*12560*/  @!P1 BRA `(.L_x_282) ;  /* 0x0000003c00709947 */ /* 0x002fea0003800000 */
.L_x_445:
[----:B------:R2:W-:Y:S01]  /*12570*/  @!P0 SYNCS.ARRIVE.TRANS64 RZ, [UR8+0x16000], R2 ;  /* 0x01600002ffff89a7 */ /* 0x0005e20008000008 */
[----:B------:R-:W-:Y:S04]  /*12580*/  BSSY.RECONVERGENT B0, `(.L_x_283) ;  /* 0x0000003000007945 */ /* 0x000fe80003800200 */
[----:B------:R-:W-:Y:S05]  /*12590*/  @!P5 BRA `(.L_x_284) ;  /* 0x000000000004d947 */ /* 0x000fea0003800000 */
[----:B------:R-:W-:Y:S05]  /*125a0*/  BPT.TRAP 0x1 ;  /* 0x000000040000795c */ /* 0x000fea0000300000 */
.L_x_284:
[----:B------:R-:W-:Y:S05]  /*125b0*/  BSYNC.RECONVERGENT B0 ;  /* 0x0000000000007941 */ /* 0x000fea0003800200 */
.L_x_283:
[----:B------:R-:W3:Y:S01]  /*125c0*/  S2R R6, SR_TID.X ;  /* 0x0000000000067919 */ /* 0x000ee20000002100 */
[----:B------:R-:W-:Y:S01]  /*125d0*/  BSSY.RECONVERGENT B0, `(.L_x_285) ;  /* 0x0000005000007945 */ /* 0x000fe20003800200 */
[----:B---3--:R-:W-:-:S04]  /*125e0*/  LOP3.LUT P2, RZ, R6, 0x1f, RZ, 0xc0, !PT ;  /* 0x0000001f06ff7812 */ /* 0x008fc8000784c0ff */
[----:B------:R-:W-:-:S13]  /*125f0*/  PLOP3.LUT P2, PT, P2, P0, PT, 0x8f, 0xf8 ;  /* 0x0000000000f8781c */ /* 0x000fda0001741177 */
[----:B------:R-:W-:Y:S05]  /*12600*/  @P2 BRA `(.L_x_286) ;  /* 0x0000000000042947 */ /* 0x000fea0003800000 */
[----:B------:R-:W-:Y:S05]  /*12610*/  BPT.TRAP 0x1 ;  /* 0x000000040000795c */ /* 0x000fea0000300000 */
.L_x_286:
[----:B------:R-:W-:Y:S05]  /*12620*/  BSYNC.RECONVERGENT B0 ;  /* 0x0000000000007941 */ /* 0x000fea0003800200 */
.L_x_285:
[----:B------:R-:W-:Y:S02]  /*12630*/  UIADD3 UR18, UP2, UPT, UR4, 0x80, URZ ;  /* 0x0000008004127890 */ /* 0x000fe4000ff5e0ff */
[----:B------:R-:W-:Y:S02]  /*12640*/  UIADD3 UR9, UPT, UPT, UR8, 0x16000, URZ ;  /* 0x0001600008097890 */ /* 0x000fe4000fffe0ff */
[----:B------:R-:W-:Y:S01]  /*12650*/  UIADD3.X UR19, UPT, UPT, URZ, UR5, URZ, UP2, !UPT ;  /* 0x00000005ff137290 */ /* 0x000fe200097fe4ff */
[----:B------:R-:W-:Y:S01]  /*12660*/  UMOV UR16, 0x0 ;  /* 0x0000000000107882 */ /* 0x000fe20000000000 */
[----:B------:R-:W-:Y:S01]  /*12670*/  UMOV UR17, 0x10000000 ;  /* 0x1000000000117882 */ /* 0x000fe20000000000 */
[----:B------:R-:W-:-:S06]  /*12680*/  UMOV UR10, URZ ;  /* 0x000000ff000a7c82 */ /* 0x000fcc0008000000 */
[----:B------:R3:W-:Y:S02]  /*12690*/  UTMALDG.5D [UR8], [UR18], desc[UR16] ;  /* 0x00001008120075b4 */ /* 0x0007e40008021000 */
[----:B---3--:R-:W-:Y:S05]  /*126a0*/  BRA.U !UP0, `(.L_x_287) ;  /* 0x0000000108047547 */ /* 0x008fea000b800000 */
[----:B------:R-:W-:Y:S05]  /*126b0*/  BPT.TRAP 0x1 ;  /* 0x000000040000795c */ /* 0x000fea0000300000 */
.L_x_287:
[----:B------:R-:W-:Y:S01]  /*126c0*/  ULEA UR17, UR22, UR8, 0x3 ;  /* 0x0000000816117291 */ /* 0x000fe2000f8e18ff */
[----:B--2---:R-:W-:Y:S01]  /*126d0*/  IMAD.U32 R2, RZ, RZ, UR15 ;  /* 0x0000000fff027e24 */ /* 0x004fe2000f8e00ff */
[----:B-1----:R-:W-:-:S04]  /*126e0*/  @!P0 MOV R3, 0x2000 ;  /* 0x0000200000038802 */ /* 0x002fc80000000f00 */
[----:B------:R-:W-:-:S04]  /*126f0*/  SHF.L.U32 R2, R2, 0x1f, RZ ;  /* 0x0000001f02027819 */ /* 0x000fc800000006ff */
[----:B------:R-:W1:Y:S02]  /*12700*/  SYNCS.PHASECHK.TRANS64.TRYWAIT P1, [UR17+0x16038], R2 ;  /* 0x01603802ff0075a7 */ /* 0x000e640008021111 */
[----:B-1----:R-:W-:Y:S05]  /*12710*/  @!P1 BRA `(.L_x_288) ;  /* 0x0000003c001c9947 */ /* 0x002fea0003800000 */
.L_x_447:
[----:B------:R2:W-:Y:S01]  /*12720*/  @!P0 SYNCS.ARRIVE.TRANS64 RZ, [UR17+0x16020], R3 ;  /* 0x01602003ffff89a7 */ /* 0x0005e20008000011 */
[----:B------:R-:W-:Y:S05]  /*12730*/  BRA.U !UP1, `(.L_x_289) ;  /* 0x0000000109047547 */ /* 0x000fea000b800000 */
[----:B------:R-:W-:Y:S05]  /*12740*/  BPT.TRAP 0x1 ;  /* 0x000000040000795c */ /* 0x000fea0000300000 */
.L_x_289:
[----:B--2---:R-:W-:Y:S01]  /*12750*/  LOP3.LUT P1, R3, R6, 0x1f, RZ, 0xc0, !PT ;  /* 0x0000001f06037812 */ /* 0x004fe2000782c0ff */
[----:B------:R-:W-:Y:S03]  /*12760*/  BSSY.RECONVERGENT B0, `(.L_x_290) ;  /* 0x0000004000007945 */ /* 0x000fe60003800200 */
[----:B------:R-:W-:-:S13]  /*12770*/  PLOP3.LUT P1, PT, P1, P0, PT, 0x8f, 0xf8 ;  /* 0x0000000000f8781c */ /* 0x000fda0000f21177 */
[----:B------:R-:W-:Y:S05]  /*12780*/  @P1 BRA `(.L_x_291) ;  /* 0x0000000000041947 */ /* 0x000fea0003800000 */
[----:B------:R-:W-:Y:S05]  /*12790*/  BPT.TRAP 0x1 ;  /* 0x000000040000795c */ /* 0x000fea0000300000 */
.L_x_291:
[----:B------:R-:W-:Y:S05]  /*127a0*/  BSYNC.RECONVERGENT B0 ;  /* 0x0000000000007941 */ /* 0x000fea0003800200 */
.L_x_290:
[----:B------:R-:W-:Y:S01]  /*127b0*/  ULEA UR16, UR22, UR8, 0xd ;  /* 0x0000000816107291 */ /* 0x000fe2000f8e68ff */
[----:B------:R-:W-:Y:S01]  /*127c0*/  BSSY.RECONVERGENT B0, `(.L_x_292) ;  /* 0x0000013000007945 */ /* 0x000fe20003800200 */
[----:B------:R-:W-:Y:S02]  /*127d0*/  UIADD3 UR26, UP2, UPT, UR4, 0x180, URZ ;  /* 0x00000180041a7890 */ /* 0x000fe4000ff5e0ff */
[----:B------:R-:W-:Y:S02]  /*127e0*/  UIADD3 UR6, UPT, UPT, UR22, 0x1, URZ ;  /* 0x0000000116067890 */ /* 0x000fe4000fffe0ff */
[----:B------:R-:W-:Y:S02]  /*127f0*/  UIADD3 UR17, UPT, UPT, UR17, 0x16020, URZ ;  /* 0x0001602011117890 */ /* 0x000fe4000fffe0ff */
[----:B------:R-:W-:Y:S02]  /*12800*/  UIADD3 UR16, UPT, UPT, UR16, 0x8000, URZ ;  /* 0x0000800010107890 */ /* 0x000fe4000fffe0ff */
[----:B------:R-:W-:-:S02]  /*12810*/  UIADD3.X UR27, UPT, UPT, URZ, UR5, URZ, UP2, !UPT ;  /* 0x00000005ff1b7290 */ /* 0x000fc400097fe4ff */
[----:B------:R-:W-:Y:S01]  /*12820*/  UISETP.NE.AND UP2, UPT, UR6, 0x3, UPT ;  /* 0x000000030600788c */ /* 0x000fe2000bf45270 */
[----:B------:R-:W-:Y:S01]  /*12830*/  UMOV UR24, 0x0 ;  /* 0x0000000000187882 */ /* 0x000fe20000000000 */
[----:B------:R-:W-:Y:S02]  /*12840*/  UMOV UR25, 0x10000000 ;  /* 0x1000000000197882 */ /* 0x000fe40000000000 */
[----:B------:R-:W-:Y:S01]  /*12850*/  USEL UR9, URZ, 0x1, UP2 ;  /* 0x00000001ff097887 */ /* 0x000fe20009000000 */
[----:B------:R-:W-:Y:S01]  /*12860*/  UMOV UR18, URZ ;  /* 0x000000ff00127c82 */ /* 0x000fe20008000000 */
[----:B------:R-:W-:Y:S01]  /*12870*/  UMOV UR19, URZ ;  /* 0x000000ff00137c82 */ /* 0x000fe20008000000 */
[----:B------:R-:W-:Y:S01]  /*12880*/  UMOV UR20, UR13 ;  /* 0x0000000d00147c82 */ /* 0x000fe20008000000 */
[----:B------:R-:W-:Y:S01]  /*12890*/  UMOV UR21, UR14 ;  /* 0x0000000e00157c82 */ /* 0x000fe20008000000 */
[----:B------:R-:W-:Y:S01]  /*128a0*/  USEL UR6, UR6, URZ, UP2 ;  /* 0x000000ff06067287 */ /* 0x000fe20009000000 */
[----:B------:R2:W-:Y:S01]  /*128b0*/  UTMALDG.4D [UR16], [UR26], desc[UR24] ;  /* 0x000018101a0075b4 */ /* 0x0005e20008019000 */
[----:B------:R-:W-:Y:S01]  /*128c0*/  ULOP3.LUT UR15, UR15, UR9, URZ, 0x3c, !UPT ;  /* 0x000000090f0f7292 */ /* 0x000fe2000f8e3cff */
[----:B--2---:R-:W-:Y:S06]  /*128d0*/  @!P3 BRA `(.L_x_293) ;  /* 0x000000000004b947 */ /* 0x004fec0003800000 */
[----:B------:R-:W-:Y:S05]  /*128e0*/  BPT.TRAP 0x1 ;  /* 0x000000040000795c */ /* 0x000fea0000300000 */
.L_x_293:
[----:B------:R-:W-:Y:S05]  /*128f0*/  BSYNC.RECONVERGENT B0 ;  /* 0x0000000000007941 */ /* 0x000fea0003800200 */
.L_x_292:
[----:B------:R-:W2:Y:S01]  /*12900*/  SYNCS.PHASECHK.TRANS64.TRYWAIT P1, [UR8+0x16018], R0 ;  /* 0x01601800ff0075a7 */ /* 0x000ea20008021108 */
[----:B-1----:R-:W-:Y:S01]  /*12910*/  @!P0 MOV R2, 0x4000 ;  /* 0x0000400000028802 */ /* 0x002fe20000000f00 */
[----:B--2---:R-:W-:Y:S06]  /*12920*/  @!P1 BRA `(.L_x_294) ;  /* 0x0000003800b09947 */ /* 0x004fec0003800000 */
.L_x_449:
[----:B------:R2:W-:Y:S01]  /*12930*/  @!P0 SYNCS.ARRIVE.TRANS64 RZ, [UR8+0x16008], R2 ;  /* 0x01600802ffff89a7 */ /* 0x0005e20008000008 */
[----:B------:R-:W-:Y:S04]  /*12940*/  BSSY.RECONVERGENT B0, `(.L_x_295) ;  /* 0x0000003000007945 */ /* 0x000fe80003800200 */
[----:B------:R-:W-:Y:S05]  /*12950*/  @!P5 BRA `(.L_x_296) ;  /* 0x000000000004d947 */ /* 0x000fea0003800000 */
[----:B------:R-:W-:Y:S05]  /*12960*/  BPT.TRAP 0x1 ;  /* 0x000000040000795c */ /* 0x000fea0000300000 */
.L_x_296:
[----:B------:R-:W-:Y:S05]  /*12970*/  BSYNC.RECONVERGENT B0 ;  /* 0x0000000000007941 */ /* 0x000fea0003800200 */
.L_x_295:
[----:B------:R-:W-:Y:S01]  /*12980*/  ISETP.EQ.OR P1, PT, R3, RZ, P0 ;  /* 0x000000ff0300720c */ /* 0x000fe20000722670 */
[----:B------:R-:W-:-:S12]  /*12990*/  BSSY.RECONVERGENT B0, `(.L_x_297) ;  /* 0x0000003000007945 */ /* 0x000fd80003800200 */
[----:B------:R-:W-:Y:S05]  /*129a0*/  @P1 BRA `(.L_x_298) ;  /* 0x0000000000041947 */ /* 0x000fea0003800000 */
[----:B------:R-:W-:Y:S05]  /*129b0*/  BPT.TRAP 0x1 ;  /* 0x000000040000795c */ /* 0x000fea0000300000 */
.L_x_298:
[----:B------:R-:W-:Y:S05]  /*129c0*/  BSYNC.RECONVERGENT B0 ;  /* 0x0000000000007941 */ /* 0x000fea0003800200 */
.L_x_297:
[----:B------:R-:W-:Y:S02]  /*129d0*/  UIADD3 UR10, UP2, UPT, UR4, 0x80, URZ ;  /* 0x00000080040a7890 */ /* 0x000fe4000ff5e0ff */
[----:B------:R-:W-:Y:S02]  /*129e0*/  UIADD3 UR19, UPT, UPT, UR11, 0x80, URZ ;  /* 0x000000800b137890 */ /* 0x000fe4000fffe0ff */
[----:B------:R-:W-:Y:S02]  /*129f0*/  UIADD3 UR16, UPT, UPT, UR8, 0x4000, URZ ;  /* 0x0000400008107890 */ /* 0x000fe4000fffe0ff */
[----:B------:R-:W-:Y:S02]  /*12a00*/  UIADD3 UR17, UPT, UPT, UR8, 0x16008, URZ ;  /* 0x0001600808117890 */ /* 0x000fe4000fffe0ff */
[----:B------:R-:W-:Y:S01]  /*12a10*/  UIADD3.X UR11, UPT, UPT, URZ, UR5, URZ, UP2, !UPT ;  /* 0x00000005ff0b7290 */ /* 0x000fe200097fe4ff */
[----:B------:R-:W-:Y:S01]  /*12a20*/  UMOV UR24, 0x0 ;  /* 0x0000000000187882 */ /* 0x000fe20000000000 */
[----:B------:R-:W-:Y:S01]  /*12a30*/  UMOV UR25, 0x10000000 ;  /* 0x1000000000197882 */ /* 0x000fe20000000000 */
[----:B------:R-:W-:Y:S01]  /*12a40*/  UMOV UR18, URZ ;  /* 0x000000ff00127c82 */ /* 0x000fe20008000000 */
[----:B------:R-:W-:Y:S01]  /*12a50*/  UMOV UR20, UR12 ;  /* 0x0000000c00147c82 */ /* 0x000fe20008000000 */
[----:B------:R-:W-:Y:S01]  /*12a60*/  UMOV UR21, UR13 ;  /* 0x0000000d00157c82 */ /* 0x000fe20008000000 */
[----:B------:R-:W-:-:S03]  /*12a70*/  UMOV UR22, UR14 ;  /* 0x0000000e00167c82 */ /* 0x000fc60008000000 */
[----:B------:R3:W-:Y:S02]  /*12a80*/  UTMALDG.5D [UR16], [UR10], desc[UR24] ;  /* 0x000018100a0075b4 */ /* 0x0007e40008021000 */
[----:B---3--:R-:W-:Y:S05]  /*12a90*/  BRA.U !UP0, `(.L_x_299) ;  /* 0x0000000108047547 */ /* 0x008fea000b800000 */
[----:B------:R-:W-:Y:S05]  /*12aa0*/  BPT.TRAP 0x1 ;  /* 0x000000040000795c */ /* 0x000fea0000300000 */
.L_x_299:
[----:B------:R-:W-:Y:S01]  /*12ab0*/  ULEA UR17, UR6, UR8, 0x3 ;  /* 0x0000000806117291 */ /* 0x000fe2000f8e18ff */
[----:B-1----:R-:W-:Y:S01]  /*12ac0*/  IMAD.U32 R0, RZ, RZ, UR15 ;  /* 0x0000000fff007e24 */ /* 0x002fe2000f8e00ff */
[----:B--2---:R-:W-:-:S04]  /*12ad0*/  @!P0 MOV R2, 0x2000 ;  /* 0x0000200000028802 */ /* 0x004fc80000000f00 */
[----:B------:R-:W-:-:S04]  /*12ae0*/  SHF.L.U32 R0, R0, 0x1f, RZ ;  /* 0x0000001f00007819 */ /* 0x000fc800000006ff */
[----:B------:R-:W1:Y:S02]  /*12af0*/  SYNCS.PHASECHK.TRANS64.TRYWAIT P1, [UR17+0x16038], R0 ;  /* 0x01603800ff0075a7 */ /* 0x000e640008021111 */
[----:B-1----:R-:W-:Y:S05]  /*12b00*/  @!P1 BRA `(.L_x_300) ;  /* 0x0000003800509947 */ /* 0x002fea0003800000 */
.L_x_451:
[----:B------:R2:W-:Y:S01]  /*12b10*/  @!P0 SYNCS.ARRIVE.TRANS64 RZ, [UR17+0x16020], R2 ;  /* 0x01602002ffff89a7 */ /* 0x0005e20008000011 */
[----:B------:R-:W-:Y:S05]  /*12b20*/  BRA.U !UP1, `(.L_x_301) ;  /* 0x0000000109047547 */ /* 0x000fea000b800000 */
[----:B------:R-:W-:Y:S05]  /*12b30*/  BPT.TRAP 0x1 ;  /* 0x000000040000795c */ /* 0x000fea0000300000 */
.L_x_301:
[----:B------:R-:W-:Y:S04]  /*12b40*/  BSSY.RECONVERGENT B0, `(.L_x_302) ;  /* 0x0000003000007945 */ /* 0x000fe80003800200 */
[----:B------:R-:W-:Y:S05]  /*12b50*/  @P2 BRA `(.L_x_303) ;  /* 0x0000000000042947 */ /* 0x000fea0003800000 */
[----:B------:R-:W-:Y:S05]  /*12b60*/  BPT.TRAP 0x1 ;  /* 0x000000040000795c */ /* 0x000fea0000300000 */
.L_x_303:
[----:B------:R-:W-:Y:S05]  /*12b70*/  BSYNC.RECONVERGENT B0 ;  /* 0x0000000000007941 */ /* 0x000fea0003800200 */
.L_x_302:
[----:B------:R-:W-:Y:S01]  /*12b80*/  ULEA UR16, UR6, UR8, 0xd ;  /* 0x0000000806107291 */ /* 0x000fe2000f8e68ff */
[----:B------:R-:W-:Y:S01]  /*12b90*/  LOP3.LUT R4, R4, 0x1, RZ, 0x3c, !PT ;  /* 0x0000000104047812 */ /* 0x000fe200078e3cff */
[----:B------:R-:W-:Y:S02]  /*12ba0*/  UIADD3 UR24, UP2, UPT, UR4, 0x280, URZ ;  /* 0x0000028004187890 */ /* 0x000fe4000ff5e0ff */
[----:B------:R-:W-:Y:S02]  /*12bb0*/  UIADD3 UR17, UPT, UPT, UR17, 0x16020, URZ ;  /* 0x0001602011117890 */ /* 0x000fe4000fffe0ff */
[----:B------:R-:W-:Y:S02]  /*12bc0*/  UIADD3 UR16, UPT, UPT, UR16, 0x8000, URZ ;  /* 0x0000800010107890 */ /* 0x000fe4000fffe0ff */
[----:B------:R-:W-:Y:S01]  /*12bd0*/  UIADD3.X UR25, UPT, UPT, URZ, UR5, URZ, UP2, !UPT ;  /* 0x00000005ff197290 */ /* 0x000fe200097fe4ff */
[----:B------:R-:W-:Y:S01]  /*12be0*/  UMOV UR10, 0x0 ;  /* 0x00000000000a7882 */ /* 0x000fe20000000000 */
[----:B------:R-:W-:Y:S01]  /*12bf0*/  UMOV UR11, 0x10000000 ;  /* 0x10000000000b7882 */ /* 0x000fe20000000000 */
[----:B------:R-:W-:Y:S01]  /*12c00*/  UMOV UR18, URZ ;  /* 0x000000ff00127c82 */ /* 0x000fe20008000000 */
[----:B------:R-:W-:Y:S01]  /*12c10*/  UMOV UR19, URZ ;  /* 0x000000ff00137c82 */ /* 0x000fe20008000000 */
[----:B------:R-:W-:Y:S01]  /*12c20*/  UMOV UR20, UR13 ;  /* 0x0000000d00147c82 */ /* 0x000fe20008000000 */
[----:B------:R-:W-:Y:S01]  /*12c30*/  UMOV UR21, UR14 ;  /* 0x0000000e00157c82 */ /* 0x000fe20008000000 */
[----:B------:R-:W-:-:S02]  /*12c40*/  UIADD3 UR6, UPT, UPT, UR6, 0x1, URZ ;  /* 0x0000000106067890 */ /* 0x000fc4000fffe0ff */
[----:B------:R3:W-:Y:S02]  /*12c50*/  UTMALDG.4D [UR16], [UR24], desc[UR10] ;  /* 0x00000a10180075b4 */ /* 0x0007e40008019000 */
[----:B------:R-:W-:-:S04]  /*12c60*/  UISETP.NE.AND UP2, UPT, UR6, 0x3, UPT ;  /* 0x000000030600788c */ /* 0x000fc8000bf45270 */
[----:B------:R-:W-:Y:S02]  /*12c70*/  USEL UR9, URZ, 0x1, UP2 ;  /* 0x00000001ff097887 */ /* 0x000fe40009000000 */
[----:B------:R-:W-:Y:S02]  /*12c80*/  USEL UR22, UR6, URZ, UP2 ;  /* 0x000000ff06167287 */ /* 0x000fe40009000000 */
[----:B------:R-:W-:Y:S02]  /*12c90*/  UISETP.GE.AND UP2, UPT, UR7, 0x41, UPT ;  /* 0x000000410700788c */ /* 0x000fe4000bf46270 */
[----:B------:R-:W-:-:S07]  /*12ca0*/  ULOP3.LUT UR15, UR15, UR9, URZ, 0x3c, !UPT ;  /* 0x000000090f0f7292 */ /* 0x000fce000f8e3cff */
[----:B---3--:R-:W-:Y:S05]  /*12cb0*/  BRA.U !UP2, `(.L_x_279) ;  /* 0x0000001d0a7c7547 */ /* 0x008fea000b800000 */
[----:B------:R-:W-:-:S04]  /*12cc0*/  UIADD3 UR7, UPT, UPT, UR7, 0x3f, URZ ;  /* 0x0000003f07077890 */ /* 0x000fc8000fffe0ff */
[----:B------:R-:W-:-:S04]  /*12cd0*/  USHF.R.S32.HI UR6, URZ, 0x1f, UR7 ;  /* 0x0000001fff067899 */ /* 0x000fc80008011407 */
[----:B------:R-:W-:-:S04]  /*12ce0*/  ULEA.HI UR7, UR6, UR7, URZ, 0x6 ;  /* 0x0000000706077291 */ /* 0x000fc8000f8f30ff */
[----:B------:R-:W-:-:S04]  /*12cf0*/  USHF.R.S32.HI UR7, URZ, 0x6, UR7 ;  /* 0x00000006ff077899 */ /* 0x000fc80008011407 */
[----:B------:R-:W-:-:S04]  /*12d00*/  UISETP.LT.AND UP2, UPT, UR7, 0x2, UPT ;  /* 0x000000020700788c */ /* 0x000fc8000bf41270 */
[----:B------:R-:W-:-:S04]  /*12d10*/  USEL UR6, UR7, 0x2, UP2 ;  /* 0x0000000207067887 */ /* 0x000fc80009000000 */
[----:B------:R-:W-:-:S04]  /*12d20*/  UIADD3 UR6, UPT, UPT, UR7, -UR6, URZ ;  /* 0x8000000607067290 */ /* 0x000fc8000fffe0ff */
[----:B------:R-:W-:Y:S02]  /*12d30*/  UISETP.GE.U32.AND UP2, UPT, UR6, 0x3, UPT ;  /* 0x000000030600788c */ /* 0x000fe4000bf46070 */
[----:B------:R-:W-:-:S03]  /*12d40*/  UIADD3 UR9, UPT, UPT, UR6, 0x1, URZ ;  /* 0x0000000106097890 */ /* 0x000fc6000fffe0ff */
[----:B------:R-:W-:Y:S01]  /*12d50*/  UMOV UR6, 0x1 ;  /* 0x0000000100067882 */ /* 0x000fe20000000000 */
[----:B------:R-:W-:-:S03]  /*12d60*/  ULOP3.LUT UR7, UR9, 0x3, URZ, 0xc0, !UPT ;  /* 0x0000000309077892 */ /* 0x000fc6000f8ec0ff */
[----:B------:R-:W-:Y:S09]  /*12d70*/  BRA.U !UP2, `(.L_x_304) ;  /* 0x000000110a307547 */ /* 0x000ff2000b800000 */
[----:B------:R-:W-:Y:S01]  /*12d80*/  ULOP3.LUT UR9, UR9, 0xfffffffc, URZ, 0xc0, !UPT ;  /* 0xfffffffc09097892 */ /* 0x000fe2000f8ec0ff */
[----:B------:R-:W-:-:S11]  /*12d90*/  UMOV UR6, 0x1 ;  /* 0x0000000100067882 */ /* 0x000fd60000000000 */
.L_x_345:
[----:B------:R-:W-:Y:S05]  /*12da0*/  BRA.U !UP0, `(.L_x_305) ;  /* 0x0000000108047547 */ /* 0x000fea000b800000 */
[----:B------:R-:W-:Y:S05]  /*12db0*/  BPT.TRAP 0x1 ;  /* 0x000000040000795c */ /* 0x000fea0000300000 */
.L_x_305:
[----:B------:R-:W3:Y:S01]  /*12dc0*/  S2UR UR8, SR_CgaCtaId ;  /* 0x00000000000879c3 */ /* 0x000ee20000008800 */
[----:B------:R-:W-:Y:S01]  /*12dd0*/  UMOV UR10, 0x400 ;  /* 0x00000400000a7882 */ /* 0x000fe20000000000 */
[----:B-1----:R-:W-:Y:S01]  /*12de0*/  IMAD.U32 R0, RZ, RZ, UR15 ;  /* 0x0000000fff007e24 */ /* 0x002fe2000f8e00ff */
[----:B--2---:R-:W-:-:S04]  /*12df0*/  @!P0 MOV R2, 0x2000 ;  /* 0x0000200000028802 */ /* 0x004fc80000000f00 */
[----:B------:R-:W-:Y:S01]  /*12e00*/  SHF.L.U32 R0, R0, 0x1f, RZ ;  /* 0x0000001f00007819 */ /* 0x000fe200000006ff */
[----:B---3--:R-:W-:-:S04]  /*12e10*/  ULEA UR8, UR8, UR10, 0x18 ;  /* 0x0000000a08087291 */ /* 0x008fc8000f8ec0ff */
[----:B------:R-:W-:-:S09]  /*12e20*/  ULEA UR17, UR22, UR8, 0x3 ;  /* 0x0000000816117291 */ /* 0x000fd2000f8e18ff */
[----:B------:R-:W1:Y:S02]  /*12e30*/  SYNCS.PHASECHK.TRANS64.TRYWAIT P1, [UR17+0x16038], R0 ;  /* 0x01603800ff0075a7 */ /* 0x000e640008021111 */
[----:B-1----:R-:W-:Y:S05]  /*12e40*/  @!P1 BRA `(.L_x_306) ;  /* 0x0000003400989947 */ /* 0x002fea0003800000 */
.L_x_453:
[----:B------:R2:W-:Y:S01]  /*12e50*/  @!P0 SYNCS.ARRIVE.TRANS64 RZ, [UR17+0x16020], R2 ;  /* 0x01602002ffff89a7 */ /* 0x0005e20008000011 */
[----:B------:R-:W-:Y:S05]  /*12e60*/  BRA.U !UP1, `(.L_x_307) ;  /* 0x0000000109047547 */ /* 0x000fea000b800000 */
[----:B------:R-:W-:Y:S05]  /*12e70*/  BPT.TRAP 0x1 ;  /* 0x000000040000795c */ /* 0x000fea0000300000 */
.L_x_307:
[----:B-1----:R-:W1:Y:S01]  /*12e80*/  S2R R0, SR_TID.X ;  /* 0x0000000000007919 */ /* 0x002e620000002100 */
[----:B------:R-:W-:Y:S01]  /*12e90*/  BSSY.RECONVERGENT B0, `(.L_x_308) ;  /* 0x0000005000007945 */ /* 0x000fe20003800200 */
[----:B-1----:R-:W-:-:S04]  /*12ea0*/  LOP3.LUT P2, RZ, R0, 0x1f, RZ, 0xc0, !PT ;  /* 0x0000001f00ff7812 */ /* 0x002fc8000784c0ff */
[----:B------:R-:W-:-:S13]  /*12eb0*/  PLOP3.LUT P2, PT, P2, P0, PT, 0x8f, 0xf8 ;  /* 0x0000000000f8781c */ /* 0x000fda0001741177 */
[----:B------:R-:W-:Y:S05]  /*12ec0*/  @P2 BRA `(.L_x_309) ;  /* 0x0000000000042947 */ /* 0x000fea0003800000 */
[----:B------:R-:W-:Y:S05]  /*12ed0*/  BPT.TRAP 0x1 ;  /* 0x000000040000795c */ /* 0x000fea0000300000 */
.L_x_309:
[----:B------:R-:W-:Y:S05]  /*12ee0*/  BSYNC.RECONVERGENT B0 ;  /* 0x0000000000007941 */ /* 0x000fea0003800200 */
.L_x_308:
[----:B------:R-:W-:Y:S02]  /*12ef0*/  ULEA UR16, UR22, UR8, 0xd ;  /* 0x0000000816107291 */ /* 0x000fe4000f8e68ff */
[----:B------:R-:W-:Y:S02]  /*12f00*/  UIADD3 UR24, UP2, UPT, UR4, 0x180, URZ ;  /* 0x0000018004187890 */ /* 0x000fe4000ff5e0ff */
[----:B------:R-:W-:Y:S02]  /*12f10*/  USHF.L.U32 UR19, UR6, 0x6, URZ ;  /* 0x0000000606137899 */ /* 0x000fe400080006ff */
        /* <DEDUP_REMOVED lines=8> */
[----:B------:R-:W-:-:S03]  /*12fa0*/  UIADD3 UR22, UPT, UPT, UR22, 0x1, URZ ;  /* 0x0000000116167890 */ /* 0x000fc6000fffe0ff */
[----:B------:R1:W-:Y:S01]  /*12fb0*/  UTMALDG.4D [UR16], [UR24], desc[UR10] ;  /* 0x00000a10180075b4 */ /* 0x0003e20008019000 */
[----:B------:R-:W-:-:S04]  /*12fc0*/  UISETP.NE.AND UP2, UPT, UR22, 0x3, UPT ;  /* 0x000000031600788c */ /* 0x000fc8000bf45270 */
[----:B------:R-:W-:Y:S02]  /*12fd0*/  USEL UR12, URZ, 0x1, UP2 ;  /* 0x00000001ff0c7887 */ /* 0x000fe40009000000 */
[----:B------:R-:W-:Y:S02]  /*12fe0*/  USEL UR22, UR22, URZ, UP2 ;  /* 0x000000ff16167287 */ /* 0x000fe40009000000 */
[----:B------:R-:W-:Y:S01]  /*12ff0*/  ULOP3.LUT UR15, UR15, UR12, URZ, 0x3c, !UPT ;  /* 0x0000000c0f0f7292 */ /* 0x000fe2000f8e3cff */
[----:B-1----:R-:W-:Y:S11]  /*13000*/  BRA.U !UP0, `(.L_x_310) ;  /* 0x0000000108047547 */ /* 0x002ff6000b800000 */
[----:B------:R-:W-:Y:S05]  /*13010*/  BPT.TRAP 0x1 ;  /* 0x000000040000795c */ /* 0x000fea0000300000 */
.L_x_310:
[----:B------:R-:W-:Y:S01]  /*13020*/  ULEA UR17, UR22, UR8, 0x3 ;  /* 0x0000000816117291 */ /* 0x000fe2000f8e18ff */
[----:B------:R-:W-:Y:S01]  /*13030*/  IMAD.U32 R0, RZ, RZ, UR15 ;  /* 0x0000000fff007e24 */ /* 0x000fe2000f8e00ff */
[----:B--2---:R-:W-:-:S04]  /*13040*/  @!P0 MOV R2, 0x2000 ;  /* 0x0000200000028802 */ /* 0x004fc80000000f00 */
[----:B------:R-:W-:-:S04]  /*13050*/  SHF.L.U32 R0, R0, 0x1f, RZ ;  /* 0x0000001f00007819 */ /* 0x000fc800000006ff */
[----:B------:R-:W1:Y:S02]  /*13060*/  SYNCS.PHASECHK.TRANS64.TRYWAIT P1, [UR17+0x16038], R0 ;  /* 0x01603800ff0075a7 */ /* 0x000e640008021111 */
[----:B-1----:R-:W-:Y:S05]  /*13070*/  @!P1 BRA `(.L_x_311) ;  /* 0x0000003400249947 */ /* 0x002fea0003800000 */
.L_x_455:
[----:B------:R2:W-:Y:S01]  /*13080*/  @!P0 SYNCS.ARRIVE.TRANS64 RZ, [UR17+0x16020], R2 ;  /* 0x01602002ffff89a7 */ /* 0x0005e20008000011 */
[----:B------:R-:W-:Y:S05]  /*13090*/  BRA.U !UP1, `(.L_x_312) ;  /* 0x0000000109047547 */ /* 0x000fea000b800000 */
[----:B------:R-:W-:Y:S05]  /*130a0*/  BPT.TRAP 0x1 ;  /* 0x000000040000795c */ /* 0x000fea0000300000 */
.L_x_312:
[----:B------:R-:W-:Y:S04]  /*130b0*/  BSSY.RECONVERGENT B0, `(.L_x_313) ;  /* 0x0000003000007945 */ /* 0x000fe80003800200 */
[----:B------:R-:W-:Y:S05]  /*130c0*/  @P2 BRA `(.L_x_314) ;  /* 0x0000000000042947 */ /* 0x000fea0003800000 */
[----:B------:R-:W-:Y:S05]  /*130d0*/  BPT.TRAP 0x1 ;  /* 0x000000040000795c */ /* 0x000fea0000300000 */
.L_x_314:
[----:B------:R-:W-:Y:S05]  /*130e0*/  BSYNC.RECONVERGENT B0 ;  /* 0x0000000000007941 */ /* 0x000fea0003800200 */
.L_x_313:
        /* <DEDUP_REMOVED lines=17> */
[----:B---3--:R-:W-:Y:S11]  /*13200*/  BRA.U !UP0, `(.L_x_315) ;  /* 0x0000000108047547 */ /* 0x008ff6000b800000 */
[----:B------:R-:W-:Y:S05]  /*13210*/  BPT.TRAP 0x1 ;  /* 0x000000040000795c */ /* 0x000fea0000300000 */
.L_x_315:
[----:B------:R-:W-:Y:S01]  /*13220*/  ULEA UR17, UR22, UR8, 0x3 ;  /* 0x0000000816117291 */ /* 0x000fe2000f8e18ff */
[----:B-1----:R-:W-:Y:S01]  /*13230*/  IMAD.U32 R0, RZ, RZ, UR15 ;  /* 0x0000000fff007e24 */ /* 0x002fe2000f8e00ff */
[----:B--2---:R-:W-:-:S04]  /*13240*/  @!P0 MOV R2, 0x2000 ;  /* 0x0000200000028802 */ /* 0x004fc80000000f00 */
[----:B------:R-:W-:-:S04]  /*13250*/  SHF.L.U32 R0, R0, 0x1f, RZ ;  /* 0x0000001f00007819 */ /* 0x000fc800000006ff */
[----:B------:R-:W1:Y:S02]  /*13260*/  SYNCS.PHASECHK.TRANS64.TRYWAIT P1, [UR17+0x16038], R0 ;  /* 0x01603800ff0075a7 */ /* 0x000e640008021111 */
[----:B-1----:R-:W-:Y:S05]  /*13270*/  @!P1 BRA `(.L_x_316) ;  /* 0x0000003000bc9947 */ /* 0x002fea0003800000 */
.L_x_457:
[----:B------:R2:W-:Y:S01]  /*13280*/  @!P0 SYNCS.ARRIVE.TRANS64 RZ, [UR17+0x16020], R2 ;  /* 0x01602002ffff89a7 */ /* 0x0005e20008000011 */
[----:B------:R-:W-:Y:S05]  /*13290*/  BRA.U !UP1, `(.L_x_317) ;  /* 0x0000000109047547 */ /* 0x000fea000b800000 */
[----:B------:R-:W-:Y:S05]  /*132a0*/  BPT.TRAP 0x1 ;  /* 0x000000040000795c */ /* 0x000fea0000300000 */
.L_x_317:
[----:B------:R-:W-:Y:S04]  /*132b0*/  BSSY.RECONVERGENT B0, `(.L_x_318) ;  /* 0x0000003000007945 */ /* 0x000fe80003800200 */
[----:B------:R-:W-:Y:S05]  /*132c0*/  @P2 BRA `(.L_x_319) ;  /* 0x0000000000042947 */ /* 0x000fea0003800000 */
[----:B------:R-:W-:Y:S05]  /*132d0*/  BPT.TRAP 0x1 ;  /* 0x000000040000795c */ /* 0x000fea0000300000 */
.L_x_319:
[----:B------:R-:W-:Y:S05]  /*132e0*/  BSYNC.RECONVERGENT B0 ;  /* 0x0000000000007941 */ /* 0x000fea0003800200 */
.L_x_318:
[----:B------:R-:W-:Y:S02]  /*132f0*/  ULEA UR16, UR22, UR8, 0xd ;  /* 0x0000000816107291 */ /* 0x000fe4000f8e68ff */
[----:B------:R-:W-:Y:S02]  /*13300*/  UIADD3 UR24, UP2, UPT, UR4, 0x180, URZ ;  /* 0x0000018004187890 */ /* 0x000fe4000ff5e0ff */
[----:B------:R-:W-:Y:S02]  /*13310*/  ULEA UR19, UR6, 0x40, 0x6 ;  /* 0x0000004006137891 */ /* 0x000fe4000f8e30ff */
        /* <DEDUP_REMOVED lines=16> */
.L_x_320:
[----:B------:R-:W-:Y:S01]  /*13420*/  ULEA UR17, UR22, UR8, 0x3 ;  /* 0x0000000816117291 */ /* 0x000fe2000f8e18ff */
[----:B-1----:R-:W-:Y:S01]  /*13430*/  IMAD.U32 R0, RZ, RZ, UR15 ;  /* 0x0000000fff007e24 */ /* 0x002fe2000f8e00ff */
[----:B--2---:R-:W-:-:S04]  /*13440*/  @!P0 MOV R2, 0x2000 ;  /* 0x0000200000028802 */ /* 0x004fc80000000f00 */
[----:B------:R-:W-:-:S04]  /*13450*/  SHF.L.U32 R0, R0, 0x1f, RZ ;  /* 0x0000001f00007819 */ /* 0x000fc800000006ff */
[----:B------:R-:W1:Y:S02]  /*13460*/  SYNCS.PHASECHK.TRANS64.TRYWAIT P1, [UR17+0x16038], R0 ;  /* 0x01603800ff0075a7 */ /* 0x000e640008021111 */
[----:B-1----:R-:W-:Y:S05]  /*13470*/  @!P1 BRA `(.L_x_321) ;  /* 0x0000003000549947 */ /* 0x002fea0003800000 */
.L_x_459:
[----:B------:R2:W-:Y:S01]  /*13480*/  @!P0 SYNCS.ARRIVE.TRANS64 RZ, [UR17+0x16020], R2 ;  /* 0x01602002ffff89a7 */ /* 0x0005e20008000011 */
[----:B------:R-:W-:Y:S05]  /*13490*/  BRA.U !UP1, `(.L_x_322) ;  /* 0x0000000109047547 */ /* 0x000fea000b800000 */
[----:B------:R-:W-:Y:S05]  /*134a0*/  BPT.TRAP 0x1 ;  /* 0x000000040000795c */ /* 0x000fea0000300000 */
.L_x_322:
[----:B------:R-:W-:Y:S04]  /*134b0*/  BSSY.RECONVERGENT B0, `(.L_x_323) ;  /* 0x0000003000007945 */ /* 0x000fe80003800200 */
[----:B------:R-:W-:Y:S05]  /*134c0*/  @P2 BRA `(.L_x_324) ;  /* 0x0000000000042947 */ /* 0x000fea0003800000 */
[----:B------:R-:W-:Y:S05]  /*134d0*/  BPT.TRAP 0x1 ;  /* 0x000000040000795c */ /* 0x000fea0000300000 */
.L_x_324:
[----:B------:R-:W-:Y:S05]  /*134e0*/  BSYNC.RECONVERGENT B0 ;  /* 0x0000000000007941 */ /* 0x000fea0003800200 */
.L_x_323:
        /* <DEDUP_REMOVED lines=19> */
.L_x_325:
[----:B------:R-:W-:Y:S01]  /*13620*/  ULEA UR17, UR22, UR8, 0x3 ;  /* 0x0000000816117291 */ /* 0x000fe2000f8e18ff */
[----:B-1----:R-:W-:Y:S01]  /*13630*/  IMAD.U32 R0, RZ, RZ, UR15 ;  /* 0x0000000fff007e24 */ /* 0x002fe2000f8e00ff */
[----:B--2---:R-:W-:-:S04]  /*13640*/  @!P0 MOV R2, 0x2000 ;  /* 0x0000200000028802 */ /* 0x004fc80000000f00 */
[----:B------:R-:W-:-:S04]  /*13650*/  SHF.L.U32 R0, R0, 0x1f, RZ ;  /* 0x0000001f00007819 */ /* 0x000fc800000006ff */
[----:B------:R-:W1:Y:S02]  /*13660*/  SYNCS.PHASECHK.TRANS64.TRYWAIT P1, [UR17+0x16038], R0 ;  /* 0x01603800ff0075a7 */ /* 0x000e640008021111 */
[----:B-1----:R-:W-:Y:S05]  /*13670*/  @!P1 BRA `(.L_x_326) ;  /* 0x0000002c00ec9947 */ /* 0x002fea0003800000 */
.L_x_461:
[----:B------:R2:W-:Y:S01]  /*13680*/  @!P0 SYNCS.ARRIVE.TRANS64 RZ, [UR17+0x16020], R2 ;  /* 0x01602002ffff89a7 */ /* 0x0005e20008000011 */
[----:B------:R-:W-:Y:S05]  /*13690*/  BRA.U !UP1, `(.L_x_327) ;  /* 0x0000000109047547 */ /* 0x000fea000b800000 */
[----:B------:R-:W-:Y:S05]  /*136a0*/  BPT.TRAP 0x1 ;  /* 0x000000040000795c */ /* 0x000fea0000300000 */
.L_x_327:
[----:B------:R-:W-:Y:S04]  /*136b0*/  BSSY.RECONVERGENT B0, `(.L_x_328) ;  /* 0x0000003000007945 */ /* 0x000fe80003800200 */
[----:B------:R-:W-:Y:S05]  /*136c0*/  @P2 BRA `(.L_x_329) ;  /* 0x0000000000042947 */ /* 0x000fea0003800000 */
[----:B------:R-:W-:Y:S05]  /*136d0*/  BPT.TRAP 0x1 ;  /* 0x000000040000795c */ /* 0x000fea0000300000 */
.L_x_329:
[----:B------:R-:W-:Y:S05]  /*136e0*/  BSYNC.RECONVERGENT B0 ;  /* 0x0000000000007941 */ /* 0x000fea0003800200 */
.L_x_328:
        /* <DEDUP_REMOVED lines=19> */
.L_x_330:
[----:B------:R-:W-:Y:S01]  /*13820*/  ULEA UR17, UR22, UR8, 0x3 ;  /* 0x0000000816117291 */ /* 0x000fe2000f8e18ff */
[----:B-1----:R-:W-:Y:S01]  /*13830*/  IMAD.U32 R0, RZ, RZ, UR15 ;  /* 0x0000000fff007e24 */ /* 0x002fe2000f8e00ff */
[----:B--2---:R-:W-:-:S04]  /*13840*/  @!P0 MOV R2, 0x2000 ;  /* 0x0000200000028802 */ /* 0x004fc80000000f00 */
[----:B------:R-:W-:-:S04]  /*13850*/  SHF.L.U32 R0, R0, 0x1f, RZ ;  /* 0x0000001f00007819 */ /* 0x000fc800000006ff */
[----:B------:R-:W1:Y:S02]  /*13860*/  SYNCS.PHASECHK.TRANS64.TRYWAIT P1, [UR17+0x16038], R0 ;  /* 0x01603800ff0075a7 */ /* 0x000e640008021111 */
[----:B-1----:R-:W-:Y:S05]  /*13870*/  @!P1 BRA `(.L_x_331) ;  /* 0x0000002c00849947 */ /* 0x002fea0003800000 */
.L_x_463:
[----:B------:R2:W-:Y:S01]  /*13880*/  @!P0 SYNCS.ARRIVE.TRANS64 RZ, [UR17+0x16020], R2 ;  /* 0x01602002ffff89a7 */ /* 0x0005e20008000011 */
[----:B------:R-:W-:Y:S05]  /*13890*/  BRA.U !UP1, `(.L_x_332) ;  /* 0x0000000109047547 */ /* 0x000fea000b800000 */
[----:B------:R-:W-:Y:S05]  /*138a0*/  BPT.TRAP 0x1 ;  /* 0x000000040000795c */ /* 0x000fea0000300000 */
.L_x_332:
[----:B------:R-:W-:Y:S04]  /*138b0*/  BSSY.RECONVERGENT B0, `(.L_x_333) ;  /* 0x0000003000007945 */ /* 0x000fe80003800200 */
[----:B------:R-:W-:Y:S05]  /*138c0*/  @P2 BRA `(.L_x_334) ;  /* 0x0000000000042947 */ /* 0x000fea0003800000 */
[----:B------:R-:W-:Y:S05]  /*138d0*/  BPT.TRAP 0x1 ;  /* 0x000000040000795c */ /* 0x000fea0000300000 */
.L_x_334:
[----:B------:R-:W-:Y:S05]  /*138e0*/  BSYNC.RECONVERGENT B0 ;  /* 0x0000000000007941 */ /* 0x000fea0003800200 */
.L_x_333:
        /* <DEDUP_REMOVED lines=13> */
[----:B------:R-:W-:Y:S02]  /*139c0*/  UIADD3 UR10, UPT, UPT, UR6, 0x3, URZ ;  /* 0x00000003060a7890 */ /* 0x000fe4000fffe0ff */
[----:B------:R-:W-:-:S04]  /*139d0*/  UISETP.NE.AND UP2, UPT, UR22, 0x3, UPT ;  /* 0x000000031600788c */ /* 0x000fc8000bf45270 */
[----:B------:R-:W-:Y:S02]  /*139e0*/  USEL UR11, URZ, 0x1, UP2 ;  /* 0x00000001ff0b7887 */ /* 0x000fe40009000000 */
[----:B------:R-:W-:Y:S02]  /*139f0*/  USEL UR22, UR22, URZ, UP2 ;  /* 0x000000ff16167287 */ /* 0x000fe40009000000 */
[----:B------:R-:W-:Y:S01]  /*13a00*/  ULOP3.LUT UR15, UR15, UR11, URZ, 0x3c, !UPT ;  /* 0x0000000b0f0f7292 */ /* 0x000fe2000f8e3cff */
[----:B---3--:R-:W-:Y:S11]  /*13a10*/  BRA.U !UP0, `(.L_x_335) ;  /* 0x0000000108047547 */ /* 0x008ff6000b800000 */
[----:B------:R-:W-:Y:S05]  /*13a20*/  BPT.TRAP 0x1 ;  /* 0x000000040000795c */ /* 0x000fea0000300000 */
.L_x_335:
[----:B------:R-:W-:Y:S01]  /*13a30*/  ULEA UR17, UR22, UR8, 0x3 ;  /* 0x0000000816117291 */ /* 0x000fe2000f8e18ff */
[----:B-1----:R-:W-:Y:S01]  /*13a40*/  IMAD.U32 R0, RZ, RZ, UR15 ;  /* 0x0000000fff007e24 */ /* 0x002fe2000f8e00ff */
[----:B--2---:R-:W-:-:S04]  /*13a50*/  @!P0 MOV R2, 0x2000 ;  /* 0x0000200000028802 */ /* 0x004fc80000000f00 */
[----:B------:R-:W-:-:S04]  /*13a60*/  SHF.L.U32 R0, R0, 0x1f, RZ ;  /* 0x0000001f00007819 */ /* 0x000fc800000006ff */
[----:B------:R-:W1:Y:S02]  /*13a70*/  SYNCS.PHASECHK.TRANS64.TRYWAIT P1, [UR17+0x16038], R0 ;  /* 0x01603800ff0075a7 */ /* 0x000e640008021111 */
[----:B-1----:R-:W-:Y:S05]  /*13a80*/  @!P1 BRA `(.L_x_336) ;  /* 0x0000002c00189947 */ /* 0x002fea0003800000 */
.L_x_465:
[----:B------:R2:W-:Y:S01]  /*13a90*/  @!P0 SYNCS.ARRIVE.TRANS64 RZ, [UR17+0x16020], R2 ;  /* 0x01602002ffff89a7 */ /* 0x0005e20008000011 */
[----:B------:R-:W-:Y:S05]  /*13aa0*/  BRA.U !UP1, `(.L_x_337) ;  /* 0x0000000109047547 */ /* 0x000fea000b800000 */
[----:B------:R-:W-:Y:S05]  /*13ab0*/  BPT.TRAP 0x1 ;  /* 0x000000040000795c */ /* 0x000fea0000300000 */
.L_x_337:
[----:B------:R-:W-:Y:S04]  /*13ac0*/  BSSY.RECONVERGENT B0, `(.L_x_338) ;  /* 0x0000003000007945 */ /* 0x000fe80003800200 */
[----:B------:R-:W-:Y:S05]  /*13ad0*/  @P2 BRA `(.L_x_339) ;  /* 0x0000000000042947 */ /* 0x000fea0003800000 */
[----:B------:R-:W-:Y:S05]  /*13ae0*/  BPT.TRAP 0x1 ;  /* 0x000000040000795c */ /* 0x000fea0000300000 */
.L_x_339:
[----:B------:R-:W-:Y:S05]  /*13af0*/  BSYNC.RECONVERGENT B0 ;  /* 0x0000000000007941 */ /* 0x000fea0003800200 */
.L_x_338:
        /* <DEDUP_REMOVED lines=19> */
.L_x_340:
[----:B------:R-:W-:Y:S01]  /*13c30*/  ULEA UR17, UR22, UR8, 0x3 ;  /* 0x0000000816117291 */ /* 0x000fe2000f8e18ff */
[----:B-1----:R-:W-:Y:S01]  /*13c40*/  IMAD.U32 R0, RZ, RZ, UR15 ;  /* 0x0000000fff007e24 */ /* 0x002fe2000f8e00ff */
[----:B--2---:R-:W-:-:S04]  /*13c50*/  @!P0 MOV R2, 0x2000 ;  /* 0x0000200000028802 */ /* 0x004fc80000000f00 */
[----:B------:R-:W-:-:S04]  /*13c60*/  SHF.L.U32 R0, R0, 0x1f, RZ ;  /* 0x0000001f00007819 */ /* 0x000fc800000006ff */
[----:B------:R-:W1:Y:S02]  /*13c70*/  SYNCS.PHASECHK.TRANS64.TRYWAIT P1, [UR17+0x16038], R0 ;  /* 0x01603800ff0075a7 */ /* 0x000e640008021111 */
[----:B-1----:R-:W-:Y:S05]  /*13c80*/  @!P1 BRA `(.L_x_341) ;  /* 0x0000002800b09947 */ /* 0x002fea0003800000 */
.L_x_467:
[----:B------:R2:W-:Y:S01]  /*13c90*/  @!P0 SYNCS.ARRIVE.TRANS64 RZ, [UR17+0x16020], R2 ;  /* 0x01602002ffff89a7 */ /* 0x0005e20008000011 */
[----:B------:R-:W-:Y:S05]  /*13ca0*/  BRA.U !UP1, `(.L_x_342) ;  /* 0x0000000109047547 */ /* 0x000fea000b800000 */
[----:B------:R-:W-:Y:S05]  /*13cb0*/  BPT.TRAP 0x1 ;  /* 0x000000040000795c */ /* 0x000fea0000300000 */
.L_x_342:
[----:B------:R-:W-:Y:S04]  /*13cc0*/  BSSY.RECONVERGENT B0, `(.L_x_343) ;  /* 0x0000003000007945 */ /* 0x000fe80003800200 */
[----:B------:R-:W-:Y:S05]  /*13cd0*/  @P2 BRA `(.L_x_344) ;  /* 0x0000000000042947 */ /* 0x000fea0003800000 */
[----:B------:R-:W-:Y:S05]  /*13ce0*/  BPT.TRAP 0x1 ;  /* 0x000000040000795c */ /* 0x000fea0000300000 */
.L_x_344:
[----:B------:R-:W-:Y:S05]  /*13cf0*/  BSYNC.RECONVERGENT B0 ;  /* 0x0000000000007941 */ /* 0x000fea0003800200 */
.L_x_343:
        /* <DEDUP_REMOVED lines=17> */
[----:B------:R-:W-:Y:S02]  /*13e10*/  UISETP.NE.AND UP2, UPT, UR10, UR9, UPT ;  /* 0x000000090a00728c */ /* 0x000fe4000bf45270 */
[----:B------:R-:W-:-:S07]  /*13e20*/  ULOP3.LUT UR15, UR15, UR11, URZ, 0x3c, !UPT ;  /* 0x0000000b0f0f7292 */ /* 0x000fce000f8e3cff */
[----:B---3--:R-:W-:Y:S05]  /*13e30*/  BRA.U UP2, `(.L_x_345) ;  /* 0xffffffed02d87547 */ /* 0x008fea000b83ffff */
.L_x_304:
[----:B------:R-:W-:-:S09]  /*13e40*/  UISETP.NE.AND UP2, UPT, UR7, URZ, UPT ;  /* 0x000000ff0700728c */ /* 0x000fd2000bf45270 */
[----:B------:R-:W-:Y:S05]  /*13e50*/  BRA.U !UP2, `(.L_x_279) ;  /* 0x0000000d0a147547 */ /* 0x000fea000b800000 */
[----:B------:R-:W-:Y:S05]  /*13e60*/  BRA.U !UP0, `(.L_x_346) ;  /* 0x0000000108047547 */ /* 0x000fea000b800000 */
[----:B------:R-:W-:Y:S05]  /*13e70*/  BPT.TRAP 0x1 ;  /* 0x000000040000795c */ /* 0x000fea0000300000 */
.L_x_346:
[----:B------:R-:W-:Y:S01]  /*13e80*/  ULEA UR17, UR22, UR8, 0x3 ;  /* 0x0000000816117291 */ /* 0x000fe2000f8e18ff */
[----:B-1----:R-:W-:Y:S01]  /*13e90*/  IMAD.U32 R0, RZ, RZ, UR15 ;  /* 0x0000000fff007e24 */ /* 0x002fe2000f8e00ff */
[----:B--2---:R-:W-:-:S04]  /*13ea0*/  @!P0 MOV R2, 0x2000 ;  /* 0x0000200000028802 */ /* 0x004fc80000000f00 */
[----:B------:R-:W-:-:S04]  /*13eb0*/  SHF.L.U32 R0, R0, 0x1f, RZ ;  /* 0x0000001f00007819 */ /* 0x000fc800000006ff */
[----:B------:R-:W1:Y:S02]  /*13ec0*/  SYNCS.PHASECHK.TRANS64.TRYWAIT P1, [UR17+0x16038], R0 ;  /* 0x01603800ff0075a7 */ /* 0x000e640008021111 */
[----:B-1----:R-:W-:Y:S05]  /*13ed0*/  @!P1 BRA `(.L_x_347) ;  /* 0x0000002800349947 */ /* 0x002fea0003800000 */
.L_x_469:
[----:B------:R2:W-:Y:S01]  /*13ee0*/  @!P0 SYNCS.ARRIVE.TRANS64 RZ, [UR17+0x16020], R2 ;  /* 0x01602002ffff89a7 */ /* 0x0005e20008000011 */
[----:B------:R-:W-:Y:S05]  /*13ef0*/  BRA.U !UP1, `(.L_x_348) ;  /* 0x0000000109047547 */ /* 0x000fea000b800000 */
[----:B------:R-:W-:Y:S05]  /*13f00*/  BPT.TRAP 0x1 ;  /* 0x000000040000795c */ /* 0x000fea0000300000 */
.L_x_348:
[----:B------:R-:W-:Y:S04]  /*13f10*/  BSSY.RECONVERGENT B0, `(.L_x_349) ;  /* 0x0000003000007945 */ /* 0x000fe80003800200 */
[----:B------:R-:W-:Y:S05]  /*13f20*/  @P2 BRA `(.L_x_350) ;  /* 0x0000000000042947 */ /* 0x000fea0003800000 */
[----:B------:R-:W-:Y:S05]  /*13f30*/  BPT.TRAP 0x1 ;  /* 0x000000040000795c */ /* 0x000fea0000300000 */
.L_x_350:
[----:B------:R-:W-:Y:S05]  /*13f40*/  BSYNC.RECONVERGENT B0 ;  /* 0x0000000000007941 */ /* 0x000fea0003800200 */
.L_x_349:
        /* <DEDUP_REMOVED lines=19> */
.L_x_351:
[----:B------:R-:W-:Y:S01]  /*14080*/  ULEA UR17, UR22, UR8, 0x3 ;  /* 0x0000000816117291 */ /* 0x000fe2000f8e18ff */
[----:B-1----:R-:W-:Y:S01]  /*14090*/  IMAD.U32 R0, RZ, RZ, UR15 ;  /* 0x0000000fff007e24 */ /* 0x002fe2000f8e00ff */
[----:B--2---:R-:W-:-:S04]  /*140a0*/  @!P0 MOV R2, 0x2000 ;  /* 0x0000200000028802 */ /* 0x004fc80000000f00 */
[----:B------:R-:W-:-:S04]  /*140b0*/  SHF.L.U32 R0, R0, 0x1f, RZ ;  /* 0x0000001f00007819 */ /* 0x000fc800000006ff */
[----:B------:R-:W1:Y:S02]  /*140c0*/  SYNCS.PHASECHK.TRANS64.TRYWAIT P1, [UR17+0x16038], R0 ;  /* 0x01603800ff0075a7 */ /* 0x000e640008021111 */
[----:B-1----:R-:W-:Y:S05]  /*140d0*/  @!P1 BRA `(.L_x_352) ;  /* 0x0000002400cc9947 */ /* 0x002fea0003800000 */
.L_x_471:
[----:B------:R2:W-:Y:S01]  /*140e0*/  @!P0 SYNCS.ARRIVE.TRANS64 RZ, [UR17+0x16020], R2 ;  /* 0x01602002ffff89a7 */ /* 0x0005e20008000011 */
[----:B------:R-:W-:Y:S05]  /*140f0*/  BRA.U !UP1, `(.L_x_353) ;  /* 0x0000000109047547 */ /* 0x000fea000b800000 */
[----:B------:R-:W-:Y:S05]  /*14100*/  BPT.TRAP 0x1 ;  /* 0x000000040000795c */ /* 0x000fea0000300000 */
.L_x_353:
[----:B------:R-:W-:Y:S04]  /*14110*/  BSSY.RECONVERGENT B0, `(.L_x_354) ;  /* 0x0000003000007945 */ /* 0x000fe80003800200 */
[----:B------:R-:W-:Y:S05]  /*14120*/  @P2 BRA `(.L_x_355) ;  /* 0x0000000000042947 */ /* 0x000fea0003800000 */
[----:B------:R-:W-:Y:S05]  /*14130*/  BPT.TRAP 0x1 ;  /* 0x000000040000795c */ /* 0x000fea0000300000 */
.L_x_355:
[----:B------:R-:W-:Y:S05]  /*14140*/  BSYNC.RECONVERGENT B0 ;  /* 0x0000000000007941 */ /* 0x000fea0003800200 */
.L_x_354:
        /* <DEDUP_REMOVED lines=16> */
[----:B------:R-:W-:Y:S02]  /*14250*/  UISETP.NE.AND UP2, UPT, UR7, 0x1, UPT ;  /* 0x000000010700788c */ /* 0x000fe4000bf45270 */
[----:B------:R-:W-:-:S07]  /*14260*/  ULOP3.LUT UR15, UR15, UR9, URZ, 0x3c, !UPT ;  /* 0x000000090f0f7292 */ /* 0x000fce000f8e3cff */
[----:B---3--:R-:W-:Y:S05]  /*14270*/  BRA.U !UP2, `(.L_x_279) ;  /* 0x000000090a0c7547 */ /* 0x008fea000b800000 */
[----:B------:R-:W-:Y:S05]  /*14280*/  BRA.U !UP0, `(.L_x_356) ;  /* 0x0000000108047547 */ /* 0x000fea000b800000 */
[----:B------:R-:W-:Y:S05]  /*14290*/  BPT.TRAP 0x1 ;  /* 0x000000040000795c */ /* 0x000fea0000300000 */
.L_x_356:
[----:B------:R-:W-:Y:S01]  /*142a0*/  ULEA UR17, UR22, UR8, 0x3 ;  /* 0x0000000816117291 */ /* 0x000fe2000f8e18ff */
[----:B-1----:R-:W-:Y:S01]  /*142b0*/  IMAD.U32 R0, RZ, RZ, UR15 ;  /* 0x0000000fff007e24 */ /* 0x002fe2000f8e00ff */
[----:B--2---:R-:W-:-:S04]  /*142c0*/  @!P0 MOV R2, 0x2000 ;  /* 0x0000200000028802 */ /* 0x004fc80000000f00 */
[----:B------:R-:W-:-:S04]  /*142d0*/  SHF.L.U32 R0, R0, 0x1f, RZ ;  /* 0x0000001f00007819 */ /* 0x000fc800000006ff */
[----:B------:R-:W1:Y:S02]  /*142e0*/  SYNCS.PHASECHK.TRANS64.TRYWAIT P1, [UR17+0x16038], R0 ;  /* 0x01603800ff0075a7 */ /* 0x000e640008021111 */
[----:B-1----:R-:W-:Y:S05]  /*142f0*/  @!P1 BRA `(.L_x_357) ;  /* 0x00000024005c9947 */ /* 0x002fea0003800000 */
.L_x_473:
[----:B------:R2:W-:Y:S01]  /*14300*/  @!P0 SYNCS.ARRIVE.TRANS64 RZ, [UR17+0x16020], R2 ;  /* 0x01602002ffff89a7 */ /* 0x0005e20008000011 */
[----:B------:R-:W-:Y:S05]  /*14310*/  BRA.U !UP1, `(.L_x_358) ;  /* 0x0000000109047547 */ /* 0x000fea000b800000 */
[----:B------:R-:W-:Y:S05]  /*14320*/  BPT.TRAP 0x1 ;  /* 0x000000040000795c */ /* 0x000fea0000300000 */
.L_x_358:
[----:B------:R-:W-:Y:S04]  /*14330*/  BSSY.RECONVERGENT B0, `(.L_x_359) ;  /* 0x0000003000007945 */ /* 0x000fe80003800200 */
[----:B------:R-:W-:Y:S05]  /*14340*/  @P2 BRA `(.L_x_360) ;  /* 0x0000000000042947 */ /* 0x000fea0003800000 */
[----:B------:R-:W-:Y:S05]  /*14350*/  BPT.TRAP 0x1 ;  /* 0x000000040000795c */ /* 0x000fea0000300000 */
.L_x_360:
[----:B------:R-:W-:Y:S05]  /*14360*/  BSYNC.RECONVERGENT B0 ;  /* 0x0000000000007941 */ /* 0x000fea0003800200 */
.L_x_359:
        /* <DEDUP_REMOVED lines=19> */
.L_x_361:
[----:B------:R-:W-:Y:S01]  /*144a0*/  ULEA UR17, UR22, UR8, 0x3 ;  /* 0x0000000816117291 */ /* 0x000fe2000f8e18ff */
[----:B-1----:R-:W-:Y:S01]  /*144b0*/  IMAD.U32 R0, RZ, RZ, UR15 ;  /* 0x0000000fff007e24 */ /* 0x002fe2000f8e00ff */
[----:B--2---:R-:W-:-:S04]  /*144c0*/  @!P0 MOV R2, 0x2000 ;  /* 0x0000200000028802 */ /* 0x004fc80000000f00 */
[----:B------:R-:W-:-:S04]  /*144d0*/  SHF.L.U32 R0, R0, 0x1f, RZ ;  /* 0x0000001f00007819 */ /* 0x000fc800000006ff */
[----:B------:R-:W1:Y:S02]  /*144e0*/  SYNCS.PHASECHK.TRANS64.TRYWAIT P1, [UR17+0x16038], R0 ;  /* 0x01603800ff0075a7 */ /* 0x000e640008021111 */
[----:B-1----:R-:W-:Y:S05]  /*144f0*/  @!P1 BRA `(.L_x_362) ;  /* 0x0000002000f49947 */ /* 0x002fea0003800000 */
.L_x_475:
[----:B------:R2:W-:Y:S01]  /*14500*/  @!P0 SYNCS.ARRIVE.TRANS64 RZ, [UR17+0x16020], R2 ;  /* 0x01602002ffff89a7 */ /* 0x0005e20008000011 */
[----:B------:R-:W-:Y:S05]  /*14510*/  BRA.U !UP1, `(.L_x_363) ;  /* 0x0000000109047547 */ /* 0x000fea000b800000 */
[----:B------:R-:W-:Y:S05]  /*14520*/  BPT.TRAP 0x1 ;  /* 0x000000040000795c */ /* 0x000fea0000300000 */
.L_x_363:
[----:B------:R-:W-:Y:S04]  /*14530*/  BSSY.RECONVERGENT B0, `(.L_x_364) ;  /* 0x0000003000007945 */ /* 0x000fe80003800200 */
[----:B------:R-:W-:Y:S05]  /*14540*/  @P2 BRA `(.L_x_365) ;  /* 0x0000000000042947 */ /* 0x000fea0003800000 */
[----:B------:R-:W-:Y:S05]  /*14550*/  BPT.TRAP 0x1 ;  /* 0x000000040000795c */ /* 0x000fea0000300000 */
.L_x_365:
[----:B------:R-:W-:Y:S05]  /*14560*/  BSYNC.RECONVERGENT B0 ;  /* 0x0000000000007941 */ /* 0x000fea0003800200 */
.L_x_364:
        /* <DEDUP_REMOVED lines=19> */
[----:B------:R-:W-:Y:S01]  /*146a0*/  UIADD3 UR6, UPT, UPT, UR6, 0x2, URZ ;  /* 0x0000000206067890 */ /* 0x000fe2000fffe0ff */
[----:B------:R-:W-:Y:S11]  /*146b0*/  BRA.U !UP0, `(.L_x_366) ;  /* 0x0000000108047547 */ /* 0x000ff6000b800000 */
[----:B------:R-:W-:Y:S05]  /*146c0*/  BPT.TRAP 0x1 ;  /* 0x000000040000795c */ /* 0x000fea0000300000 */
.L_x_366:
[----:B------:R-:W-:Y:S01]  /*146d0*/  ULEA UR17, UR22, UR8, 0x3 ;  /* 0x0000000816117291 */ /* 0x000fe2000f8e18ff */
[----:B-1----:R-:W-:Y:S01]  /*146e0*/  IMAD.U32 R0, RZ, RZ, UR15 ;  /* 0x0000000fff007e24 */ /* 0x002fe2000f8e00ff */
[----:B--2---:R-:W-:-:S04]  /*146f0*/  @!P0 MOV R2, 0x2000 ;  /* 0x0000200000028802 */ /* 0x004fc80000000f00 */
[----:B------:R-:W-:-:S04]  /*14700*/  SHF.L.U32 R0, R0, 0x1f, RZ ;  /* 0x0000001f00007819 */ /* 0x000fc800000006ff */
[----:B------:R-:W1:Y:S02]  /*14710*/  SYNCS.PHASECHK.TRANS64.TRYWAIT P1, [UR17+0x16038], R0 ;  /* 0x01603800ff0075a7 */ /* 0x000e640008021111 */
[----:B-1----:R-:W-:Y:S05]  /*14720*/  @!P1 BRA `(.L_x_367) ;  /* 0x0000002000809947 */ /* 0x002fea0003800000 */
.L_x_477:
[----:B------:R2:W-:Y:S01]  /*14730*/  @!P0 SYNCS.ARRIVE.TRANS64 RZ, [UR17+0x16020], R2 ;  /* 0x01602002ffff89a7 */ /* 0x0005e20008000011 */
[----:B------:R-:W-:Y:S05]  /*14740*/  BRA.U !UP1, `(.L_x_368) ;  /* 0x0000000109047547 */ /* 0x000fea000b800000 */
[----:B------:R-:W-:Y:S05]  /*14750*/  BPT.TRAP 0x1 ;  /* 0x000000040000795c */ /* 0x000fea0000300000 */
.L_x_368:
[----:B------:R-:W-:Y:S04]  /*14760*/  BSSY.RECONVERGENT B0, `(.L_x_369) ;  /* 0x0000003000007945 */ /* 0x000fe80003800200 */
[----:B------:R-:W-:Y:S05]  /*14770*/  @P2 BRA `(.L_x_370) ;  /* 0x0000000000042947 */ /* 0x000fea0003800000 */
[----:B------:R-:W-:Y:S05]  /*14780*/  BPT.TRAP 0x1 ;  /* 0x000000040000795c */ /* 0x000fea0000300000 */
.L_x_370:
[----:B------:R-:W-:Y:S05]  /*14790*/  BSYNC.RECONVERGENT B0 ;  /* 0x0000000000007941 */ /* 0x000fea0003800200 */
.L_x_369:
        /* <DEDUP_REMOVED lines=19> */
.L_x_371:
[----:B------:R-:W-:Y:S01]  /*148d0*/  ULEA UR9, UR22, UR8, 0x3 ;  /* 0x0000000816097291 */ /* 0x000fe2000f8e18ff */
[----:B-1----:R-:W-:Y:S01]  /*148e0*/  IMAD.U32 R0, RZ, RZ, UR15 ;  /* 0x0000000fff007e24 */ /* 0x002fe2000f8e00ff */
[----:B--2---:R-:W-:-:S04]  /*148f0*/  @!P0 MOV R2, 0x2000 ;  /* 0x0000200000028802 */ /* 0x004fc80000000f00 */
[----:B------:R-:W-:-:S04]  /*14900*/  SHF.L.U32 R0, R0, 0x1f, RZ ;  /* 0x0000001f00007819 */ /* 0x000fc800000006ff */
[----:B------:R-:W1:Y:S02]  /*14910*/  SYNCS.PHASECHK.TRANS64.TRYWAIT P1, [UR9+0x16038], R0 ;  /* 0x01603800ff0075a7 */ /* 0x000e640008021109 */
[----:B-1----:R-:W-:Y:S05]  /*14920*/  @!P1 BRA `(.L_x_372) ;  /* 0x0000002000189947 */ /* 0x002fea0003800000 */
.L_x_479:
[----:B------:R2:W-:Y:S01]  /*14930*/  @!P0 SYNCS.ARRIVE.TRANS64 RZ, [UR9+0x16020], R2 ;  /* 0x01602002ffff89a7 */ /* 0x0005e20008000009 */
[----:B------:R-:W-:Y:S05]  /*14940*/  BRA.U !UP1, `(.L_x_373) ;  /* 0x0000000109047547 */ /* 0x000fea000b800000 */
[----:B------:R-:W-:Y:S05]  /*14950*/  BPT.TRAP 0x1 ;  /* 0x000000040000795c */ /* 0x000fea0000300000 */
.L_x_373:
[----:B------:R-:W-:Y:S04]  /*14960*/  BSSY.RECONVERGENT B0, `(.L_x_374) ;  /* 0x0000003000007945 */ /* 0x000fe80003800200 */
[----:B------:R-:W-:Y:S05]  /*14970*/  @P2 BRA `(.L_x_375) ;  /* 0x0000000000042947 */ /* 0x000fea0003800000 */
[----:B------:R-:W-:Y:S05]  /*14980*/  BPT.TRAP 0x1 ;  /* 0x000000040000795c */ /* 0x000fea0000300000 */
.L_x_375:
[----:B------:R-:W-:Y:S05]  /*14990*/  BSYNC.RECONVERGENT B0 ;  /* 0x0000000000007941 */ /* 0x000fea0003800200 */
.L_x_374:
[----:B------:R-:W-:Y:S02]  /*149a0*/  ULEA UR8, UR22, UR8, 0xd ;  /* 0x0000000816087291 */ /* 0x000fe4000f8e68ff */
[----:B------:R-:W-:Y:S02]  /*149b0*/  UIADD3 UR16, UP2, UPT, UR4, 0x280, URZ ;  /* 0x0000028004107890 */ /* 0x000fe4000ff5e0ff */
[----:B------:R-:W-:Y:S02]  /*149c0*/  USHF.L.U32 UR11, UR6, 0x6, URZ ;  /* 0x00000006060b7899 */ /* 0x000fe400080006ff */
[----:B------:R-:W-:Y:S02]  /*149d0*/  UIADD3 UR9, UPT, UPT, UR9, 0x16020, URZ ;  /* 0x0001602009097890 */ /* 0x000fe4000fffe0ff */
[----:B------:R-:W-:Y:S02]  /*149e0*/  UIADD3 UR8, UPT, UPT, UR8, 0x8000, URZ ;  /* 0x0000800008087890 */ /* 0x000fe4000fffe0ff */
[----:B------:R-:W-:Y:S01]  /*149f0*/  UIADD3.X UR17, UPT, UPT, URZ, UR5, URZ, UP2, !UPT ;  /* 0x00000005ff117290 */ /* 0x000fe200097fe4ff */
[----:B------:R-:W-:Y:S01]  /*14a00*/  UMOV UR12, UR13 ;  /* 0x0000000d000c7c82 */ /* 0x000fe20008000000 */
[----:B------:R-:W-:Y:S01]  /*14a10*/  UMOV UR6, 0x0 ;  /* 0x0000000000067882 */ /* 0x000fe20000000000 */
[----:B------:R-:W-:Y:S01]  /*14a20*/  UMOV UR7, 0x10000000 ;  /* 0x1000000000077882 */ /* 0x000fe20000000000 */
[----:B------:R-:W-:Y:S01]  /*14a30*/  UMOV UR13, UR14 ;  /* 0x0000000e000d7c82 */ /* 0x000fe20008000000 */
[----:B------:R-:W-:Y:S01]  /*14a40*/  UMOV UR10, URZ ;  /* 0x000000ff000a7c82 */ /* 0x000fe20008000000 */
[----:B------:R-:W-:-:S03]  /*14a50*/  UIADD3 UR22, UPT, UPT, UR22, 0x1, URZ ;  /* 0x0000000116167890 */ /* 0x000fc6000fffe0ff */
[----:B------:R3:W-:Y:S01]  /*14a60*/  UTMALDG.4D [UR8], [UR16], desc[UR6] ;  /* 0x00000608100075b4 */ /* 0x0007e20008019000 */
[----:B------:R-:W-:-:S04]  /*14a70*/  UISETP.NE.AND UP2, UPT, UR22, 0x3, UPT ;  /* 0x000000031600788c */ /* 0x000fc8000bf45270 */
[----:B------:R-:W-:Y:S02]  /*14a80*/  USEL UR14, URZ, 0x1, UP2 ;  /* 0x00000001ff0e7887 */ /* 0x000fe40009000000 */
[----:B------:R-:W-:Y:S02]  /*14a90*/  USEL UR22, UR22, URZ, UP2 ;  /* 0x000000ff16167287 */ /* 0x000fe40009000000 */
[----:B---3--:R-:W-:-:S12]  /*14aa0*/  ULOP3.LUT UR15, UR15, UR14, URZ, 0x3c, !UPT ;  /* 0x0000000e0f0f7292 */ /* 0x008fd8000f8e3cff */
.L_x_279:
[----:B------:R-:W3:Y:S01]  /*14ab0*/  LDCU UR7, c[0x0][0x370] ;  /* 0x00006e00ff0777ac */ /* 0x000ee20008000800 */
[----:B------:R-:W4:Y:S01]  /*14ac0*/  LDCU UR6, c[0x0][0x900] ;  /* 0x00012000ff0677ac */ /* 0x000f220008000800 */
[----:B---3--:R-:W-:-:S04]  /*14ad0*/  UIADD3 UR36, UPT, UPT, UR7, UR36, URZ ;  /* 0x0000002407247290 */ /* 0x008fc8000fffe0ff */
[----:B----4-:R-:W-:-:S09]  /*14ae0*/  UISETP.GE.AND UP2, UPT, UR36, UR6, UPT ;  /* 0x000000062400728c */ /* 0x010fd2000bf46270 */
[----:B------:R-:W-:Y:S05]  /*14af0*/  BRA.U !UP2, `(.L_x_376) ;  /* 0xffffffd50a787547 */ /* 0x000fea000b83ffff */
[----:B-1----:R-:W-:Y:S05]  /*14b00*/  EXIT ;  /* 0x000000000000794d */ /* 0x002fea0003800000 */
.L_x_498:
[----:B------:R-:W-:-:S08]  /*14b10*/  NOP ;  /* 0x0000000000007918 */ /* 0x000fd00000000000 */
[----:B------:R-:W1:-:S00]  /*14b20*/  USETMAXREG.DEALLOC.CTAPOOL 0x20 ;  /* 0x00000020000079c8 */ /* 0x000e4000080e0500 */
[----:B-1----:R-:W1:Y:S02]  /*14b30*/  LDC R0, c[0x0][0x900] ;  /* 0x00024000ff007b82 */ /* 0x002e640000000800 */
[----:B-1----:R-:W-:-:S13]  /*14b40*/  ISETP.LE.AND P0, PT, R0, UR36, PT ;  /* 0x0000002400007c0c */ /* 0x002fda000bf03270 */
[----:B------:R-:W-:Y:S05]  /*14b50*/  @P0 EXIT ;  /* 0x000000000000094d */ /* 0x000fea0003800000 */
[----:B------:R-:W-:Y:S01]  /*14b60*/  HFMA2 R4, -RZ, RZ, 0, 0 ;  /* 0x00000000ff047431 */ /* 0x000fe200000001ff */
[----:B------:R-:W-:Y:S01]  /*14b70*/  PRMT R0, RZ, 0x7610, R0 ;  /* 0x00007610ff007816 */ /* 0x000fe20000000000 */
[----:B------:R-:W1:Y:S01]  /*14b80*/  LDCU.64 UR26, c[0x0][0x348] ;  /* 0x00006900ff1a77ac */ /* 0x000e620008000a00 */
[----:B------:R-:W2:Y:S01]  /*14b90*/  LDCU UR24, c[0x0][0x370] ;  /* 0x00006e00ff1877ac */ /* 0x000ea20008000800 */
[----:B------:R-:W3:Y:S01]  /*14ba0*/  LDCU UR16, c[0x0][0x900] ;  /* 0x00012000ff1077ac */ /* 0x000ee20008000800 */
[----:B------:R-:W4:Y:S01]  /*14bb0*/  LDCU UR22, c[0x0][0x904] ;  /* 0x00012080ff1677ac */ /* 0x000f220008000800 */
[----:B------:R-:W5:Y:S01]  /*14bc0*/  LDCU UR21, c[0x0][0x380] ;  /* 0x00007000ff1577ac */ /* 0x000f620008000800 */
[----:B------:R-:W1:Y:S01]  /*14bd0*/  LDCU UR19, c[0x0][0x38c] ;  /* 0x00007180ff1377ac */ /* 0x000e620008000800 */
[----:B------:R-:W1:Y:S01]  /*14be0*/  LDCU UR23, c[0x0][0x91c] ;  /* 0x00012380ff1777ac */ /* 0x000e620008000800 */
[----:B------:R-:W1:Y:S01]  /*14bf0*/  LDCU UR20, c[0x0][0x918] ;  /* 0x00012300ff1477ac */ /* 0x000e620008000800 */
[----:B------:R-:W1:Y:S01]  /*14c00*/  LDCU.64 UR14, c[0x0][0x908] ;  /* 0x00012100ff0e77ac */ /* 0x000e620008000a00 */
[----:B------:R-:W1:Y:S01]  /*14c10*/  LDCU.64 UR6, c[0x0][0x920] ;  /* 0x00012400ff0677ac */ /* 0x000e620008000a00 */
[----:B------:R-:W1:Y:S02]  /*14c20*/  LDCU.64 UR4, c[0x0][0x910] ;  /* 0x00012200ff0477ac */ /* 0x000e640008000a00 */
.L_x_384:
[----:B-1----:R-:W-:Y:S02]  /*14c30*/  UIMAD.WIDE.U32 UR8, UR36, UR14, URZ ;  /* 0x0000000e240872a5 */ /* 0x002fe4000f8e00ff */
[----:B----4-:R-:W-:Y:S02]  /*14c40*/  UISETP.NE.AND UP0, UPT, UR22, 0x1, UPT ;  /* 0x000000011600788c */ /* 0x010fe4000bf05270 */
[----:B------:R-:W-:-:S04]  /*14c50*/  USHF.R.U32.HI UR8, URZ, UR15, UR9 ;  /* 0x0000000fff087299 */ /* 0x000fc80008011609 */
[----:B------:R-:W-:Y:S02]  /*14c60*/  USEL UR8, UR36, UR8, !UP0 ;  /* 0x0000000824087287 */ /* 0x000fe4000c000000 */
[----:B------:R-:W-:Y:S02]  /*14c70*/  UISETP.NE.AND UP0, UPT, UR23, 0x1, UPT ;  /* 0x000000011700788c */ /* 0x000fe4000bf05270 */
[----:B------:R-:W-:Y:S02]  /*14c80*/  UIMAD.WIDE.U32 UR10, UR8, UR6, URZ ;  /* 0x00000006080a72a5 */ /* 0x000fe4000f8e00ff */
[----:B------:R-:W-:Y:S02]  /*14c90*/  UIADD3 UR10, UPT, UPT, -UR8, URZ, URZ ;  /* 0x000000ff080a7290 */ /* 0x000fe4000fffe1ff */
[----:B------:R-:W-:Y:S02]  /*14ca0*/  USHF.R.U32.HI UR11, URZ, UR7, UR11 ;  /* 0x00000007ff0b7299 */ /* 0x000fe4000801160b */
[----:B------:R-:W-:-:S02]  /*14cb0*/  UIMAD UR10, UR22, UR10, UR36 ;  /* 0x0000000a160a72a4 */ /* 0x000fc4000f8e0224 */
[----:B------:R-:W-:Y:S02]  /*14cc0*/  USEL UR11, UR8, UR11, !UP0 ;  /* 0x0000000b080b7287 */ /* 0x000fe4000c000000 */
[----:B------:R-:W-:Y:S02]  /*14cd0*/  USHF.L.U32 UR10, UR10, 0x8, URZ ;  /* 0x000000080a0a7899 */ /* 0x000fe400080006ff */
[----:B------:R-:W-:Y:S02]  /*14ce0*/  UIADD3 UR13, UPT, UPT, -UR11, URZ, URZ ;  /* 0x000000ff0b0d7290 */ /* 0x000fe4000fffe1ff */
[----:B-----5:R-:W-:Y:S02]  /*14cf0*/  UISETP.GE.AND UP0, UPT, UR10, UR21, UPT ;  /* 0x000000150a00728c */ /* 0x020fe4000bf06270 */
[----:B------:R-:W-:-:S07]  /*14d00*/  UIMAD UR13, UR23, UR13, UR8 ;  /* 0x0000000d170d72a4 */ /* 0x000fce000f8e0208 */
[----:B------:R-:W-:Y:S05]  /*14d10*/  BRA.U UP0, `(.L_x_377) ;  /* 0x0000000500307547 */ /* 0x000fea000b800000 */
[----:B------:R-:W-:Y:S01]  /*14d20*/  IMAD.U32 R0, RZ, RZ, UR19 ;  /* 0x00000013ff007e24 */ /* 0x000fe2000f8e00ff */
[----:B------:R-:W-:Y:S02]  /*14d30*/  UIMAD.WIDE.U32 UR8, UR11, UR5, URZ ;  /* 0x000000050b0872a5 */ /* 0x000fe4000f8e00ff */
[----:B------:R-:W-:Y:S02]  /*14d40*/  UISETP.NE.AND UP0, UPT, UR4, 0x1, UPT ;  /* 0x000000010400788c */ /* 0x000fe4000bf05270 */
[----:B------:R-:W-:Y:S01]  /*14d50*/  IABS R0, R0 ;  /* 0x0000000000007213 */ /* 0x000fe20000000000 */
[----:B------:R-:W-:-:S03]  /*14d60*/  USHF.R.U32.HI UR8, URZ, UR20, UR9 ;  /* 0x00000014ff087299 */ /* 0x000fc60008011609 */
[----:B------:R-:W1:Y:S01]  /*14d70*/  I2F.RP R2, R0 ;  /* 0x0000000000027306 */ /* 0x000e620000209400 */
[----:B------:R-:W-:Y:S02]  /*14d80*/  USEL UR8, UR11, UR8, !UP0 ;  /* 0x000000080b087287 */ /* 0x000fe4000c000000 */
[----:B------:R-:W-:Y:S02]  /*14d90*/  UISETP.NE.AND UP0, UPT, UR19, URZ, UPT ;  /* 0x000000ff1300728c */ /* 0x000fe4000bf05270 */
[----:B------:R-:W-:-:S04]  /*14da0*/  UIADD3 UR8, UPT, UPT, -UR8, URZ, URZ ;  /* 0x000000ff08087290 */ /* 0x000fc8000fffe1ff */
[----:B------:R-:W-:-:S04]  /*14db0*/  UIMAD UR11, UR4, UR8, UR11 ;  /* 0x00000008040b72a4 */ /* 0x000fc8000f8e020b */
[----:B------:R-:W-:Y:S01]  /*14dc0*/  ULOP3.LUT UR8, UR11, UR19, URZ, 0x3c, !UPT ;  /* 0x000000130b087292 */ /* 0x000fe2000f8e3cff */
[----:B-1----:R-:W1:Y:S03]  /*14dd0*/  MUFU.RCP R2, R2 ;  /* 0x0000000200027308 */ /* 0x002e660000001000 */
[----:B------:R-:W-:Y:S01]  /*14de0*/  UISETP.GE.AND UP1, UPT, UR8, URZ, UPT ;  /* 0x000000ff0800728c */ /* 0x000fe2000bf26270 */
[----:B-1----:R-:W-:-:S04]  /*14df0*/  IADD3 R2, PT, PT, R2, 0xffffffe, RZ ;  /* 0x0ffffffe02027810 */ /* 0x002fc80007ffe0ff */
[----:B------:R-:W1:Y:S02]  /*14e00*/  F2I.FTZ.U32.TRUNC.NTZ R3, R2 ;  /* 0x0000000200037305 */ /* 0x000e64000021f000 */
[----:B-1----:R-:W-:-:S05]  /*14e10*/  IMAD.MOV R2, RZ, RZ, -R3 ;  /* 0x000000ffff027224 */ /* 0x002fca00078e0a03 */
        /* <DEDUP_REMOVED lines=13> */
[----:B------:R-:W-:Y:S02]  /*14ef0*/  ELECT P0, URZ, PT ;  /* 0x0000000000ff782f */ /* 0x000fe40003800000 */
[----:B------:R-:W-:-:S13]  /*14f00*/  ISETP.GE.U32.AND P1, PT, R3, R0, PT ;  /* 0x000000000300720c */ /* 0x000fda0003f26070 */
[----:B------:R-:W-:-:S05]  /*14f10*/  @P1 VIADD R2, R2, 0x1 ;  /* 0x0000000102021836 */ /* 0x000fca0000000000 */
[----:B------:R-:W-:-:S13]  /*14f20*/  R2UR UR12, R2 ;  /* 0x00000000020c72ca */ /* 0x000fda00000e0000 */
[----:B------:R-:W-:Y:S02]  /*14f30*/  @!UP1 UIADD3 UR12, UPT, UPT, -UR12, URZ, URZ ;  /* 0x000000ff0c0c9290 */ /* 0x000fe4000fffe1ff */
[----:B------:R-:W-:-:S04]  /*14f40*/  @!UP0 ULOP3.LUT UR12, URZ, UR19, URZ, 0x33, !UPT ;  /* 0x00000013ff0c8292 */ /* 0x000fc8000f8e33ff */
[----:B------:R-:W-:-:S04]  /*14f50*/  UIADD3 UR8, UPT, UPT, -UR12, URZ, URZ ;  /* 0x000000ff0c087290 */ /* 0x000fc8000fffe1ff */
[----:B------:R-:W-:Y:S01]  /*14f60*/  UIMAD UR11, UR19, UR8, UR11 ;  /* 0x00000008130b72a4 */ /* 0x000fe2000f8e020b */
[----:B------:R-:W-:Y:S11]  /*14f70*/  BRA.U UP6, `(.L_x_378) ;  /* 0x0000000106047547 */ /* 0x000ff6000b800000 */
[----:B--23--:R-:W-:Y:S05]  /*14f80*/  BPT.TRAP 0x1 ;  /* 0x000000040000795c */ /* 0x00cfea0000300000 */
.L_x_378:
[----:B------:R-:W1:Y:S01]  /*14f90*/  S2UR UR18, SR_CgaCtaId ;  /* 0x00000000001279c3 */ /* 0x000e620000008800 */
[----:B------:R-:W-:Y:S01]  /*14fa0*/  UMOV UR17, 0x400 ;  /* 0x0000040000117882 */ /* 0x000fe20000000000 */
[----:B------:R-:W-:Y:S01]  /*14fb0*/  SHF.L.U32 R0, R4, 0x1f, RZ ;  /* 0x0000001f04007819 */ /* 0x000fe200000006ff */
[----:B-1----:R-:W-:-:S09]  /*14fc0*/  ULEA UR17, UR18, UR17, 0x18 ;  /* 0x0000001112117291 */ /* 0x002fd2000f8ec0ff */
[----:B------:R-:W1:Y:S02]  /*14fd0*/  SYNCS.PHASECHK.TRANS64.TRYWAIT P0, [UR17+0x160b0], R0 ;  /* 0x0160b000ff0075a7 */ /* 0x000e640008001111 */
[----:B-1----:R-:W-:Y:S05]  /*14fe0*/  @!P0 BRA `(.L_x_379) ;  /* 0x0000001800808947 */ /* 0x002fea0003800000 */
.L_x_481:
[----:B------:R-:W-:Y:S02]  /*14ff0*/  UIADD3 UR28, UP0, UPT, UR26, 0x400, URZ ;  /* 0x000004001a1c7890 */ /* 0x000fe4000ff1e0ff */
[----:B------:R-:W-:Y:S02]  /*15000*/  UIADD3 UR8, UPT, UPT, UR17, 0xe000, URZ ;  /* 0x0000e00011087890 */ /* 0x000fe4000fffe0ff */
[----:B------:R-:W-:Y:S01]  /*15010*/  UIADD3.X UR29, UPT, UPT, URZ, UR27, URZ, UP0, !UPT ;  /* 0x0000001bff1d7290 */ /* 0x000fe200087fe4ff */
[----:B------:R-:W-:-:S08]  /*15020*/  UMOV UR9, URZ ;  /* 0x000000ff00097c82 */ /* 0x000fd00008000000 */
[----:B------:R4:W-:Y:S01]  /*15030*/  UTMASTG.5D [UR8], [UR28] ;  /* 0x000000081c0073b5 */ /* 0x0009e20008020000 */
[----:B------:R0:W-:Y:S01]  /*15040*/  UTMACMDFLUSH ;  /* 0x00000000000079b7 */ /* 0x0001e20000000000 */
[----:B----4-:R-:W-:Y:S05]  /*15050*/  BRA.U UP6, `(.L_x_380) ;  /* 0x0000000106047547 */ /* 0x010fea000b800000 */
[----:B--23--:R-:W-:Y:S05]  /*15060*/  BPT.TRAP 0x1 ;  /* 0x000000040000795c */ /* 0x00cfea0000300000 */
.L_x_380:
[----:B------:R-:W4:Y:S02]  /*15070*/  SYNCS.PHASECHK.TRANS64.TRYWAIT P0, [UR17+0x160b8], R0 ;  /* 0x0160b800ff0075a7 */ /* 0x000f240008001111 */
[----:B----4-:R-:W-:Y:S05]  /*15080*/  @!P0 BRA `(.L_x_381) ;  /* 0x0000001800708947 */ /* 0x010fea0003800000 */
.L_x_483:
[----:B------:R-:W-:Y:S02]  /*15090*/  UIADD3 UR28, UP0, UPT, UR26, 0x400, URZ ;  /* 0x000004001a1c7890 */ /* 0x000fe4000ff1e0ff */
[----:B------:R-:W-:Y:S02]  /*150a0*/  UIADD3 UR10, UPT, UPT, UR10, 0x80, URZ ;  /* 0x000000800a0a7890 */ /* 0x000fe4000fffe0ff */
[----:B------:R-:W-:Y:S02]  /*150b0*/  UIADD3 UR8, UPT, UPT, UR17, 0x12000, URZ ;  /* 0x0001200011087890 */ /* 0x000fe4000fffe0ff */
[----:B------:R-:W-:Y:S01]  /*150c0*/  UIADD3.X UR29, UPT, UPT, URZ, UR27, URZ, UP0, !UPT ;  /* 0x0000001bff1d7290 */ /* 0x000fe200087fe4ff */
[----:B------:R-:W-:-:S08]  /*150d0*/  UMOV UR9, URZ ;  /* 0x000000ff00097c82 */ /* 0x000fd00008000000 */
[----:B------:R4:W-:Y:S01]  /*150e0*/  UTMASTG.5D [UR8], [UR28] ;  /* 0x000000081c0073b5 */ /* 0x0009e20008020000 */
[----:B------:R0:W-:Y:S01]  /*150f0*/  UTMACMDFLUSH ;  /* 0x00000000000079b7 */ /* 0x0001e20000000000 */
[----:B------:R-:W-:-:S04]  /*15100*/  DEPBAR.LE SB0, 0x1 ;  /* 0x000080400000791a */ /* 0x000fc80000000000 */
[----:B----4-:R-:W-:Y:S05]  /*15110*/  BRA.U UP6, `(.L_x_382) ;  /* 0x0000000106047547 */ /* 0x010fea000b800000 */
[----:B--23--:R-:W-:Y:S05]  /*15120*/  BPT.TRAP 0x1 ;  /* 0x000000040000795c */ /* 0x00cfea0000300000 */
.L_x_382:
[----:B------:R-:W-:-:S04]  /*15130*/  UIADD3 UR8, UPT, UPT, UR17, 0x160c0, URZ ;  /* 0x000160c011087890 */ /* 0x000fc8000fffe0ff */
[----:B------:R-:W-:-:S09]  /*15140*/  UPRMT UR8, UR18, 0x654, UR8 ;  /* 0x0000065412087896 */ /* 0x000fd20008000008 */
[----:B------:R-:W-:Y:S01]  /*15150*/  SYNCS.ARRIVE.TRANS64.RED.A1T0 RZ, [UR8], RZ ;  /* 0x000000ffffff79a7 */ /* 0x000fe20008100408 */
[----:B------:R-:W-:-:S04]  /*15160*/  DEPBAR.LE SB0, 0x0 ;  /* 0x000080000000791a */ /* 0x000fc80000000000 */
[----:B------:R-:W-:Y:S05]  /*15170*/  BRA.U UP6, `(.L_x_383) ;  /* 0x0000000106047547 */ /* 0x000fea000b800000 */
[----:B--23--:R-:W-:Y:S05]  /*15180*/  BPT.TRAP 0x1 ;  /* 0x000000040000795c */ /* 0x00cfea0000300000 */
.L_x_383:
[----:B------:R-:W-:Y:S01]  /*15190*/  UIADD3 UR17, UPT, UPT, UR17, 0x160c8, URZ ;  /* 0x000160c811117890 */ /* 0x000fe2000fffe0ff */
[----:B-1----:R-:W-:Y:S01]  /*151a0*/  HFMA2 R0, -RZ, RZ, 0, 5.9604644775390625e-08 ;  /* 0x00000001ff007431 */ /* 0x002fe200000001ff */
[----:B------:R-:W-:Y:S02]  /*151b0*/  LOP3.LUT R4, R4, 0x1, RZ, 0x3c, !PT ;  /* 0x0000000104047812 */ /* 0x000fe400078e3cff */
[----:B------:R-:W-:-:S09]  /*151c0*/  UPRMT UR17, UR18, 0x654, UR17 ;  /* 0x0000065412117896 */ /* 0x000fd20008000011 */
[----:B------:R-:W-:Y:S03]  /*151d0*/  SYNCS.ARRIVE.TRANS64.RED.A1T0 RZ, [UR17], RZ ;  /* 0x000000ffffff79a7 */ /* 0x000fe60008100411 */
.L_x_377:
[----:B--2---:R-:W-:-:S04]  /*151e0*/  UIADD3 UR36, UPT, UPT, UR24, UR36, URZ ;  /* 0x0000002418247290 */ /* 0x004fc8000fffe0ff */
[----:B---3--:R-:W-:-:S09]  /*151f0*/  UISETP.GE.AND UP0, UPT, UR36, UR16, UPT ;  /* 0x000000102400728c */ /* 0x008fd2000bf06270 */
[----:B------:R-:W-:Y:S05]  /*15200*/  BRA.U !UP0, `(.L_x_384) ;  /* 0xfffffff908887547 */ /* 0x000fea000b83ffff */
[----:B------:R-:W-:-:S13]  /*15210*/  LOP3.LUT P0, RZ, R0, 0xff, RZ, 0xc0, !PT ;  /* 0x000000ff00ff7812 */ /* 0x000fda000780c0ff */
[----:B------:R-:W-:Y:S05]  /*15220*/  @!P0 EXIT ;  /* 0x000000000000894d */ /* 0x000fea0003800000 */
[----:B------:R-:W1:Y:S01]  /*15230*/  S2UR UR4, SR_CgaCtaId ;  /* 0x00000000000479c3 */ /* 0x000e620000008800 */
[----:B------:R-:W-:Y:S01]  /*15240*/  UMOV UR5, 0x400 ;  /* 0x0000040000057882 */ /* 0x000fe20000000000 */
[----:B------:R-:W-:Y:S01]  /*15250*/  UMOV UR6, 0x40 ;  /* 0x0000004000067882 */ /* 0x000fe20000000000 */
[----:B------:R-:W-:Y:S01]  /*15260*/  IMAD.MOV.U32 R3, RZ, RZ, 0xffff ;  /* 0x0000ffffff037424 */ /* 0x000fe200078e00ff */
[----:B-1----:R-:W-:Y:S02]  /*15270*/  ULEA UR5, UR4, UR5, 0x18 ;  /* 0x0000000504057291 */ /* 0x002fe4000f8ec0ff */
[----:B------:R-:W-:-:S07]  /*15280*/  ULEA UR6, UR4, UR6, 0x18 ;  /* 0x0000000604067291 */ /* 0x000fce000f8ec0ff */
[----:B------:R-:W1:Y:S01]  /*15290*/  LDS R0, [UR5+0x160e0] ;  /* 0x0160e005ff007984 */ /* 0x000e620008000800 */
[----:B------:R-:W-:-:S03]  /*152a0*/  NOP ;  /* 0x0000000000007918 */ /* 0x000fc60000000000 */
[----:B------:R-:W2:Y:S01]  /*152b0*/  LDS R2, [UR6+0x14] ;  /* 0x00001406ff027984 */ /* 0x000ea20008000800 */
[----:B-1----:R-:W-:-:S04]  /*152c0*/  LOP3.LUT R0, R0, 0xffff, RZ, 0xc0, !PT ;  /* 0x0000ffff00007812 */ /* 0x002fc800078ec0ff */
[----:B------:R-:W-:-:S04]  /*152d0*/  SHF.R.U32.HI R4, RZ, 0x5, R0 ;  /* 0x00000005ff047819 */ /* 0x000fc80000011600 */
[----:B------:R-:W-:-:S04]  /*152e0*/  SHF.L.U32 R3, R3, R4, RZ ;  /* 0x0000000403037219 */ /* 0x000fc800000006ff */
[----:B--2---:R-:W-:Y:S01]  /*152f0*/  LOP3.LUT R0, R2, R3, RZ, 0xc0, !PT ;  /* 0x0000000302007212 */ /* 0x004fe200078ec0ff */
[----:B------:R-:W-:-:S03]  /*15300*/  IMAD.MOV.U32 R2, RZ, RZ, 0x1 ;  /* 0x00000001ff027424 */ /* 0x000fc600078e00ff */
[----:B------:R-:W-:Y:S02]  /*15310*/  ISETP.NE.AND P0, PT, R0, R3, PT ;  /* 0x000000030000720c */ /* 0x000fe40003f05270 */
[----:B------:R-:W-:-:S11]  /*15320*/  SHF.L.U32 R2, R2, R4, RZ ;  /* 0x0000000402027219 */ /* 0x000fd600000006ff */
[----:B------:R-:W-:Y:S05]  /*15330*/  @P0 BRA `(.L_x_385) ;  /* 0x00000000005c0947 */ /* 0x000fea0003800000 */
[----:B------:R-:W1:Y:S02]  /*15340*/  LDS R0, [UR6+0x18] ;  /* 0x00001806ff007984 */ /* 0x000e640008000800 */
[----:B-1----:R-:W-:-:S04]  /*15350*/  LOP3.LUT R0, R0, R2, RZ, 0xc0, !PT ;  /* 0x0000000200007212 */ /* 0x002fc800078ec0ff */
[----:B------:R-:W-:-:S13]  /*15360*/  ISETP.NE.AND P0, PT, R0, R2, PT ;  /* 0x000000020000720c */ /* 0x000fda0003f05270 */
[----:B------:R-:W-:Y:S05]  /*15370*/  @P0 BRA `(.L_x_386) ;  /* 0x0000000000400947 */ /* 0x000fea0003800000 */
[----:B------:R-:W-:Y:S01]  /*15380*/  R2UR UR8, R3 ;  /* 0x00000000030872ca */ /* 0x000fe200000e0000 */
[----:B------:R-:W-:Y:S01]  /*15390*/  VOTEU.ANY UR7, UPT, PT ;  /* 0x0000000000077886 */ /* 0x000fe200038e0100 */
[----:B------:R-:W1:Y:S01]  /*153a0*/  S2R R3, SR_LANEID ;  /* 0x0000000000037919 */ /* 0x000e620000000000 */
[----:B------:R-:W-:Y:S01]  /*153b0*/  LOP3.LUT R2, RZ, R2, RZ, 0x33, !PT ;  /* 0x00000002ff027212 */ /* 0x000fe200078e33ff */
[----:B------:R-:W-:-:S03]  /*153c0*/  UFLO.U32 UR7, UR7 ;  /* 0x00000007000772bd */ /* 0x000fc600080e0000 */
[----:B------:R-:W2:Y:S06]  /*153d0*/  REDUX UR4, R2 ;  /* 0x00000000020473c4 */ /* 0x000eac0000000000 */
[----:B------:R-:W-:-:S06]  /*153e0*/  ULOP3.LUT UR8, URZ, UR8, URZ, 0x33, !UPT ;  /* 0x00000008ff087292 */ /* 0x000fcc000f8e33ff */
[----:B------:R-:W-:-:S04]  /*153f0*/  IMAD.U32 R0, RZ, RZ, UR8 ;  /* 0x00000008ff007e24 */ /* 0x000fc8000f8e00ff */
[----:B------:R2:W3:Y:S02]  /*15400*/  REDUX UR5, R0 ;  /* 0x00000000000573c4 */ /* 0x0004e40000000000 */
[----:B------:R4:W-:Y:S01]  /*15410*/  UTCATOMSWS.AND URZ, UR8 ;  /* 0x0000000800ff79e3 */ /* 0x0009e20008000000 */
[----:B-1----:R-:W-:Y:S01]  /*15420*/  ISETP.EQ.U32.AND P0, PT, R3, UR7, PT ;  /* 0x0000000703007c0c */ /* 0x002fe2000bf02070 */
[----:B--2---:R-:W-:Y:S02]  /*15430*/  IMAD.U32 R0, RZ, RZ, UR4 ;  /* 0x00000004ff007e24 */ /* 0x004fe4000f8e00ff */
[----:B---3--:R-:W-:-:S10]  /*15440*/  IMAD.U32 R2, RZ, RZ, UR5 ;  /* 0x00000005ff027e24 */ /* 0x008fd4000f8e00ff */
[----:B------:R4:W-:Y:S04]  /*15450*/  @P0 ATOMS.AND RZ, [UR6+0x14], R2 ;  /* 0x00001402ffff098c */ /* 0x0009e8000a800006 */
[----:B------:R4:W-:Y:S01]  /*15460*/  @P0 ATOMS.AND RZ, [UR6+0x18], R0 ;  /* 0x00001800ffff098c */ /* 0x0009e2000a800006 */
[----:B------:R-:W-:Y:S05]  /*15470*/  BRA `(.L_x_387) ;  /* 0x0000000000147947 */ /* 0x000fea0003800000 */
.L_x_386:
[----:B------:R-:W-:Y:S02]  /*15480*/  MOV R2, 0x154a0 ;  /* 0x000154a000027802 */ /* 0x000fe40000000f00 */
[----:B------:R-:W-:Y:S05]  /*15490*/  CALL.REL.NOINC `($__internal_0_$__cuda_sm10x_tcgen05_guardrail_trap_col_being_dealloced_not_returned_by_alloc) ;  /* 0x0000001400847944 */ /* 0x000fea0003c00000 */
[----:B------:R-:W-:Y:S05]  /*154a0*/  BRA `(.L_x_387) ;  /* 0x0000000000087947 */ /* 0x000fea0003800000 */
.L_x_385:
[----:B------:R-:W-:Y:S02]  /*154b0*/  MOV R2, 0x154d0 ;  /* 0x000154d000027802 */ /* 0x000fe40000000f00 */
[----:B------:R-:W-:Y:S05]  /*154c0*/  CALL.REL.NOINC `($__internal_2_$__cuda_sm10x_tcgen05_guardrail_trap_unallocated_columns_being_dealloced) ;  /* 0x0000001400907944 */ /* 0x000fea0003c00000 */
.L_x_387:
[----:B------:R-:W-:Y:S01]  /*154d0*/  NOP ;  /* 0x0000000000007918 */ /* 0x000fe20000000000 */
[----:B----4-:R-:W-:Y:S05]  /*154e0*/  EXIT ;  /* 0x000000000000794d */ /* 0x010fea0003800000 */
.L_x_37:
[----:B------:R-:W-:-:S07]  /*154f0*/  MOV R2, UR11 ;  /* 0x0000000b00027c02 */ /* 0x000fce0008000f00 */
.L_x_388:
[----:B-1----:R1:W2:Y:S02]  /*15500*/  SYNCS.PHASECHK.TRANS64.TRYWAIT P0, [R2+URZ+0x16000], R0 ;  /* 0x01600000020075a7 */ /* 0x0022a400080011ff */
[----:B--2---:R-:W-:Y:S05]  /*15510*/  @!P0 NANOSLEEP.SYNCS 0x989680 ;  /* 0x009896800000895d */ /* 0x004fea0003900000 */
[----:B------:R-:W2:Y:S02]  /*15520*/  @!P0 SYNCS.PHASECHK.TRANS64 P0, [R2+URZ+0x16000], R0 ;  /* 0x01600000020085a7 */ /* 0x000ea400080010ff */
[----:B--2---:R-:W-:Y:S05]  /*15530*/  @!P0 BRA `(.L_x_388) ;  /* 0xfffffffc00f08947 */ /* 0x004fea000383ffff */
[----:B------:R-:W-:Y:S05]  /*15540*/  BRA `(.L_x_389) ;  /* 0xfffffec400e87947 */ /* 0x000fea000383ffff */
.L_x_39:
[----:B------:R-:W-:-:S07]  /*15550*/  MOV R5, UR7 ;  /* 0x0000000700057c02 */ /* 0x000fce0008000f00 */
.L_x_390:
[----:B-1----:R1:W2:Y:S02]  /*15560*/  SYNCS.PHASECHK.TRANS64.TRYWAIT P0, [R5+URZ+0x16020], R2 ;  /* 0x01602002050075a7 */ /* 0x0022a400080011ff */
[----:B--2---:R-:W-:Y:S05]  /*15570*/  @!P0 NANOSLEEP.SYNCS 0x989680 ;  /* 0x009896800000895d */ /* 0x004fea0003900000 */
[----:B------:R-:W2:Y:S02]  /*15580*/  @!P0 SYNCS.PHASECHK.TRANS64 P0, [R5+URZ+0x16020], R2 ;  /* 0x01602002050085a7 */ /* 0x000ea400080010ff */
[----:B--2---:R-:W-:Y:S05]  /*15590*/  @!P0 BRA `(.L_x_390) ;  /* 0xfffffffc00f08947 */ /* 0x004fea000383ffff */
[----:B------:R-:W-:Y:S05]  /*155a0*/  BRA `(.L_x_391) ;  /* 0xfffffec400f07947 */ /* 0x000fea000383ffff */
.L_x_41:
[----:B------:R-:W-:-:S07]  /*155b0*/  MOV R5, UR11 ;  /* 0x0000000b00057c02 */ /* 0x000fce0008000f00 */
.L_x_392:
[----:B-1----:R1:W2:Y:S02]  /*155c0*/  SYNCS.PHASECHK.TRANS64.TRYWAIT P0, [R5+URZ+0x16058], R2 ;  /* 0x01605802050075a7 */ /* 0x0022a400080011ff */
[----:B--2---:R-:W-:Y:S05]  /*155d0*/  @!P0 NANOSLEEP.SYNCS 0x989680 ;  /* 0x009896800000895d */ /* 0x004fea0003900000 */
[----:B------:R-:W2:Y:S02]  /*155e0*/  @!P0 SYNCS.PHASECHK.TRANS64 P0, [R5+URZ+0x16058], R2 ;  /* 0x01605802050085a7 */ /* 0x000ea400080010ff */
[----:B--2---:R-:W-:Y:S05]  /*155f0*/  @!P0 BRA `(.L_x_392) ;  /* 0xfffffffc00f08947 */ /* 0x004fea000383ffff */
[----:B------:R-:W-:Y:S05]  /*15600*/  BRA `(.L_x_393) ;  /* 0xfffffec800147947 */ /* 0x000fea000383ffff */
.L_x_45:
[----:B------:R-:W-:-:S07]  /*15610*/  MOV R2, UR11 ;  /* 0x0000000b00027c02 */ /* 0x000fce0008000f00 */
.L_x_394:
[----:B-1----:R1:W2:Y:S02]  /*15620*/  SYNCS.PHASECHK.TRANS64.TRYWAIT P0, [R2+URZ+0x16008], R0 ;  /* 0x01600800020075a7 */ /* 0x0022a400080011ff */
[----:B--2---:R-:W-:Y:S05]  /*15630*/  @!P0 NANOSLEEP.SYNCS 0x989680 ;  /* 0x009896800000895d */ /* 0x004fea0003900000 */
[----:B------:R-:W2:Y:S02]  /*15640*/  @!P0 SYNCS.PHASECHK.TRANS64 P0, [R2+URZ+0x16008], R0 ;  /* 0x01600800020085a7 */ /* 0x000ea400080010ff */
[----:B--2---:R-:W-:Y:S05]  /*15650*/  @!P0 BRA `(.L_x_394) ;  /* 0xfffffffc00f08947 */ /* 0x004fea000383ffff */
[----:B------:R-:W-:Y:S05]  /*15660*/  BRA `(.L_x_395) ;  /* 0xfffffec800b47947 */ /* 0x000fea000383ffff */
.L_x_47:
[----:B------:R-:W-:-:S07]  /*15670*/  MOV R2, UR11 ;  /* 0x0000000b00027c02 */ /* 0x000fce0008000f00 */
.L_x_396:
[----:B-1----:R1:W2:Y:S02]  /*15680*/  SYNCS.PHASECHK.TRANS64.TRYWAIT P0, [R2+URZ+0x16068], R0 ;  /* 0x01606800020075a7 */ /* 0x0022a400080011ff */
[----:B--2---:R-:W-:Y:S05]  /*15690*/  @!P0 NANOSLEEP.SYNCS 0x989680 ;  /* 0x009896800000895d */ /* 0x004fea0003900000 */
[----:B------:R-:W2:Y:S02]  /*156a0*/  @!P0 SYNCS.PHASECHK.TRANS64 P0, [R2+URZ+0x16068], R0 ;  /* 0x01606800020085a7 */ /* 0x000ea400080010ff */
[----:B--2---:R-:W-:Y:S05]  /*156b0*/  @!P0 BRA `(.L_x_396) ;  /* 0xfffffffc00f08947 */ /* 0x004fea000383ffff */
[----:B------:R-:W-:Y:S05]  /*156c0*/  BRA `(.L_x_397) ;  /* 0xfffffec800bc7947 */ /* 0x000fea000383ffff */
.L_x_51:
[----:B------:R-:W-:-:S07]  /*156d0*/  MOV R2, UR4 ;  /* 0x0000000400027c02 */ /* 0x000fce0008000f00 */
.L_x_398:
[----:B-1----:R1:W3:Y:S02]  /*156e0*/  SYNCS.PHASECHK.TRANS64.TRYWAIT P0, [R2+URZ+0x16020], R0 ;  /* 0x01602000020075a7 */ /* 0x0022e400080011ff */
[----:B---3--:R-:W-:Y:S05]  /*156f0*/  @!P0 NANOSLEEP.SYNCS 0x989680 ;  /* 0x009896800000895d */ /* 0x008fea0003900000 */
[----:B------:R-:W3:Y:S02]  /*15700*/  @!P0 SYNCS.PHASECHK.TRANS64 P0, [R2+URZ+0x16020], R0 ;  /* 0x01602000020085a7 */ /* 0x000ee400080010ff */
[----:B---3--:R-:W-:Y:S05]  /*15710*/  @!P0 BRA `(.L_x_398) ;  /* 0xfffffffc00f08947 */ /* 0x008fea000383ffff */
[----:B------:R-:W-:Y:S05]  /*15720*/  BRA `(.L_x_399) ;  /* 0xfffffecc00587947 */ /* 0x000fea000383ffff */
.L_x_53:
[----:B------:R-:W-:-:S07]  /*15730*/  MOV R2, UR11 ;  /* 0x0000000b00027c02 */ /* 0x000fce0008000f00 */
.L_x_400:
[----:B-1----:R1:W2:Y:S02]  /*15740*/  SYNCS.PHASECHK.TRANS64.TRYWAIT P0, [R2+URZ+0x160a0], R0 ;  /* 0x0160a000020075a7 */ /* 0x0022a400080011ff */
[----:B--2---:R-:W-:Y:S05]  /*15750*/  @!P0 NANOSLEEP.SYNCS 0x989680 ;  /* 0x009896800000895d */ /* 0x004fea0003900000 */
[----:B------:R-:W2:Y:S02]  /*15760*/  @!P0 SYNCS.PHASECHK.TRANS64 P0, [R2+URZ+0x160a0], R0 ;  /* 0x0160a000020085a7 */ /* 0x000ea400080010ff */
[----:B--2---:R-:W-:Y:S05]  /*15770*/  @!P0 BRA `(.L_x_400) ;  /* 0xfffffffc00f08947 */ /* 0x004fea000383ffff */
[----:B------:R-:W-:Y:S05]  /*15780*/  BRA `(.L_x_401) ;  /* 0xfffffecc006c7947 */ /* 0x000fea000383ffff */
.L_x_55:
[----:B------:R-:W-:-:S07]  /*15790*/  MOV R2, UR11 ;  /* 0x0000000b00027c02 */ /* 0x000fce0008000f00 */
.L_x_402:
[----:B-1----:R1:W2:Y:S02]  /*157a0*/  SYNCS.PHASECHK.TRANS64.TRYWAIT P0, [R2+URZ+0x16058], R0 ;  /* 0x01605800020075a7 */ /* 0x0022a400080011ff */
[----:B--2---:R-:W-:Y:S05]  /*157b0*/  @!P0 NANOSLEEP.SYNCS 0x989680 ;  /* 0x009896800000895d */ /* 0x004fea0003900000 */
[----:B------:R-:W2:Y:S02]  /*157c0*/  @!P0 SYNCS.PHASECHK.TRANS64 P0, [R2+URZ+0x16058], R0 ;  /* 0x01605800020085a7 */ /* 0x000ea400080010ff */
[----:B--2---:R-:W-:Y:S05]  /*157d0*/  @!P0 BRA `(.L_x_402) ;  /* 0xfffffffc00f08947 */ /* 0x004fea000383ffff */
[----:B------:R-:W-:Y:S05]  /*157e0*/  BRA `(.L_x_403) ;  /* 0xfffffecc00787947 */ /* 0x000fea000383ffff */
.L_x_59:
[----:B------:R-:W-:Y:S07]  /*157f0*/  MOV R2, UR5 ;  /* 0x0000000500027c02 */ /* 0x000fee0008000f00 */
.L_x_404:
[----:B-1----:R1:W2:Y:S02]  /*15800*/  SYNCS.PHASECHK.TRANS64.TRYWAIT P0, [R2+URZ+0x16020], R0 ;  /* 0x01602000020075a7 */ /* 0x0022a400080011ff */
[----:B--2---:R-:W-:Y:S05]  /*15810*/  @!P0 NANOSLEEP.SYNCS 0x989680 ;  /* 0x009896800000895d */ /* 0x004fea0003900000 */
[----:B------:R-:W2:Y:S02]  /*15820*/  @!P0 SYNCS.PHASECHK.TRANS64 P0, [R2+URZ+0x16020], R0 ;  /* 0x01602000020085a7 */ /* 0x000ea400080010ff */
[----:B--2---:R-:W-:Y:S05]  /*15830*/  @!P0 BRA `(.L_x_404) ;  /* 0xfffffffc00f08947 */ /* 0x004fea000383ffff */
[----:B------:R-:W-:Y:S05]  /*15840*/  BRA `(.L_x_405) ;  /* 0xfffffed000707947 */ /* 0x000fea000383ffff */
.L_x_62:
[----:B------:R-:W-:Y:S07]  /*15850*/  MOV R2, UR11 ;  /* 0x0000000b00027c02 */ /* 0x000fee0008000f00 */
.L_x_406:
[----:B--2---:R2:W3:Y:S02]  /*15860*/  SYNCS.PHASECHK.TRANS64.TRYWAIT P0, [R2+URZ+0x160a8], R0 ;  /* 0x0160a800020075a7 */ /* 0x0044e400080011ff */
[----:B---3--:R-:W-:Y:S05]  /*15870*/  @!P0 NANOSLEEP.SYNCS 0x989680 ;  /* 0x009896800000895d */ /* 0x008fea0003900000 */
[----:B------:R-:W3:Y:S02]  /*15880*/  @!P0 SYNCS.PHASECHK.TRANS64 P0, [R2+URZ+0x160a8], R0 ;  /* 0x0160a800020085a7 */ /* 0x000ee400080010ff */
[----:B---3--:R-:W-:Y:S05]  /*15890*/  @!P0 BRA `(.L_x_406) ;  /* 0xfffffffc00f08947 */ /* 0x008fea000383ffff */
[----:B------:R-:W-:Y:S05]  /*158a0*/  BRA `(.L_x_407) ;  /* 0xfffffed400507947 */ /* 0x000fea000383ffff */
.L_x_64:
[----:B------:R-:W-:Y:S07]  /*158b0*/  MOV R2, UR11 ;  /* 0x0000000b00027c02 */ /* 0x000fee0008000f00 */
.L_x_408:
[----:B--2---:R2:W3:Y:S02]  /*158c0*/  SYNCS.PHASECHK.TRANS64.TRYWAIT P0, [R2+URZ+0x16068], R0 ;  /* 0x01606800020075a7 */ /* 0x0044e400080011ff */
[----:B---3--:R-:W-:Y:S05]  /*158d0*/  @!P0 NANOSLEEP.SYNCS 0x989680 ;  /* 0x009896800000895d */ /* 0x008fea0003900000 */
[----:B------:R-:W3:Y:S02]  /*158e0*/  @!P0 SYNCS.PHASECHK.TRANS64 P0, [R2+URZ+0x16068], R0 ;  /* 0x01606800020085a7 */ /* 0x000ee400080010ff */
[----:B---3--:R-:W-:Y:S05]  /*158f0*/  @!P0 BRA `(.L_x_408) ;  /* 0xfffffffc00f08947 */ /* 0x008fea000383ffff */
[----:B------:R-:W-:Y:S05]  /*15900*/  BRA `(.L_x_409) ;  /* 0xfffffed4005c7947 */ /* 0x000fea000383ffff */
.L_x_70:
[----:B------:R-:W-:Y:S07]  /*15910*/  MOV R2, UR4 ;  /* 0x0000000400027c02 */ /* 0x000fee0008000f00 */
.L_x_410:
[----:B-1----:R1:W2:Y:S02]  /*15920*/  SYNCS.PHASECHK.TRANS64.TRYWAIT P0, [R2+URZ+0x16020], R0 ;  /* 0x01602000020075a7 */ /* 0x0022a400080011ff */
[----:B--2---:R-:W-:Y:S05]  /*15930*/  @!P0 NANOSLEEP.SYNCS 0x989680 ;  /* 0x009896800000895d */ /* 0x004fea0003900000 */
[----:B------:R-:W2:Y:S02]  /*15940*/  @!P0 SYNCS.PHASECHK.TRANS64 P0, [R2+URZ+0x16020], R0 ;  /* 0x01602000020085a7 */ /* 0x000ea400080010ff */
[----:B--2---:R-:W-:Y:S05]  /*15950*/  @!P0 BRA `(.L_x_410) ;  /* 0xfffffffc00f08947 */ /* 0x004fea000383ffff */
[----:B------:R-:W-:Y:S05]  /*15960*/  BRA `(.L_x_411) ;  /* 0xfffffed800d87947 */ /* 0x000fea000383ffff */
.L_x_72:
[----:B------:R-:W-:Y:S07]  /*15970*/  MOV R2, UR11 ;  /* 0x0000000b00027c02 */ /* 0x000fee0008000f00 */
.L_x_412:
[----:B-1----:R1:W2:Y:S02]  /*15980*/  SYNCS.PHASECHK.TRANS64.TRYWAIT P0, [R2+URZ+0x160a0], R0 ;  /* 0x0160a000020075a7 */ /* 0x0022a400080011ff */
[----:B--2---:R-:W-:Y:S05]  /*15990*/  @!P0 NANOSLEEP.SYNCS 0x989680 ;  /* 0x009896800000895d */ /* 0x004fea0003900000 */
[----:B------:R-:W2:Y:S02]  /*159a0*/  @!P0 SYNCS.PHASECHK.TRANS64 P0, [R2+URZ+0x160a0], R0 ;  /* 0x0160a000020085a7 */ /* 0x000ea400080010ff */
[----:B--2---:R-:W-:Y:S05]  /*159b0*/  @!P0 BRA `(.L_x_412) ;  /* 0xfffffffc00f08947 */ /* 0x004fea000383ffff */
[----:B------:R-:W-:Y:S05]  /*159c0*/  BRA `(.L_x_413) ;  /* 0xfffffed800ec7947 */ /* 0x000fea000383ffff */
.L_x_74:
[----:B------:R-:W-:Y:S01]  /*159d0*/  MOV R2, UR11 ;  /* 0x0000000b00027c02 */ /* 0x000fe20008000f00 */
[----:B------:R-:W-:Y:S05]  /*159e0*/  IMAD.U32 R0, RZ, RZ, UR5 ;  /* 0x00000005ff007e24 */ /* 0x000fea000f8e00ff */
[----:B------:R-:W-:Y:S07]  /*159f0*/  SHF.L.U32 R0, R0, 0x1f, RZ ;  /* 0x0000001f00007819 */ /* 0x000fee00000006ff */
.L_x_414:
[----:B-1----:R1:W2:Y:S02]  /*15a00*/  SYNCS.PHASECHK.TRANS64.TRYWAIT P0, [R2+URZ+0x16058], R0 ;  /* 0x01605800020075a7 */ /* 0x0022a400080011ff */
[----:B--2---:R-:W-:Y:S05]  /*15a10*/  @!P0 NANOSLEEP.SYNCS 0x989680 ;  /* 0x009896800000895d */ /* 0x004fea0003900000 */
[----:B------:R-:W2:Y:S02]  /*15a20*/  @!P0 SYNCS.PHASECHK.TRANS64 P0, [R2+URZ+0x16058], R0 ;  /* 0x01605800020085a7 */ /* 0x000ea400080010ff */
[----:B--2---:R-:W-:Y:S05]  /*15a30*/  @!P0 BRA `(.L_x_414) ;  /* 0xfffffffc00f08947 */ /* 0x004fea000383ffff */
[----:B------:R-:W-:Y:S05]  /*15a40*/  BRA `(.L_x_415) ;  /* 0xfffffed800f47947 */ /* 0x000fea000383ffff */
.L_x_82:
[----:B------:R-:W-:-:S07]  /*15a50*/  MOV R2, UR11 ;  /* 0x0000000b00027c02 */ /* 0x000fce0008000f00 */
.L_x_416:
[----:B--2---:R2:W3:Y:S02]  /*15a60*/  SYNCS.PHASECHK.TRANS64.TRYWAIT P0, [R2+URZ+0x160a8], R0 ;  /* 0x0160a800020075a7 */ /* 0x0044e400080011ff */
[----:B---3--:R-:W-:Y:S05]  /*15a70*/  @!P0 NANOSLEEP.SYNCS 0x989680 ;  /* 0x009896800000895d */ /* 0x008fea0003900000 */
[----:B------:R-:W3:Y:S02]  /*15a80*/  @!P0 SYNCS.PHASECHK.TRANS64 P0, [R2+URZ+0x160a8], R0 ;  /* 0x0160a800020085a7 */ /* 0x000ee400080010ff */
[----:B---3--:R-:W-:Y:S05]  /*15a90*/  @!P0 BRA `(.L_x_416) ;  /* 0xfffffffc00f08947 */ /* 0x008fea000383ffff */
[----:B------:R-:W-:Y:S05]  /*15aa0*/  BRA `(.L_x_417) ;  /* 0xfffffedc00c87947 */ /* 0x000fea000383ffff */
.L_x_84:
[----:B------:R-:W-:-:S07]  /*15ab0*/  MOV R2, UR11 ;  /* 0x0000000b00027c02 */ /* 0x000fce0008000f00 */
.L_x_418:
[----:B--2---:R2:W3:Y:S02]  /*15ac0*/  SYNCS.PHASECHK.TRANS64.TRYWAIT P0, [R2+URZ+0x16068], R0 ;  /* 0x01606800020075a7 */ /* 0x0044e400080011ff */
[----:B---3--:R-:W-:Y:S05]  /*15ad0*/  @!P0 NANOSLEEP.SYNCS 0x989680 ;  /* 0x009896800000895d */ /* 0x008fea0003900000 */
[----:B------:R-:W3:Y:S02]  /*15ae0*/  @!P0 SYNCS.PHASECHK.TRANS64 P0, [R2+URZ+0x16068], R0 ;  /* 0x01606800020085a7 */ /* 0x000ee400080010ff */
[----:B---3--:R-:W-:Y:S05]  /*15af0*/  @!P0 BRA `(.L_x_418) ;  /* 0xfffffffc00f08947 */ /* 0x008fea000383ffff */
[----:B------:R-:W-:Y:S05]  /*15b00*/  BRA `(.L_x_419) ;  /* 0xfffffedc00d47947 */ /* 0x000fea000383ffff */
.L_x_96:
[----:B-1----:R1:W2:Y:S02]  /*15b10*/  SYNCS.PHASECHK.TRANS64.TRYWAIT P0, [R76+URZ+0x160c0], R0 ;  /* 0x0160c0004c0075a7 */ /* 0x0022a400080011ff */
[----:B--2---:R-:W-:Y:S05]  /*15b20*/  @!P0 NANOSLEEP.SYNCS 0x989680 ;  /* 0x009896800000895d */ /* 0x004fea0003900000 */
[----:B------:R-:W2:Y:S02]  /*15b30*/  @!P0 SYNCS.PHASECHK.TRANS64 P0, [R76+URZ+0x160c0], R0 ;  /* 0x0160c0004c0085a7 */ /* 0x000ea400080010ff */
[----:B--2---:R-:W-:Y:S05]  /*15b40*/  @!P0 BRA `(.L_x_96) ;  /* 0xfffffffc00f08947 */ /* 0x004fea000383ffff */
[----:B------:R-:W-:Y:S05]  /*15b50*/  BRA `(.L_x_420) ;  /* 0xfffffee400bc7947 */ /* 0x000fea000383ffff */
.L_x_163:
[----:B--2---:R2:W3:Y:S02]  /*15b60*/  SYNCS.PHASECHK.TRANS64.TRYWAIT P0, [R76+URZ+0x160c8], R0 ;  /* 0x0160c8004c0075a7 */ /* 0x0044e400080011ff */
[----:B---3--:R-:W-:Y:S05]  /*15b70*/  @!P0 NANOSLEEP.SYNCS 0x989680 ;  /* 0x009896800000895d */ /* 0x008fea0003900000 */
[----:B------:R-:W3:Y:S02]  /*15b80*/  @!P0 SYNCS.PHASECHK.TRANS64 P0, [R76+URZ+0x160c8], R0 ;  /* 0x0160c8004c0085a7 */ /* 0x000ee400080010ff */
[----:B---3--:R-:W-:Y:S05]  /*15b90*/  @!P0 BRA `(.L_x_163) ;  /* 0xfffffffc00f08947 */ /* 0x008fea000383ffff */
[----:B------:R-:W-:Y:S05]  /*15ba0*/  BRA `(.L_x_421) ;  /* 0xffffff2000b07947 */ /* 0x000fea000383ffff */
.L_x_169:
[----:B-1----:R1:W2:Y:S02]  /*15bb0*/  SYNCS.PHASECHK.TRANS64.TRYWAIT P0, [R60+URZ+0x16070], R0 ;  /* 0x016070003c0075a7 */ /* 0x0022a400080011ff */
[----:B--2---:R-:W-:Y:S05]  /*15bc0*/  @!P0 NANOSLEEP.SYNCS 0x989680 ;  /* 0x009896800000895d */ /* 0x004fea0003900000 */
[----:B------:R-:W2:Y:S02]  /*15bd0*/  @!P0 SYNCS.PHASECHK.TRANS64 P0, [R60+URZ+0x16070], R0 ;  /* 0x016070003c0085a7 */ /* 0x000ea400080010ff */
[----:B--2---:R-:W-:Y:S05]  /*15be0*/  @!P0 BRA `(.L_x_169) ;  /* 0xfffffffc00f08947 */ /* 0x004fea000383ffff */
[----:B------:R-:W-:Y:S05]  /*15bf0*/  BRA `(.L_x_422) ;  /* 0xffffff2400c87947 */ /* 0x000fea000383ffff */
.L_x_172:
[----:B--2---:R2:W3:Y:S02]  /*15c00*/  SYNCS.PHASECHK.TRANS64.TRYWAIT P1, [R60+URZ+0x16080], R2 ;  /* 0x016080023c0075a7 */ /* 0x0044e400080211ff */
[----:B---3--:R-:W-:Y:S05]  /*15c10*/  @!P1 NANOSLEEP.SYNCS 0x989680 ;  /* 0x009896800000995d */ /* 0x008fea0003900000 */
[----:B------:R-:W3:Y:S02]  /*15c20*/  @!P1 SYNCS.PHASECHK.TRANS64 P1, [R60+URZ+0x16080], R2 ;  /* 0x016080023c0095a7 */ /* 0x000ee400080210ff */
[----:B---3--:R-:W-:Y:S05]  /*15c30*/  @!P1 BRA `(.L_x_172) ;  /* 0xfffffffc00f09947 */ /* 0x008fea000383ffff */
[----:B------:R-:W-:Y:S05]  /*15c40*/  BRA `(.L_x_423) ;  /* 0xffffff2400f07947 */ /* 0x000fea000383ffff */
.L_x_175:
[----:B-1----:R1:W2:Y:S02]  /*15c50*/  SYNCS.PHASECHK.TRANS64.TRYWAIT P0, [R60+URZ+0x16070], R0 ;  /* 0x016070003c0075a7 */ /* 0x0022a400080011ff */
[----:B--2---:R-:W-:Y:S05]  /*15c60*/  @!P0 NANOSLEEP.SYNCS 0x989680 ;  /* 0x009896800000895d */ /* 0x004fea0003900000 */
[----:B------:R-:W2:Y:S02]  /*15c70*/  @!P0 SYNCS.PHASECHK.TRANS64 P0, [R60+URZ+0x16070], R0 ;  /* 0x016070003c0085a7 */ /* 0x000ea400080010ff */
[----:B--2---:R-:W-:Y:S05]  /*15c80*/  @!P0 BRA `(.L_x_175) ;  /* 0xfffffffc00f08947 */ /* 0x004fea000383ffff */
[----:B------:R-:W-:Y:S05]  /*15c90*/  BRA `(.L_x_424) ;  /* 0xffffff2800387947 */ /* 0x000fea000383ffff */
.L_x_177:
[----:B-1----:R1:W2:Y:S02]  /*15ca0*/  SYNCS.PHASECHK.TRANS64.TRYWAIT P0, [R60+URZ+0x16090], R0 ;  /* 0x016090003c0075a7 */ /* 0x0022a400080011ff */
[----:B--2---:R-:W-:Y:S05]  /*15cb0*/  @!P0 NANOSLEEP.SYNCS 0x989680 ;  /* 0x009896800000895d */ /* 0x004fea0003900000 */
[----:B------:R-:W2:Y:S02]  /*15cc0*/  @!P0 SYNCS.PHASECHK.TRANS64 P0, [R60+URZ+0x16090], R0 ;  /* 0x016090003c0085a7 */ /* 0x000ea400080010ff */
[----:B--2---:R-:W-:Y:S05]  /*15cd0*/  @!P0 BRA `(.L_x_177) ;  /* 0xfffffffc00f08947 */ /* 0x004fea000383ffff */
[----:B------:R-:W-:Y:S05]  /*15ce0*/  BRA `(.L_x_425) ;  /* 0xffffff2800807947 */ /* 0x000fea000383ffff */
.L_x_188:
[----:B-1----:R1:W4:Y:S02]  /*15cf0*/  SYNCS.PHASECHK.TRANS64.TRYWAIT P0, [R60+URZ+0x16080], R0 ;  /* 0x016080003c0075a7 */ /* 0x00232400080011ff */
[----:B----4-:R-:W-:Y:S05]  /*15d00*/  @!P0 NANOSLEEP.SYNCS 0x989680 ;  /* 0x009896800000895d */ /* 0x010fea0003900000 */
[----:B------:R-:W4:Y:S02]  /*15d10*/  @!P0 SYNCS.PHASECHK.TRANS64 P0, [R60+URZ+0x16080], R0 ;  /* 0x016080003c0085a7 */ /* 0x000f2400080010ff */
[----:B----4-:R-:W-:Y:S05]  /*15d20*/  @!P0 BRA `(.L_x_188) ;  /* 0xfffffffc00f08947 */ /* 0x010fea000383ffff */
[----:B------:R-:W-:Y:S05]  /*15d30*/  BRA `(.L_x_426) ;  /* 0xffffff3000b47947 */ /* 0x000fea000383ffff */
.L_x_190:
[----:B-1----:R1:W2:Y:S02]  /*15d40*/  SYNCS.PHASECHK.TRANS64.TRYWAIT P0, [R60+URZ+0x16098], R0 ;  /* 0x016098003c0075a7 */ /* 0x0022a400080011ff */
[----:B--2---:R-:W-:Y:S05]  /*15d50*/  @!P0 NANOSLEEP.SYNCS 0x989680 ;  /* 0x009896800000895d */ /* 0x004fea0003900000 */
[----:B------:R-:W2:Y:S02]  /*15d60*/  @!P0 SYNCS.PHASECHK.TRANS64 P0, [R60+URZ+0x16098], R0 ;  /* 0x016098003c0085a7 */ /* 0x000ea400080010ff */
[----:B--2---:R-:W-:Y:S05]  /*15d70*/  @!P0 BRA `(.L_x_190) ;  /* 0xfffffffc00f08947 */ /* 0x004fea000383ffff */
[----:B------:R-:W-:Y:S05]  /*15d80*/  BRA `(.L_x_427) ;  /* 0xffffff3000f87947 */ /* 0x000fea000383ffff */
.L_x_203:
[----:B----4-:R4:W5:Y:S02]  /*15d90*/  SYNCS.PHASECHK.TRANS64.TRYWAIT P0, [R60+URZ+0x16070], R2 ;  /* 0x016070023c0075a7 */ /* 0x01096400080011ff */
[----:B-----5:R-:W-:Y:S05]  /*15da0*/  @!P0 NANOSLEEP.SYNCS 0x989680 ;  /* 0x009896800000895d */ /* 0x020fea0003900000 */
[----:B------:R-:W5:Y:S02]  /*15db0*/  @!P0 SYNCS.PHASECHK.TRANS64 P0, [R60+URZ+0x16070], R2 ;  /* 0x016070023c0085a7 */ /* 0x000f6400080010ff */
[----:B-----5:R-:W-:Y:S05]  /*15dc0*/  @!P0 BRA `(.L_x_203) ;  /* 0xfffffffc00f08947 */ /* 0x020fea000383ffff */
[----:B------:R-:W-:Y:S05]  /*15dd0*/  BRA `(.L_x_428) ;  /* 0xffffff3c004c7947 */ /* 0x000fea000383ffff */
.L_x_206:
[----:B-1----:R1:W5:Y:S02]  /*15de0*/  SYNCS.PHASECHK.TRANS64.TRYWAIT P0, [R60+URZ+0x16090], R0 ;  /* 0x016090003c0075a7 */ /* 0x00236400080011ff */
[----:B-----5:R-:W-:Y:S05]  /*15df0*/  @!P0 NANOSLEEP.SYNCS 0x989680 ;  /* 0x009896800000895d */ /* 0x020fea0003900000 */
[----:B------:R-:W5:Y:S02]  /*15e00*/  @!P0 SYNCS.PHASECHK.TRANS64 P0, [R60+URZ+0x16090], R0 ;  /* 0x016090003c0085a7 */ /* 0x000f6400080010ff */
[----:B-----5:R-:W-:Y:S05]  /*15e10*/  @!P0 BRA `(.L_x_206) ;  /* 0xfffffffc00f08947 */ /* 0x020fea000383ffff */
[----:B------:R-:W-:Y:S05]  /*15e20*/  BRA `(.L_x_429) ;  /* 0xffffff3c00707947 */ /* 0x000fea000383ffff */
.L_x_209:
[----:B-1----:R1:W4:Y:S02]  /*15e30*/  SYNCS.PHASECHK.TRANS64.TRYWAIT P0, [R60+URZ+0x160c0], R2 ;  /* 0x0160c0023c0075a7 */ /* 0x00232400080011ff */
[----:B----4-:R-:W-:Y:S05]  /*15e40*/  @!P0 NANOSLEEP.SYNCS 0x989680 ;  /* 0x009896800000895d */ /* 0x010fea0003900000 */
[----:B------:R-:W4:Y:S02]  /*15e50*/  @!P0 SYNCS.PHASECHK.TRANS64 P0, [R60+URZ+0x160c0], R2 ;  /* 0x0160c0023c0085a7 */ /* 0x000f2400080010ff */
[----:B----4-:R-:W-:Y:S05]  /*15e60*/  @!P0 BRA `(.L_x_209) ;  /* 0xfffffffc00f08947 */ /* 0x010fea000383ffff */
[----:B------:R-:W-:Y:S05]  /*15e70*/  BRA `(.L_x_430) ;  /* 0xffffff3c007c7947 */ /* 0x000fea000383ffff */
.L_x_219:
[----:B-1----:R1:W2:Y:S02]  /*15e80*/  SYNCS.PHASECHK.TRANS64.TRYWAIT P0, [R60+URZ+0x16080], R0 ;  /* 0x016080003c0075a7 */ /* 0x0022a400080011ff */
[----:B--2---:R-:W-:Y:S05]  /*15e90*/  @!P0 NANOSLEEP.SYNCS 0x989680 ;  /* 0x009896800000895d */ /* 0x004fea0003900000 */
[----:B------:R-:W2:Y:S02]  /*15ea0*/  @!P0 SYNCS.PHASECHK.TRANS64 P0, [R60+URZ+0x16080], R0 ;  /* 0x016080003c0085a7 */ /* 0x000ea400080010ff */
[----:B--2---:R-:W-:Y:S05]  /*15eb0*/  @!P0 BRA `(.L_x_219) ;  /* 0xfffffffc00f08947 */ /* 0x004fea000383ffff */
[----:B------:R-:W-:Y:S05]  /*15ec0*/  BRA `(.L_x_431) ;  /* 0xffffff5000607947 */ /* 0x000fea000383ffff */
.L_x_222:
[----:B-1----:R1:W2:Y:S02]  /*15ed0*/  SYNCS.PHASECHK.TRANS64.TRYWAIT P0, [R60+URZ+0x16098], R0 ;  /* 0x016098003c0075a7 */ /* 0x0022a400080011ff */
[----:B--2---:R-:W-:Y:S05]  /*15ee0*/  @!P0 NANOSLEEP.SYNCS 0x989680 ;  /* 0x009896800000895d */ /* 0x004fea0003900000 */
[----:B------:R-:W2:Y:S02]  /*15ef0*/  @!P0 SYNCS.PHASECHK.TRANS64 P0, [R60+URZ+0x16098], R0 ;  /* 0x016098003c0085a7 */ /* 0x000ea400080010ff */
[----:B--2---:R-:W-:Y:S05]  /*15f00*/  @!P0 BRA `(.L_x_222) ;  /* 0xfffffffc00f08947 */ /* 0x004fea000383ffff */
[----:B------:R-:W-:Y:S05]  /*15f10*/  BRA `(.L_x_432) ;  /* 0xffffff5000847947 */ /* 0x000fea000383ffff */
.L_x_225:
[----:B-1----:R1:W2:Y:S02]  /*15f20*/  SYNCS.PHASECHK.TRANS64.TRYWAIT P0, [R60+URZ+0x160c8], R2 ;  /* 0x0160c8023c0075a7 */ /* 0x0022a400080011ff */
[----:B--2---:R-:W-:Y:S05]  /*15f30*/  @!P0 NANOSLEEP.SYNCS 0x989680 ;  /* 0x009896800000895d */ /* 0x004fea0003900000 */
[----:B------:R-:W2:Y:S02]  /*15f40*/  @!P0 SYNCS.PHASECHK.TRANS64 P0, [R60+URZ+0x160c8], R2 ;  /* 0x0160c8023c0085a7 */ /* 0x000ea400080010ff */
[----:B--2---:R-:W-:Y:S05]  /*15f50*/  @!P0 BRA `(.L_x_225) ;  /* 0xfffffffc00f08947 */ /* 0x004fea000383ffff */
[----:B------:R-:W-:Y:S05]  /*15f60*/  BRA `(.L_x_433) ;  /* 0xffffff5000907947 */ /* 0x000fea000383ffff */
.L_x_237:
[----:B-1----:R-:W-:-:S04]  /*15f70*/  MOV R2, UR47 ;  /* 0x0000002f00027c02 */ /* 0x002fc80008000f00 */
[----:B------:R1:W2:Y:S03]  /*15f80*/  SYNCS.PHASECHK.TRANS64.TRYWAIT P0, [R2+URZ], R0 ;  /* 0x00000000020075a7 */ /* 0x0002a600080011ff */
[----:B--2---:R-:W-:Y:S05]  /*15f90*/  @!P0 NANOSLEEP.SYNCS 0x989680 ;  /* 0x009896800000895d */ /* 0x004fea0003900000 */
[----:B------:R-:W2:Y:S02]  /*15fa0*/  @!P0 SYNCS.PHASECHK.TRANS64 P0, [R2+URZ], R0 ;  /* 0x00000000020085a7 */ /* 0x000ea400080010ff */
[----:B--2---:R-:W-:Y:S05]  /*15fb0*/  @!P0 BRA `(.L_x_237) ;  /* 0xfffffffc00ec8947 */ /* 0x004fea000383ffff */
[----:B------:R-:W-:Y:S05]  /*15fc0*/  BRA `(.L_x_434) ;  /* 0xffffff6800747947 */ /* 0x000fea000383ffff */
.L_x_240:
[----:B-1----:R-:W-:-:S04]  /*15fd0*/  MOV R2, UR44 ;  /* 0x0000002c00027c02 */ /* 0x002fc80008000f00 */
[----:B------:R1:W3:Y:S03]  /*15fe0*/  SYNCS.PHASECHK.TRANS64.TRYWAIT P1, [R2+URZ], R0 ;  /* 0x00000000020075a7 */ /* 0x0002e600080211ff */
[----:B---3--:R-:W-:Y:S05]  /*15ff0*/  @!P1 NANOSLEEP.SYNCS 0x989680 ;  /* 0x009896800000995d */ /* 0x008fea0003900000 */
[----:B------:R-:W3:Y:S02]  /*16000*/  @!P1 SYNCS.PHASECHK.TRANS64 P1, [R2+URZ], R0 ;  /* 0x00000000020095a7 */ /* 0x000ee400080210ff */
[----:B---3--:R-:W-:Y:S05]  /*16010*/  @!P1 BRA `(.L_x_240) ;  /* 0xfffffffc00ec9947 */ /* 0x008fea000383ffff */
[----:B------:R-:W-:Y:S05]  /*16020*/  BRA `(.L_x_435) ;  /* 0xffffff6800b87947 */ /* 0x000fea000383ffff */
.L_x_245:
[----:B-1----:R-:W-:-:S04]  /*16030*/  MOV R3, UR42 ;  /* 0x0000002a00037c02 */ /* 0x002fc80008000f00 */
[----:B------:R1:W2:Y:S03]  /*16040*/  SYNCS.PHASECHK.TRANS64.TRYWAIT P2, [R3+URZ], R2 ;  /* 0x00000002030075a7 */ /* 0x0002a600080411ff */
[----:B--2---:R-:W-:Y:S05]  /*16050*/  @!P2 NANOSLEEP.SYNCS 0x989680 ;  /* 0x009896800000a95d */ /* 0x004fea0003900000 */
[----:B------:R-:W2:Y:S02]  /*16060*/  @!P2 SYNCS.PHASECHK.TRANS64 P2, [R3+URZ], R2 ;  /* 0x000000020300a5a7 */ /* 0x000ea400080410ff */
[----:B--2---:R-:W-:Y:S05]  /*16070*/  @!P2 BRA `(.L_x_245) ;  /* 0xfffffffc00eca947 */ /* 0x004fea000383ffff */
[----:B------:R-:W-:Y:S05]  /*16080*/  BRA `(.L_x_436) ;  /* 0xffffff7000a07947 */ /* 0x000fea000383ffff */
.L_x_249:
[----:B-1----:R-:W-:-:S04]  /*16090*/  MOV R2, UR47 ;  /* 0x0000002f00027c02 */ /* 0x002fc80008000f00 */
[----:B------:R1:W3:Y:S03]  /*160a0*/  SYNCS.PHASECHK.TRANS64.TRYWAIT P2, [R2+URZ], R0 ;  /* 0x00000000020075a7 */ /* 0x0002e600080411ff */
[----:B---3--:R-:W-:Y:S05]  /*160b0*/  @!P2 NANOSLEEP.SYNCS 0x989680 ;  /* 0x009896800000a95d */ /* 0x008fea0003900000 */
[----:B------:R-:W3:Y:S02]  /*160c0*/  @!P2 SYNCS.PHASECHK.TRANS64 P2, [R2+URZ], R0 ;  /* 0x000000000200a5a7 */ /* 0x000ee400080410ff */
[----:B---3--:R-:W-:Y:S05]  /*160d0*/  @!P2 BRA `(.L_x_249) ;  /* 0xfffffffc00eca947 */ /* 0x008fea000383ffff */
[----:B------:R-:W-:Y:S05]  /*160e0*/  BRA `(.L_x_437) ;  /* 0xffffff88001c7947 */ /* 0x000fea000383ffff */
.L_x_254:
[----:B-1----:R-:W-:-:S04]  /*160f0*/  MOV R2, UR44 ;  /* 0x0000002c00027c02 */ /* 0x002fc80008000f00 */
[----:B------:R1:W3:Y:S03]  /*16100*/  SYNCS.PHASECHK.TRANS64.TRYWAIT P1, [R2+URZ], R0 ;  /* 0x00000000020075a7 */ /* 0x0002e600080211ff */
[----:B---3--:R-:W-:Y:S05]  /*16110*/  @!P1 NANOSLEEP.SYNCS 0x989680 ;  /* 0x009896800000995d */ /* 0x008fea0003900000 */
[----:B------:R-:W3:Y:S02]  /*16120*/  @!P1 SYNCS.PHASECHK.TRANS64 P1, [R2+URZ], R0 ;  /* 0x00000000020095a7 */ /* 0x000ee400080210ff */
[----:B---3--:R-:W-:Y:S05]  /*16130*/  @!P1 BRA `(.L_x_254) ;  /* 0xfffffffc00ec9947 */ /* 0x008fea000383ffff */
[----:B------:R-:W-:Y:S05]  /*16140*/  BRA `(.L_x_438) ;  /* 0xffffff8800c87947 */ /* 0x000fea000383ffff */
.L_x_259:
[----:B-1----:R-:W-:-:S04]  /*16150*/  MOV R2, UR44 ;  /* 0x0000002c00027c02 */ /* 0x002fc80008000f00 */
[----:B------:R1:W4:Y:S03]  /*16160*/  SYNCS.PHASECHK.TRANS64.TRYWAIT P1, [R2+URZ], R0 ;  /* 0x00000000020075a7 */ /* 0x00032600080211ff */
[----:B----4-:R-:W-:Y:S05]  /*16170*/  @!P1 NANOSLEEP.SYNCS 0x989680 ;  /* 0x009896800000995d */ /* 0x010fea0003900000 */
[----:B------:R-:W4:Y:S02]  /*16180*/  @!P1 SYNCS.PHASECHK.TRANS64 P1, [R2+URZ], R0 ;  /* 0x00000000020095a7 */ /* 0x000f2400080210ff */
[----:B----4-:R-:W-:Y:S05]  /*16190*/  @!P1 BRA `(.L_x_259) ;  /* 0xfffffffc00ec9947 */ /* 0x010fea000383ffff */
[----:B------:R-:W-:Y:S05]  /*161a0*/  BRA `(.L_x_439) ;  /* 0xffffff8c00507947 */ /* 0x000fea000383ffff */
.L_x_264:
[----:B-1----:R-:W-:-:S04]  /*161b0*/  MOV R7, UR42 ;  /* 0x0000002a00077c02 */ /* 0x002fc80008000f00 */
[----:B------:R1:W2:Y:S03]  /*161c0*/  SYNCS.PHASECHK.TRANS64.TRYWAIT P2, [R7+URZ], R6 ;  /* 0x00000006070075a7 */ /* 0x0002a600080411ff */
[----:B--2---:R-:W-:Y:S05]  /*161d0*/  @!P2 NANOSLEEP.SYNCS 0x989680 ;  /* 0x009896800000a95d */ /* 0x004fea0003900000 */
[----:B------:R-:W2:Y:S02]  /*161e0*/  @!P2 SYNCS.PHASECHK.TRANS64 P2, [R7+URZ], R6 ;  /* 0x000000060700a5a7 */ /* 0x000ea400080410ff */
[----:B--2---:R-:W-:Y:S05]  /*161f0*/  @!P2 BRA `(.L_x_264) ;  /* 0xfffffffc00eca947 */ /* 0x004fea000383ffff */
[----:B------:R-:W-:Y:S05]  /*16200*/  BRA `(.L_x_440) ;  /* 0xffffffa000487947 */ /* 0x000fea000383ffff */
.L_x_268:
[----:B--2---:R-:W-:-:S04]  /*16210*/  MOV R2, UR47 ;  /* 0x0000002f00027c02 */ /* 0x004fc80008000f00 */
[----:B------:R2:W3:Y:S03]  /*16220*/  SYNCS.PHASECHK.TRANS64.TRYWAIT P2, [R2+URZ], R0 ;  /* 0x00000000020075a7 */ /* 0x0004e600080411ff */
[----:B---3--:R-:W-:Y:S05]  /*16230*/  @!P2 NANOSLEEP.SYNCS 0x989680 ;  /* 0x009896800000a95d */ /* 0x008fea0003900000 */
[----:B------:R-:W3:Y:S02]  /*16240*/  @!P2 SYNCS.PHASECHK.TRANS64 P2, [R2+URZ], R0 ;  /* 0x000000000200a5a7 */ /* 0x000ee400080410ff */
[----:B---3--:R-:W-:Y:S05]  /*16250*/  @!P2 BRA `(.L_x_268) ;  /* 0xfffffffc00eca947 */ /* 0x008fea000383ffff */
[----:B------:R-:W-:Y:S05]  /*16260*/  BRA `(.L_x_441) ;  /* 0xffffffb400a87947 */ /* 0x000fea000383ffff */
.L_x_272:
[----:B--2---:R-:W-:-:S04]  /*16270*/  MOV R2, UR44 ;  /* 0x0000002c00027c02 */ /* 0x004fc80008000f00 */
[----:B------:R2:W3:Y:S03]  /*16280*/  SYNCS.PHASECHK.TRANS64.TRYWAIT P1, [R2+URZ], R0 ;  /* 0x00000000020075a7 */ /* 0x0004e600080211ff */
[----:B---3--:R-:W-:Y:S05]  /*16290*/  @!P1 NANOSLEEP.SYNCS 0x989680 ;  /* 0x009896800000995d */ /* 0x008fea0003900000 */
[----:B------:R-:W3:Y:S02]  /*162a0*/  @!P1 SYNCS.PHASECHK.TRANS64 P1, [R2+URZ], R0 ;  /* 0x00000000020095a7 */ /* 0x000ee400080210ff */
[----:B---3--:R-:W-:Y:S05]  /*162b0*/  @!P1 BRA `(.L_x_272) ;  /* 0xfffffffc00ec9947 */ /* 0x008fea000383ffff */
[----:B------:R-:W-:Y:S05]  /*162c0*/  BRA `(.L_x_442) ;  /* 0xffffffb800507947 */ /* 0x000fea000383ffff */
.L_x_276:
[----:B-1----:R-:W-:-:S04]  /*162d0*/  MOV R2, UR47 ;  /* 0x0000002f00027c02 */ /* 0x002fc80008000f00 */
[----:B------:R1:W2:Y:S03]  /*162e0*/  SYNCS.PHASECHK.TRANS64.TRYWAIT P0, [R2+URZ], R0 ;  /* 0x00000000020075a7 */ /* 0x0002a600080011ff */
[----:B--2---:R-:W-:Y:S05]  /*162f0*/  @!P0 NANOSLEEP.SYNCS 0x989680 ;  /* 0x009896800000895d */ /* 0x004fea0003900000 */
[----:B------:R-:W2:Y:S02]  /*16300*/  @!P0 SYNCS.PHASECHK.TRANS64 P0, [R2+URZ], R0 ;  /* 0x00000000020085a7 */ /* 0x000ea400080010ff */
[----:B--2---:R-:W-:Y:S05]  /*16310*/  @!P0 BRA `(.L_x_276) ;  /* 0xfffffffc00ec8947 */ /* 0x004fea000383ffff */
[----:B------:R-:W-:Y:S05]  /*16320*/  BRA `(.L_x_443) ;  /* 0xffffffb800d87947 */ /* 0x000fea000383ffff */
.L_x_282:
[----:B------:R-:W-:-:S07]  /*16330*/  MOV R3, UR8 ;  /* 0x0000000800037c02 */ /* 0x000fce0008000f00 */
.L_x_444:
[----:B-1----:R1:W2:Y:S02]  /*16340*/  SYNCS.PHASECHK.TRANS64.TRYWAIT P1, [R3+URZ+0x16010], R0 ;  /* 0x01601000030075a7 */ /* 0x0022a400080211ff */
[----:B--2---:R-:W-:Y:S05]  /*16350*/  @!P1 NANOSLEEP.SYNCS 0x989680 ;  /* 0x009896800000995d */ /* 0x004fea0003900000 */
[----:B------:R-:W2:Y:S02]  /*16360*/  @!P1 SYNCS.PHASECHK.TRANS64 P1, [R3+URZ+0x16010], R0 ;  /* 0x01601000030095a7 */ /* 0x000ea400080210ff */
[----:B--2---:R-:W-:Y:S05]  /*16370*/  @!P1 BRA `(.L_x_444) ;  /* 0xfffffffc00f09947 */ /* 0x004fea000383ffff */
[----:B------:R-:W-:Y:S05]  /*16380*/  BRA `(.L_x_445) ;  /* 0xffffffc000787947 */ /* 0x000fea000383ffff */
.L_x_288:
[----:B------:R-:W-:-:S07]  /*16390*/  MOV R5, UR17 ;  /* 0x0000001100057c02 */ /* 0x000fce0008000f00 */
.L_x_446:
[----:B-1----:R1:W2:Y:S02]  /*163a0*/  SYNCS.PHASECHK.TRANS64.TRYWAIT P1, [R5+URZ+0x16038], R2 ;  /* 0x01603802050075a7 */ /* 0x0022a400080211ff */
[----:B--2---:R-:W-:Y:S05]  /*163b0*/  @!P1 NANOSLEEP.SYNCS 0x989680 ;  /* 0x009896800000995d */ /* 0x004fea0003900000 */
[----:B------:R-:W2:Y:S02]  /*163c0*/  @!P1 SYNCS.PHASECHK.TRANS64 P1, [R5+URZ+0x16038], R2 ;  /* 0x01603802050095a7 */ /* 0x000ea400080210ff */
[----:B--2---:R-:W-:Y:S05]  /*163d0*/  @!P1 BRA `(.L_x_446) ;  /* 0xfffffffc00f09947 */ /* 0x004fea000383ffff */
[----:B------:R-:W-:Y:S05]  /*163e0*/  BRA `(.L_x_447) ;  /* 0xffffffc000cc7947 */ /* 0x000fea000383ffff */
.L_x_294:
[----:B------:R-:W-:-:S07]  /*163f0*/  MOV R5, UR8 ;  /* 0x0000000800057c02 */ /* 0x000fce0008000f00 */
.L_x_448:
[----:B-1----:R1:W2:Y:S02]  /*16400*/  SYNCS.PHASECHK.TRANS64.TRYWAIT P1, [R5+URZ+0x16018], R0 ;  /* 0x01601800050075a7 */ /* 0x0022a400080211ff */
[----:B--2---:R-:W-:Y:S05]  /*16410*/  @!P1 NANOSLEEP.SYNCS 0x989680 ;  /* 0x009896800000995d */ /* 0x004fea0003900000 */
[----:B------:R-:W2:Y:S02]  /*16420*/  @!P1 SYNCS.PHASECHK.TRANS64 P1, [R5+URZ+0x16018], R0 ;  /* 0x01601800050095a7 */ /* 0x000ea400080210ff */
[----:B--2---:R-:W-:Y:S05]  /*16430*/  @!P1 BRA `(.L_x_448) ;  /* 0xfffffffc00f09947 */ /* 0x004fea000383ffff */
[----:B------:R-:W-:Y:S05]  /*16440*/  BRA `(.L_x_449) ;  /* 0xffffffc400387947 */ /* 0x000fea000383ffff */
.L_x_300:
[----:B------:R-:W-:-:S07]  /*16450*/  MOV R3, UR17 ;  /* 0x0000001100037c02 */ /* 0x000fce0008000f00 */
.L_x_450:
[----:B-1----:R1:W2:Y:S02]  /*16460*/  SYNCS.PHASECHK.TRANS64.TRYWAIT P1, [R3+URZ+0x16038], R0 ;  /* 0x01603800030075a7 */ /* 0x0022a400080211ff */
[----:B--2---:R-:W-:Y:S05]  /*16470*/  @!P1 NANOSLEEP.SYNCS 0x989680 ;  /* 0x009896800000995d */ /* 0x004fea0003900000 */
[----:B------:R-:W2:Y:S02]  /*16480*/  @!P1 SYNCS.PHASECHK.TRANS64 P1, [R3+URZ+0x16038], R0 ;  /* 0x01603800030095a7 */ /* 0x000ea400080210ff */
[----:B--2---:R-:W-:Y:S05]  /*16490*/  @!P1 BRA `(.L_x_450) ;  /* 0xfffffffc00f09947 */ /* 0x004fea000383ffff */
[----:B------:R-:W-:Y:S05]  /*164a0*/  BRA `(.L_x_451) ;  /* 0xffffffc400987947 */ /* 0x000fea000383ffff */
.L_x_306:
[----:B------:R-:W-:-:S07]  /*164b0*/  MOV R3, UR17 ;  /* 0x0000001100037c02 */ /* 0x000fce0008000f00 */
.L_x_452:
[----:B-1----:R1:W2:Y:S02]  /*164c0*/  SYNCS.PHASECHK.TRANS64.TRYWAIT P1, [R3+URZ+0x16038], R0 ;  /* 0x01603800030075a7 */ /* 0x0022a400080211ff */
[----:B--2---:R-:W-:Y:S05]  /*164d0*/  @!P1 NANOSLEEP.SYNCS 0x989680 ;  /* 0x009896800000995d */ /* 0x004fea0003900000 */
[----:B------:R-:W2:Y:S02]  /*164e0*/  @!P1 SYNCS.PHASECHK.TRANS64 P1, [R3+URZ+0x16038], R0 ;  /* 0x01603800030095a7 */ /* 0x000ea400080210ff */
[----:B--2---:R-:W-:Y:S05]  /*164f0*/  @!P1 BRA `(.L_x_452) ;  /* 0xfffffffc00f09947 */ /* 0x004fea000383ffff */
[----:B------:R-:W-:Y:S05]  /*16500*/  BRA `(.L_x_453) ;  /* 0xffffffc800507947 */ /* 0x000fea000383ffff */
.L_x_311:
[----:B------:R-:W-:-:S07]  /*16510*/  MOV R3, UR17 ;  /* 0x0000001100037c02 */ /* 0x000fce0008000f00 */
.L_x_454:
[----:B-1----:R1:W2:Y:S02]  /*16520*/  SYNCS.PHASECHK.TRANS64.TRYWAIT P1, [R3+URZ+0x16038], R0 ;  /* 0x01603800030075a7 */ /* 0x0022a400080211ff */
[----:B--2---:R-:W-:Y:S05]  /*16530*/  @!P1 NANOSLEEP.SYNCS 0x989680 ;  /* 0x009896800000995d */ /* 0x004fea0003900000 */
[----:B------:R-:W2:Y:S02]  /*16540*/  @!P1 SYNCS.PHASECHK.TRANS64 P1, [R3+URZ+0x16038], R0 ;  /* 0x01603800030095a7 */ /* 0x000ea400080210ff */
[----:B--2---:R-:W-:Y:S05]  /*16550*/  @!P1 BRA `(.L_x_454) ;  /* 0xfffffffc00f09947 */ /* 0x004fea000383ffff */
[----:B------:R-:W-:Y:S05]  /*16560*/  BRA `(.L_x_455) ;  /* 0xffffffc800c47947 */ /* 0x000fea000383ffff */
.L_x_316:
[----:B------:R-:W-:-:S07]  /*16570*/  MOV R3, UR17 ;  /* 0x0000001100037c02 */ /* 0x000fce0008000f00 */
.L_x_456:
[----:B-1----:R1:W2:Y:S02]  /*16580*/  SYNCS.PHASECHK.TRANS64.TRYWAIT P1, [R3+URZ+0x16038], R0 ;  /* 0x01603800030075a7 */ /* 0x0022a400080211ff */
[----:B--2---:R-:W-:Y:S05]  /*16590*/  @!P1 NANOSLEEP.SYNCS 0x989680 ;  /* 0x009896800000995d */ /* 0x004fea0003900000 */
[----:B------:R-:W2:Y:S02]  /*165a0*/  @!P1 SYNCS.PHASECHK.TRANS64 P1, [R3+URZ+0x16038], R0 ;  /* 0x01603800030095a7 */ /* 0x000ea400080210ff */
[----:B--2---:R-:W-:Y:S05]  /*165b0*/  @!P1 BRA `(.L_x_456) ;  /* 0xfffffffc00f09947 */ /* 0x004fea000383ffff */
[----:B------:R-:W-:Y:S05]  /*165c0*/  BRA `(.L_x_457) ;  /* 0xffffffcc002c7947 */ /* 0x000fea000383ffff */
.L_x_321:
[----:B------:R-:W-:-:S07]  /*165d0*/  MOV R3, UR17 ;  /* 0x0000001100037c02 */ /* 0x000fce0008000f00 */
.L_x_458:
[----:B-1----:R1:W2:Y:S02]  /*165e0*/  SYNCS.PHASECHK.TRANS64.TRYWAIT P1, [R3+URZ+0x16038], R0 ;  /* 0x01603800030075a7 */ /* 0x0022a400080211ff */
[----:B--2---:R-:W-:Y:S05]  /*165f0*/  @!P1 NANOSLEEP.SYNCS 0x989680 ;  /* 0x009896800000995d */ /* 0x004fea0003900000 */
[----:B------:R-:W2:Y:S02]  /*16600*/  @!P1 SYNCS.PHASECHK.TRANS64 P1, [R3+URZ+0x16038], R0 ;  /* 0x01603800030095a7 */ /* 0x000ea400080210ff */
[----:B--2---:R-:W-:Y:S05]  /*16610*/  @!P1 BRA `(.L_x_458) ;  /* 0xfffffffc00f09947 */ /* 0x004fea000383ffff */
[----:B------:R-:W-:Y:S05]  /*16620*/  BRA `(.L_x_459) ;  /* 0xffffffcc00947947 */ /* 0x000fea000383ffff */
.L_x_326:
[----:B------:R-:W-:-:S07]  /*16630*/  MOV R3, UR17 ;  /* 0x0000001100037c02 */ /* 0x000fce0008000f00 */
.L_x_460:
[----:B-1----:R1:W2:Y:S02]  /*16640*/  SYNCS.PHASECHK.TRANS64.TRYWAIT P1, [R3+URZ+0x16038], R0 ;  /* 0x01603800030075a7 */ /* 0x0022a400080211ff */
[----:B--2---:R-:W-:Y:S05]  /*16650*/  @!P1 NANOSLEEP.SYNCS 0x989680 ;  /* 0x009896800000995d */ /* 0x004fea0003900000 */
[----:B------:R-:W2:Y:S02]  /*16660*/  @!P1 SYNCS.PHASECHK.TRANS64 P1, [R3+URZ+0x16038], R0 ;  /* 0x01603800030095a7 */ /* 0x000ea400080210ff */
[----:B--2---:R-:W-:Y:S05]  /*16670*/  @!P1 BRA `(.L_x_460) ;  /* 0xfffffffc00f09947 */ /* 0x004fea000383ffff */
[----:B------:R-:W-:Y:S05]  /*16680*/  BRA `(.L_x_461) ;  /* 0xffffffcc00fc7947 */ /* 0x000fea000383ffff */
.L_x_331:
[----:B------:R-:W-:-:S07]  /*16690*/  MOV R3, UR17 ;  /* 0x0000001100037c02 */ /* 0x000fce0008000f00 */
.L_x_462:
[----:B-1----:R1:W2:Y:S02]  /*166a0*/  SYNCS.PHASECHK.TRANS64.TRYWAIT P1, [R3+URZ+0x16038], R0 ;  /* 0x01603800030075a7 */ /* 0x0022a400080211ff */
[----:B--2---:R-:W-:Y:S05]  /*166b0*/  @!P1 NANOSLEEP.SYNCS 0x989680 ;  /* 0x009896800000995d */ /* 0x004fea0003900000 */
[----:B------:R-:W2:Y:S02]  /*166c0*/  @!P1 SYNCS.PHASECHK.TRANS64 P1, [R3+URZ+0x16038], R0 ;  /* 0x01603800030095a7 */ /* 0x000ea400080210ff */
[----:B--2---:R-:W-:Y:S05]  /*166d0*/  @!P1 BRA `(.L_x_462) ;  /* 0xfffffffc00f09947 */ /* 0x004fea000383ffff */
[----:B------:R-:W-:Y:S05]  /*166e0*/  BRA `(.L_x_463) ;  /* 0xffffffd000647947 */ /* 0x000fea000383ffff */
.L_x_336:
[----:B------:R-:W-:-:S07]  /*166f0*/  MOV R3, UR17 ;  /* 0x0000001100037c02 */ /* 0x000fce0008000f00 */
.L_x_464:
[----:B-1----:R1:W2:Y:S02]  /*16700*/  SYNCS.PHASECHK.TRANS64.TRYWAIT P1, [R3+URZ+0x16038], R0 ;  /* 0x01603800030075a7 */ /* 0x0022a400080211ff */
[----:B--2---:R-:W-:Y:S05]  /*16710*/  @!P1 NANOSLEEP.SYNCS 0x989680 ;  /* 0x009896800000995d */ /* 0x004fea0003900000 */
[----:B------:R-:W2:Y:S02]  /*16720*/  @!P1 SYNCS.PHASECHK.TRANS64 P1, [R3+URZ+0x16038], R0 ;  /* 0x01603800030095a7 */ /* 0x000ea400080210ff */
[----:B--2---:R-:W-:Y:S05]  /*16730*/  @!P1 BRA `(.L_x_464) ;  /* 0xfffffffc00f09947 */ /* 0x004fea000383ffff */
[----:B------:R-:W-:Y:S05]  /*16740*/  BRA `(.L_x_465) ;  /* 0xffffffd000d07947 */ /* 0x000fea000383ffff */
.L_x_341:
[----:B------:R-:W-:-:S07]  /*16750*/  MOV R3, UR17 ;  /* 0x0000001100037c02 */ /* 0x000fce0008000f00 */
.L_x_466:
[----:B-1----:R1:W2:Y:S02]  /*16760*/  SYNCS.PHASECHK.TRANS64.TRYWAIT P1, [R3+URZ+0x16038], R0 ;  /* 0x01603800030075a7 */ /* 0x0022a400080211ff */
[----:B--2---:R-:W-:Y:S05]  /*16770*/  @!P1 NANOSLEEP.SYNCS 0x989680 ;  /* 0x009896800000995d */ /* 0x004fea0003900000 */
[----:B------:R-:W2:Y:S02]  /*16780*/  @!P1 SYNCS.PHASECHK.TRANS64 P1, [R3+URZ+0x16038], R0 ;  /* 0x01603800030095a7 */ /* 0x000ea400080210ff */
[----:B--2---:R-:W-:Y:S05]  /*16790*/  @!P1 BRA `(.L_x_466) ;  /* 0xfffffffc00f09947 */ /* 0x004fea000383ffff */
[----:B------:R-:W-:Y:S05]  /*167a0*/  BRA `(.L_x_467) ;  /* 0xffffffd400387947 */ /* 0x000fea000383ffff */
.L_x_347:
[----:B------:R-:W-:-:S07]  /*167b0*/  MOV R3, UR17 ;  /* 0x0000001100037c02 */ /* 0x000fce0008000f00 */
.L_x_468:
[----:B-1----:R1:W2:Y:S02]  /*167c0*/  SYNCS.PHASECHK.TRANS64.TRYWAIT P1, [R3+URZ+0x16038], R0 ;  /* 0x01603800030075a7 */ /* 0x0022a400080211ff */
[----:B--2---:R-:W-:Y:S05]  /*167d0*/  @!P1 NANOSLEEP.SYNCS 0x989680 ;  /* 0x009896800000995d */ /* 0x004fea0003900000 */
[----:B------:R-:W2:Y:S02]  /*167e0*/  @!P1 SYNCS.PHASECHK.TRANS64 P1, [R3+URZ+0x16038], R0 ;  /* 0x01603800030095a7 */ /* 0x000ea400080210ff */
[----:B--2---:R-:W-:Y:S05]  /*167f0*/  @!P1 BRA `(.L_x_468) ;  /* 0xfffffffc00f09947 */ /* 0x004fea000383ffff */
[----:B------:R-:W-:Y:S05]  /*16800*/  BRA `(.L_x_469) ;  /* 0xffffffd400b47947 */ /* 0x000fea000383ffff */
.L_x_352:
[----:B------:R-:W-:-:S07]  /*16810*/  MOV R3, UR17 ;  /* 0x0000001100037c02 */ /* 0x000fce0008000f00 */
.L_x_470:
[----:B-1----:R1:W2:Y:S02]  /*16820*/  SYNCS.PHASECHK.TRANS64.TRYWAIT P1, [R3+URZ+0x16038], R0 ;  /* 0x01603800030075a7 */ /* 0x0022a400080211ff */
[----:B--2---:R-:W-:Y:S05]  /*16830*/  @!P1 NANOSLEEP.SYNCS 0x989680 ;  /* 0x009896800000995d */ /* 0x004fea0003900000 */
[----:B------:R-:W2:Y:S02]  /*16840*/  @!P1 SYNCS.PHASECHK.TRANS64 P1, [R3+URZ+0x16038], R0 ;  /* 0x01603800030095a7 */ /* 0x000ea400080210ff */
[----:B--2---:R-:W-:Y:S05]  /*16850*/  @!P1 BRA `(.L_x_470) ;  /* 0xfffffffc00f09947 */ /* 0x004fea000383ffff */
[----:B------:R-:W-:Y:S05]  /*16860*/  BRA `(.L_x_471) ;  /* 0xffffffd8001c7947 */ /* 0x000fea000383ffff */
.L_x_357:
[----:B------:R-:W-:-:S07]  /*16870*/  MOV R3, UR17 ;  /* 0x0000001100037c02 */ /* 0x000fce0008000f00 */
.L_x_472:
[----:B-1----:R1:W2:Y:S02]  /*16880*/  SYNCS.PHASECHK.TRANS64.TRYWAIT P1, [R3+URZ+0x16038], R0 ;  /* 0x01603800030075a7 */ /* 0x0022a400080211ff */
[----:B--2---:R-:W-:Y:S05]  /*16890*/  @!P1 NANOSLEEP.SYNCS 0x989680 ;  /* 0x009896800000995d */ /* 0x004fea0003900000 */
[----:B------:R-:W2:Y:S02]  /*168a0*/  @!P1 SYNCS.PHASECHK.TRANS64 P1, [R3+URZ+0x16038], R0 ;  /* 0x01603800030095a7 */ /* 0x000ea400080210ff */
[----:B--2---:R-:W-:Y:S05]  /*168b0*/  @!P1 BRA `(.L_x_472) ;  /* 0xfffffffc00f09947 */ /* 0x004fea000383ffff */
[----:B------:R-:W-:Y:S05]  /*168c0*/  BRA `(.L_x_473) ;  /* 0xffffffd8008c7947 */ /* 0x000fea000383ffff */
.L_x_362:
[----:B------:R-:W-:-:S07]  /*168d0*/  MOV R3, UR17 ;  /* 0x0000001100037c02 */ /* 0x000fce0008000f00 */
.L_x_474:
[----:B-1----:R1:W2:Y:S02]  /*168e0*/  SYNCS.PHASECHK.TRANS64.TRYWAIT P1, [R3+URZ+0x16038], R0 ;  /* 0x01603800030075a7 */ /* 0x0022a400080211ff */
[----:B--2---:R-:W-:Y:S05]  /*168f0*/  @!P1 NANOSLEEP.SYNCS 0x989680 ;  /* 0x009896800000995d */ /* 0x004fea0003900000 */
[----:B------:R-:W2:Y:S02]  /*16900*/  @!P1 SYNCS.PHASECHK.TRANS64 P1, [R3+URZ+0x16038], R0 ;  /* 0x01603800030095a7 */ /* 0x000ea400080210ff */
[----:B--2---:R-:W-:Y:S05]  /*16910*/  @!P1 BRA `(.L_x_474) ;  /* 0xfffffffc00f09947 */ /* 0x004fea000383ffff */
[----:B------:R-:W-:Y:S05]  /*16920*/  BRA `(.L_x_475) ;  /* 0xffffffd800f47947 */ /* 0x000fea000383ffff */
.L_x_367:
[----:B------:R-:W-:-:S07]  /*16930*/  MOV R3, UR17 ;  /* 0x0000001100037c02 */ /* 0x000fce0008000f00 */
.L_x_476:
[----:B-1----:R1:W2:Y:S02]  /*16940*/  SYNCS.PHASECHK.TRANS64.TRYWAIT P1, [R3+URZ+0x16038], R0 ;  /* 0x01603800030075a7 */ /* 0x0022a400080211ff */
[----:B--2---:R-:W-:Y:S05]  /*16950*/  @!P1 NANOSLEEP.SYNCS 0x989680 ;  /* 0x009896800000995d */ /* 0x004fea0003900000 */
[----:B------:R-:W2:Y:S02]  /*16960*/  @!P1 SYNCS.PHASECHK.TRANS64 P1, [R3+URZ+0x16038], R0 ;  /* 0x01603800030095a7 */ /* 0x000ea400080210ff */
[----:B--2---:R-:W-:Y:S05]  /*16970*/  @!P1 BRA `(.L_x_476) ;  /* 0xfffffffc00f09947 */ /* 0x004fea000383ffff */
[----:B------:R-:W-:Y:S05]  /*16980*/  BRA `(.L_x_477) ;  /* 0xffffffdc00687947 */ /* 0x000fea000383ffff */
.L_x_372:
[----:B------:R-:W-:-:S07]  /*16990*/  MOV R3, UR9 ;  /* 0x0000000900037c02 */ /* 0x000fce0008000f00 */
.L_x_478:
[----:B-1----:R1:W2:Y:S02]  /*169a0*/  SYNCS.PHASECHK.TRANS64.TRYWAIT P1, [R3+URZ+0x16038], R0 ;  /* 0x01603800030075a7 */ /* 0x0022a400080211ff */
[----:B--2---:R-:W-:Y:S05]  /*169b0*/  @!P1 NANOSLEEP.SYNCS 0x989680 ;  /* 0x009896800000995d */ /* 0x004fea0003900000 */
[----:B------:R-:W2:Y:S02]  /*169c0*/  @!P1 SYNCS.PHASECHK.TRANS64 P1, [R3+URZ+0x16038], R0 ;  /* 0x01603800030095a7 */ /* 0x000ea400080210ff */
[----:B--2---:R-:W-:Y:S05]  /*169d0*/  @!P1 BRA `(.L_x_478) ;  /* 0xfffffffc00f09947 */ /* 0x004fea000383ffff */
[----:B------:R-:W-:Y:S05]  /*169e0*/  BRA `(.L_x_479) ;  /* 0xffffffdc00d07947 */ /* 0x000fea000383ffff */
.L_x_379:
[----:B------:R-:W-:-:S07]  /*169f0*/  MOV R2, UR17 ;  /* 0x0000001100027c02 */ /* 0x000fce0008000f00 */
.L_x_480:
[----:B-1----:R1:W4:Y:S02]  /*16a00*/  SYNCS.PHASECHK.TRANS64.TRYWAIT P0, [R2+URZ+0x160b0], R0 ;  /* 0x0160b000020075a7 */ /* 0x00232400080011ff */
[----:B----4-:R-:W-:Y:S05]  /*16a10*/  @!P0 NANOSLEEP.SYNCS 0x989680 ;  /* 0x009896800000895d */ /* 0x010fea0003900000 */
[----:B------:R-:W4:Y:S02]  /*16a20*/  @!P0 SYNCS.PHASECHK.TRANS64 P0, [R2+URZ+0x160b0], R0 ;  /* 0x0160b000020085a7 */ /* 0x000f2400080010ff */
[----:B----4-:R-:W-:Y:S05]  /*16a30*/  @!P0 BRA `(.L_x_480) ;  /* 0xfffffffc00f08947 */ /* 0x010fea000383ffff */
[----:B------:R-:W-:Y:S05]  /*16a40*/  BRA `(.L_x_481) ;  /* 0xffffffe400687947 */ /* 0x000fea000383ffff */
.L_x_381:
[----:B-1----:R-:W-:-:S07]  /*16a50*/  MOV R2, UR17 ;  /* 0x0000001100027c02 */ /* 0x002fce0008000f00 */
.L_x_482:
[----:B-1----:R1:W4:Y:S02]  /*16a60*/  SYNCS.PHASECHK.TRANS64.TRYWAIT P0, [R2+URZ+0x160b8], R0 ;  /* 0x0160b800020075a7 */ /* 0x00232400080011ff */
[----:B----4-:R-:W-:Y:S05]  /*16a70*/  @!P0 NANOSLEEP.SYNCS 0x989680 ;  /* 0x009896800000895d */ /* 0x010fea0003900000 */
[----:B------:R-:W4:Y:S02]  /*16a80*/  @!P0 SYNCS.PHASECHK.TRANS64 P0, [R2+URZ+0x160b8], R0 ;  /* 0x0160b800020085a7 */ /* 0x000f2400080010ff */
[----:B----4-:R-:W-:Y:S05]  /*16a90*/  @!P0 BRA `(.L_x_482) ;  /* 0xfffffffc00f08947 */ /* 0x010fea000383ffff */
[----:B------:R-:W-:Y:S05]  /*16aa0*/  BRA `(.L_x_483) ;  /* 0xffffffe400787947 */ /* 0x000fea000383ffff */
        .weak           $__internal_0_$__cuda_sm10x_tcgen05_guardrail_trap_col_being_dealloced_not_returned_by_alloc
        .type           $__internal_0_$__cuda_sm10x_tcgen05_guardrail_trap_col_being_dealloced_not_returned_by_alloc,@function
        .size           $__internal_0_$__cuda_sm10x_tcgen05_guardrail_trap_col_being_dealloced_not_returned_by_alloc,($__internal_1_$__cuda_sm10x_tcgen05_guardrail_trap_phase_invalid_during_alloc - $__internal_0_$__cuda_sm10x_tcgen05_guardrail_trap_col_being_dealloced_not_returned_by_alloc)
$__internal_0_$__cuda_sm10x_tcgen05_guardrail_trap_col_being_dealloced_not_returned_by_alloc:
[----:B------:R-:W-:Y:S05]  /*16ab0*/  BPT.TRAP 0x1 ;  /* 0x000000040000795c */ /* 0x000fea0000300000 */
[----:B------:R-:W-:-:S04]  /*16ac0*/  MOV R3, 0x0 ;  /* 0x0000000000037802 */ /* 0x000fc80000000f00 */
[----:B------:R-:W-:Y:S05]  /*16ad0*/  RET.REL.NODEC R2 `(_ZN7cutlass13device_kernelINS_4fmha6kernel36Sm100FmhaFwdKernelTmaWarpspecializedIN4cute5tupleIJiiiNS5_IJNS5_IJiiEEEiEEEEEENS1_10collective38Sm100FmhaFwdMainloopTmaWarpspecializedINS_10bfloat16_tEffNS5_IJNS4_1CILi256EEENSC_ILi64EEESE_EEENS5_IJiNSC_ILi1EEES7_EEENS5_IJiSG_NS5_IJNS5_IJNSC_ILi0EEEiEEEiEEEEEESL_NS9_12ResidualMaskENS5_IJNSC_ILi2EEESG_SG_EEENSC_ILb0EEEEENS9_38Sm100FmhaFwdEpilogueTmaWarpspecializedINS_6half_tEfNS5_IJNSC_ILi128EEESE_SE_EEESH_NS5_IJSG_S7_EEESP_EENS2_23PersistentTileSchedulerENS2_41Sm100FmhaCtxKernelWarpspecializedScheduleEEEEEvNT_6ParamsE) ;  /* 0xfffffe9402487950 */ /* 0x000fea0003c3ffff */
        .weak           $__internal_1_$__cuda_sm10x_tcgen05_guardrail_trap_phase_invalid_during_alloc
        .type           $__internal_1_$__cuda_sm10x_tcgen05_guardrail_trap_phase_invalid_during_alloc,@function
        .size           $__internal_1_$__cuda_sm10x_tcgen05_guardrail_trap_phase_invalid_during_alloc,($__internal_2_$__cuda_sm10x_tcgen05_guardrail_trap_unallocated_columns_being_dealloced - $__internal_1_$__cuda_sm10x_tcgen05_guardrail_trap_phase_invalid_during_alloc)
$__internal_1_$__cuda_sm10x_tcgen05_guardrail_trap_phase_invalid_during_alloc:
[----:B------:R-:W-:Y:S05]  /*16ae0*/  BPT.TRAP 0x1 ;  /* 0x000000040000795c */ /* 0x000fea0000300000 */
[----:B------:R-:W-:-:S04]  /*16af0*/  HFMA2 R3, -RZ, RZ, 0, 0 ;  /* 0x00000000ff037431 */ /* 0x000fc800000001ff */
[----:B------:R-:W-:Y:S05]  /*16b00*/  RET.REL.NODEC R2 `(_ZN7cutlass13device_kernelINS_4fmha6kernel36Sm100FmhaFwdKernelTmaWarpspecializedIN4cute5tupleIJiiiNS5_IJNS5_IJiiEEEiEEEEEENS1_10collective38Sm100FmhaFwdMainloopTmaWarpspecializedINS_10bfloat16_tEffNS5_IJNS4_1CILi256EEENSC_ILi64EEESE_EEENS5_IJiNSC_ILi1EEES7_EEENS5_IJiSG_NS5_IJNS5_IJNSC_ILi0EEEiEEEiEEEEEESL_NS9_12ResidualMaskENS5_IJNSC_ILi2EEESG_SG_EEENSC_ILb0EEEEENS9_38Sm100FmhaFwdEpilogueTmaWarpspecializedINS_6half_tEfNS5_IJNSC_ILi128EEESE_SE_EEESH_NS5_IJSG_S7_EEESP_EENS2_23PersistentTileSchedulerENS2_41Sm100FmhaCtxKernelWarpspecializedScheduleEEEEEvNT_6ParamsE) ;  /* 0xfffffe94023c7950 */ /* 0x000fea0003c3ffff */
        .weak           $__internal_2_$__cuda_sm10x_tcgen05_guardrail_trap_unallocated_columns_being_dealloced
        .type           $__internal_2_$__cuda_sm10x_tcgen05_guardrail_trap_unallocated_columns_being_dealloced,@function
        .size           $__internal_2_$__cuda_sm10x_tcgen05_guardrail_trap_unallocated_columns_being_dealloced,($__internal_3_$__cuda_sm3x_div_rn_noftz_f32_slowpath - $__internal_2_$__cuda_sm10x_tcgen05_guardrail_trap_unallocated_columns_being_dealloced)
$__internal_2_$__cuda_sm10x_tcgen05_guardrail_trap_unallocated_columns_being_dealloced:
[----:B------:R-:W-:Y:S05]  /*16b10*/  BPT.TRAP 0x1 ;  /* 0x000000040000795c */ /* 0x000fea0000300000 */
[----:B------:R-:W-:-:S04]  /*16b20*/  MOV R3, 0x0 ;  /* 0x0000000000037802 */ /* 0x000fc80000000f00 */
[----:B------:R-:W-:Y:S05]  /*16b30*/  RET.REL.NODEC R2 `(_ZN7cutlass13device_kernelINS_4fmha6kernel36Sm100FmhaFwdKernelTmaWarpspecializedIN4cute5tupleIJiiiNS5_IJNS5_IJiiEEEiEEEEEENS1_10collective38Sm100FmhaFwdMainloopTmaWarpspecializedINS_10bfloat16_tEffNS5_IJNS4_1CILi256EEENSC_ILi64EEESE_EEENS5_IJiNSC_ILi1EEES7_EEENS5_IJiSG_NS5_IJNS5_IJNSC_ILi0EEEiEEEiEEEEEESL_NS9_12ResidualMaskENS5_IJNSC_ILi2EEESG_SG_EEENSC_ILb0EEEEENS9_38Sm100FmhaFwdEpilogueTmaWarpspecializedINS_6half_tEfNS5_IJNSC_ILi128EEESE_SE_EEESH_NS5_IJSG_S7_EEESP_EENS2_23PersistentTileSchedulerENS2_41Sm100FmhaCtxKernelWarpspecializedScheduleEEEEEvNT_6ParamsE) ;  /* 0xfffffe9402307950 */ /* 0x000fea0003c3ffff */
        .weak           $__internal_3_$__cuda_sm3x_div_rn_noftz_f32_slowpath
        .type           $__internal_3_$__cuda_sm3x_div_rn_noftz_f32_slowpath,@function
        .size           $__internal_3_$__cuda_sm3x_div_rn_noftz_f32_slowpath,(.L_x_500 - $__internal_3_$__cuda_sm3x_div_rn_noftz_f32_slowpath)
$__internal_3_$__cuda_sm3x_div_rn_noftz_f32_slowpath:
[----:B------:R-:W-:Y:S01]  /*16b40*/  SHF.R.U32.HI R7, RZ, 0x17, R0 ;  /* 0x00000017ff077819 */ /* 0x000fe20000011600 */
[----:B------:R-:W-:Y:S01]  /*16b50*/  BSSY B1, `(.L_x_484) ;  /* 0x0000063000017945 */ /* 0x000fe20003800000 */
[--C-:B------:R-:W-:Y:S01]  /*16b60*/  SHF.R.U32.HI R9, RZ, 0x17, R34.reuse ;  /* 0x00000017ff097819 */ /* 0x100fe20000011622 */
[----:B------:R-:W-:Y:S01]  /*16b70*/  IMAD.MOV.U32 R2, RZ, RZ, R34 ;  /* 0x000000ffff027224 */ /* 0x000fe200078e0022 */
[----:B------:R-:W-:Y:S02]  /*16b80*/  LOP3.LUT R7, R7, 0xff, RZ, 0xc0, !PT ;  /* 0x000000ff07077812 */ /* 0x000fe400078ec0ff */
[----:B------:R-:W-:-:S03]  /*16b90*/  LOP3.LUT R9, R9, 0xff, RZ, 0xc0, !PT ;  /* 0x000000ff09097812 */ /* 0x000fc600078ec0ff */
[----:B------:R-:W-:Y:S02]  /*16ba0*/  VIADD R3, R7, 0xffffffff ;  /* 0xffffffff07037836 */ /* 0x000fe40000000000 */
[----:B------:R-:W-:-:S03]  /*16bb0*/  VIADD R4, R9, 0xffffffff ;  /* 0xffffffff09047836 */ /* 0x000fc60000000000 */
[----:B------:R-:W-:-:S04]  /*16bc0*/  ISETP.GT.U32.AND P0, PT, R3, 0xfd, PT ;  /* 0x000000fd0300780c */ /* 0x000fc80003f04070 */
[----:B------:R-:W-:-:S13]  /*16bd0*/  ISETP.GT.U32.OR P0, PT, R4, 0xfd, P0 ;  /* 0x000000fd0400780c */ /* 0x000fda0000704470 */
[----:B------:R-:W-:Y:S01]  /*16be0*/  @!P0 IMAD.MOV.U32 R5, RZ, RZ, RZ ;  /* 0x000000ffff058224 */ /* 0x000fe200078e00ff */
[----:B------:R-:W-:Y:S06]  /*16bf0*/  @!P0 BRA `(.L_x_485) ;  /* 0x00000000005c8947 */ /* 0x000fec0003800000 */
[----:B------:R-:W-:Y:S02]  /*16c00*/  FSETP.GTU.FTZ.AND P1, PT, |R34|, +INF , PT ;  /* 0x7f8000002200780b */ /* 0x000fe40003f3c200 */
[----:B------:R-:W-:-:S04]  /*16c10*/  FSETP.GTU.FTZ.AND P0, PT, |R0|, +INF , PT ;  /* 0x7f8000000000780b */ /* 0x000fc80003f1c200 */
[----:B------:R-:W-:-:S13]  /*16c20*/  PLOP3.LUT P0, PT, P1, P0, PT, 0xf8, 0x8f ;  /* 0x00000000008f781c */ /* 0x000fda0000f01f70 */
[----:B------:R-:W-:Y:S05]  /*16c30*/  @P0 BRA `(.L_x_486) ;  /* 0x00000004004c0947 */ /* 0x000fea0003800000 */
[----:B------:R-:W-:-:S13]  /*16c40*/  LOP3.LUT P0, RZ, R0, 0x7fffffff, R2, 0xc8, !PT ;  /* 0x7fffffff00ff7812 */ /* 0x000fda000780c802 */
[----:B------:R-:W-:Y:S05]  /*16c50*/  @!P0 BRA `(.L_x_487) ;  /* 0x00000004003c8947 */ /* 0x000fea0003800000 */
[----:B------:R-:W-:Y:S02]  /*16c60*/  FSETP.NEU.FTZ.AND P0, PT, |R34|, +INF , PT ;  /* 0x7f8000002200780b */ /* 0x000fe40003f1d200 */
[----:B------:R-:W-:Y:S02]  /*16c70*/  FSETP.NEU.FTZ.AND P1, PT, |R0|, +INF , PT ;  /* 0x7f8000000000780b */ /* 0x000fe40003f3d200 */
[----:B------:R-:W-:-:S11]  /*16c80*/  FSETP.NEU.FTZ.AND P2, PT, |R34|, +INF , PT ;  /* 0x7f8000002200780b */ /* 0x000fd60003f5d200 */
[----:B------:R-:W-:Y:S05]  /*16c90*/  @!P1 BRA !P0, `(.L_x_487) ;  /* 0x00000004002c9947 */ /* 0x000fea0004000000 */
[----:B------:R-:W-:-:S04]  /*16ca0*/  LOP3.LUT P0, RZ, R2, 0x7fffffff, RZ, 0xc0, !PT ;  /* 0x7fffffff02ff7812 */ /* 0x000fc8000780c0ff */
[----:B------:R-:W-:-:S13]  /*16cb0*/  PLOP3.LUT P0, PT, P1, P0, PT, 0x2f, 0xf2 ;  /* 0x0000000000f2781c */ /* 0x000fda0000f00577 */
[----:B------:R-:W-:Y:S05]  /*16cc0*/  @P0 BRA `(.L_x_488) ;  /* 0x0000000400180947 */ /* 0x000fea0003800000 */
[----:B------:R-:W-:-:S04]  /*16cd0*/  LOP3.LUT P0, RZ, R0, 0x7fffffff, RZ, 0xc0, !PT ;  /* 0x7fffffff00ff7812 */ /* 0x000fc8000780c0ff */
[----:B------:R-:W-:-:S13]  /*16ce0*/  PLOP3.LUT P0, PT, P2, P0, PT, 0x2f, 0xf2 ;  /* 0x0000000000f2781c */ /* 0x000fda0001700577 */
[----:B------:R-:W-:Y:S05]  /*16cf0*/  @P0 BRA `(.L_x_489) ;  /* 0x0000000400000947 */ /* 0x000fea0003800000 */
[----:B------:R-:W-:Y:S02]  /*16d00*/  ISETP.GE.AND P1, PT, R4, RZ, PT ;  /* 0x000000ff0400720c */ /* 0x000fe40003f26270 */
[----:B------:R-:W-:-:S11]  /*16d10*/  ISETP.GE.AND P0, PT, R3, RZ, PT ;  /* 0x000000ff0300720c */ /* 0x000fd60003f06270 */
[----:B------:R-:W-:Y:S01]  /*16d20*/  @P1 MOV R5, RZ ;  /* 0x000000ff00051202 */ /* 0x000fe20000000f00 */
[----:B------:R-:W-:Y:S01]  /*16d30*/  @!P1 FFMA R2, R34, 1.84467440737095516160e+19, RZ ;  /* 0x5f80000022029823 */ /* 0x000fe200000000ff */
[----:B------:R-:W-:Y:S01]  /*16d40*/  @!P1 MOV R5, 0xffffffc0 ;  /* 0xffffffc000059802 */ /* 0x000fe20000000f00 */
[----:B------:R-:W-:-:S03]  /*16d50*/  @!P0 FFMA R0, R0, 1.84467440737095516160e+19, RZ ;  /* 0x5f80000000008823 */ /* 0x000fc600000000ff */
[----:B------:R-:W-:-:S07]  /*16d60*/  @!P0 IADD3 R5, PT, PT, R5, 0x40, RZ ;  /* 0x0000004005058810 */ /* 0x000fce0007ffe0ff */
.L_x_485:
[----:B------:R-:W-:Y:S01]  /*16d70*/  LEA R3, R7, 0xc0800000, 0x17 ;  /* 0xc080000007037811 */ /* 0x000fe200078eb8ff */
[----:B------:R-:W-:Y:S01]  /*16d80*/  BSSY B0, `(.L_x_490) ;  /* 0x0000036000007945 */ /* 0x000fe20003800000 */
[----:B------:R-:W-:Y:S02]  /*16d90*/  IADD3 R9, PT, PT, R9, -0x7f, RZ ;  /* 0xffffff8109097810 */ /* 0x000fe40007ffe0ff */
[----:B------:R-:W-:Y:S02]  /*16da0*/  IADD3 R0, PT, PT, -R3, R0, RZ ;  /* 0x0000000003007210 */ /* 0x000fe40007ffe1ff */
[----:B------:R-:W-:Y:S02]  /*16db0*/  IADD3 R7, PT, PT, R9, 0x7f, -R7 ;  /* 0x0000007f09077810 */ /* 0x000fe40007ffe807 */
[----:B------:R-:W1:Y:S01]  /*16dc0*/  MUFU.RCP R3, R0 ;  /* 0x0000000000037308 */ /* 0x000e620000001000 */
[----:B------:R-:W-:Y:S01]  /*16dd0*/  FADD.FTZ R6, -R0, -RZ ;  /* 0x800000ff00067221 */ /* 0x000fe20000010100 */
[----:B------:R-:W-:-:S03]  /*16de0*/  IADD3 R5, PT, PT, R7, R5, RZ ;  /* 0x0000000507057210 */ /* 0x000fc60007ffe0ff */
[----:B-1----:R-:W-:Y:S01]  /*16df0*/  FFMA R4, R3, R6, 1 ;  /* 0x3f80000003047423 */ /* 0x002fe20000000006 */
[----:B------:R-:W-:-:S03]  /*16e00*/  IMAD R0, R9, -0x800000, R2 ;  /* 0xff80000009007824 */ /* 0x000fc600078e0202 */
[----:B------:R-:W-:-:S04]  /*16e10*/  FFMA R3, R3, R4, R3 ;  /* 0x0000000403037223 */ /* 0x000fc80000000003 */
[----:B------:R-:W-:-:S04]  /*16e20*/  FFMA R4, R0, R3, RZ ;  /* 0x0000000300047223 */ /* 0x000fc800000000ff */
[----:B------:R-:W-:-:S04]  /*16e30*/  FFMA R2, R6, R4, R0 ;  /* 0x0000000406027223 */ /* 0x000fc80000000000 */
[----:B------:R-:W-:-:S04]  /*16e40*/  FFMA R4, R3, R2, R4 ;  /* 0x0000000203047223 */ /* 0x000fc80000000004 */
[----:B------:R-:W-:-:S04]  /*16e50*/  FFMA R6, R6, R4, R0 ;  /* 0x0000000406067223 */ /* 0x000fc80000000000 */
[----:B------:R-:W-:-:S05]  /*16e60*/  FFMA R0, R3, R6, R4 ;  /* 0x0000000603007223 */ /* 0x000fca0000000004 */
[----:B------:R-:W-:-:S04]  /*16e70*/  SHF.R.U32.HI R2, RZ, 0x17, R0 ;  /* 0x00000017ff027819 */ /* 0x000fc80000011600 */
[----:B------:R-:W-:-:S04]  /*16e80*/  LOP3.LUT R2, R2, 0xff, RZ, 0xc0, !PT ;  /* 0x000000ff02027812 */ /* 0x000fc800078ec0ff */
[----:B------:R-:W-:-:S04]  /*16e90*/  IADD3 R2, PT, PT, R2, R5, RZ ;  /* 0x0000000502027210 */ /* 0x000fc80007ffe0ff */
[----:B------:R-:W-:-:S04]  /*16ea0*/  IADD3 R7, PT, PT, R2, -0x1, RZ ;  /* 0xffffffff02077810 */ /* 0x000fc80007ffe0ff */
[----:B------:R-:W-:-:S13]  /*16eb0*/  ISETP.GE.U32.AND P0, PT, R7, 0xfe, PT ;  /* 0x000000fe0700780c */ /* 0x000fda0003f06070 */
[----:B------:R-:W-:Y:S05]  /*16ec0*/  @!P0 BRA `(.L_x_491) ;  /* 0x0000000000808947 */ /* 0x000fea0003800000 */
[----:B------:R-:W-:-:S13]  /*16ed0*/  ISETP.GT.AND P0, PT, R2, 0xfe, PT ;  /* 0x000000fe0200780c */ /* 0x000fda0003f04270 */
[----:B------:R-:W-:Y:S05]  /*16ee0*/  @P0 BRA `(.L_x_492) ;  /* 0x00000000006c0947 */ /* 0x000fea0003800000 */
[----:B------:R-:W-:-:S13]  /*16ef0*/  ISETP.GE.AND P0, PT, R2, 0x1, PT ;  /* 0x000000010200780c */ /* 0x000fda0003f06270 */
[----:B------:R-:W-:Y:S05]  /*16f00*/  @P0 BRA `(.L_x_493) ;  /* 0x0000000000740947 */ /* 0x000fea0003800000 */
[----:B------:R-:W-:Y:S02]  /*16f10*/  ISETP.GE.AND P0, PT, R2, -0x18, PT ;  /* 0xffffffe80200780c */ /* 0x000fe40003f06270 */
[----:B------:R-:W-:-:S11]  /*16f20*/  LOP3.LUT R0, R0, 0x80000000, RZ, 0xc0, !PT ;  /* 0x8000000000007812 */ /* 0x000fd600078ec0ff */
[----:B------:R-:W-:Y:S05]  /*16f30*/  @!P0 BRA `(.L_x_493) ;  /* 0x0000000000688947 */ /* 0x000fea0003800000 */
[CCC-:B------:R-:W-:Y:S01]  /*16f40*/  FFMA.RZ R5, R3.reuse, R6.reuse, R4.reuse ;  /* 0x0000000603057223 */ /* 0x1c0fe2000000c004 */
[CCC-:B------:R-:W-:Y:S01]  /*16f50*/  FFMA.RP R7, R3.reuse, R6.reuse, R4.reuse ;  /* 0x0000000603077223 */ /* 0x1c0fe20000008004 */
[----:B------:R-:W-:Y:S01]  /*16f60*/  FFMA.RM R6, R3, R6, R4 ;  /* 0x0000000603067223 */ /* 0x000fe20000004004 */
[C---:B------:R-:W-:Y:S01]  /*16f70*/  VIADD R4, R2.reuse, 0x20 ;  /* 0x0000002002047836 */ /* 0x040fe20000000000 */
[C---:B------:R-:W-:Y:S02]  /*16f80*/  ISETP.NE.AND P0, PT, R2.reuse, RZ, PT ;  /* 0x000000ff0200720c */ /* 0x040fe40003f05270 */
[----:B------:R-:W-:Y:S02]  /*16f90*/  LOP3.LUT R5, R5, 0x7fffff, RZ, 0xc0, !PT ;  /* 0x007fffff05057812 */ /* 0x000fe400078ec0ff */
[----:B------:R-:W-:Y:S01]  /*16fa0*/  ISETP.NE.AND P1, PT, R2, RZ, PT ;  /* 0x000000ff0200720c */ /* 0x000fe20003f25270 */
[----:B------:R-:W-:Y:S01]  /*16fb0*/  IMAD.MOV R2, RZ, RZ, -R2 ;  /* 0x000000ffff027224 */ /* 0x000fe200078e0a02 */
[----:B------:R-:W-:-:S02]  /*16fc0*/  LOP3.LUT R3, R5, 0x800000, RZ, 0xfc, !PT ;  /* 0x0080000005037812 */ /* 0x000fc400078efcff */
[----:B------:R-:W-:Y:S02]  /*16fd0*/  FSETP.NEU.FTZ.AND P2, PT, R7, R6, PT ;  /* 0x000000060700720b */ /* 0x000fe40003f5d000 */
[----:B------:R-:W-:Y:S02]  /*16fe0*/  SHF.L.U32 R4, R3, R4, RZ ;  /* 0x0000000403047219 */ /* 0x000fe400000006ff */
[----:B------:R-:W-:Y:S02]  /*16ff0*/  SEL R2, R2, RZ, P0 ;  /* 0x000000ff02027207 */ /* 0x000fe40000000000 */
[----:B------:R-:W-:Y:S02]  /*17000*/  ISETP.NE.AND P1, PT, R4, RZ, P1 ;  /* 0x000000ff0400720c */ /* 0x000fe40000f25270 */
[----:B------:R-:W-:Y:S02]  /*17010*/  SHF.R.U32.HI R3, RZ, R2, R3 ;  /* 0x00000002ff037219 */ /* 0x000fe40000011603 */
[----:B------:R-:W-:-:S02]  /*17020*/  PLOP3.LUT P1, PT, P2, P1, PT, 0xf8, 0x8f ;  /* 0x00000000008f781c */ /* 0x000fc40001723f70 */
[----:B------:R-:W-:Y:S02]  /*17030*/  SHF.R.U32.HI R2, RZ, 0x1, R3 ;  /* 0x00000001ff027819 */ /* 0x000fe40000011603 */
[----:B------:R-:W-:-:S04]  /*17040*/  SEL R4, RZ, 0x1, !P1 ;  /* 0x00000001ff047807 */ /* 0x000fc80004800000 */
[----:B------:R-:W-:-:S04]  /*17050*/  LOP3.LUT R4, R4, 0x1, R2, 0xf8, !PT ;  /* 0x0000000104047812 */ /* 0x000fc800078ef802 */
[----:B------:R-:W-:-:S05]  /*17060*/  LOP3.LUT R3, R4, R3, RZ, 0xc0, !PT ;  /* 0x0000000304037212 */ /* 0x000fca00078ec0ff */
[----:B------:R-:W-:-:S05]  /*17070*/  IMAD.IADD R2, R2, 0x1, R3 ;  /* 0x0000000102027824 */ /* 0x000fca00078e0203 */
[----:B------:R-:W-:Y:S01]  /*17080*/  LOP3.LUT R0, R2, R0, RZ, 0xfc, !PT ;  /* 0x0000000002007212 */ /* 0x000fe200078efcff */
[----:B------:R-:W-:Y:S05]  /*17090*/  BRA `(.L_x_493) ;  /* 0x0000000000107947 */ /* 0x000fea0003800000 */
.L_x_492:
[----:B------:R-:W-:-:S04]  /*170a0*/  LOP3.LUT R0, R0, 0x80000000, RZ, 0xc0, !PT ;  /* 0x8000000000007812 */ /* 0x000fc800078ec0ff */
[----:B------:R-:W-:Y:S01]  /*170b0*/  LOP3.LUT R0, R0, 0x7f800000, RZ, 0xfc, !PT ;  /* 0x7f80000000007812 */ /* 0x000fe200078efcff */
[----:B------:R-:W-:Y:S05]  /*170c0*/  BRA `(.L_x_493) ;  /* 0x0000000000047947 */ /* 0x000fea0003800000 */
.L_x_491:
[----:B------:R-:W-:Y:S02]  /*170d0*/  LEA R0, R5, R0, 0x17 ;  /* 0x0000000005007211 */ /* 0x000fe400078eb8ff */
.L_x_493:
[----:B------:R-:W-:Y:S05]  /*170e0*/  BSYNC B0 ;  /* 0x0000000000007941 */ /* 0x000fea0003800000 */
.L_x_490:
[----:B------:R-:W-:Y:S05]  /*170f0*/  BRA `(.L_x_494) ;  /* 0x0000000000207947 */ /* 0x000fea0003800000 */
.L_x_489:
[----:B------:R-:W-:-:S04]  /*17100*/  LOP3.LUT R0, R0, 0x80000000, R2, 0x48, !PT ;  /* 0x8000000000007812 */ /* 0x000fc800078e4802 */
[----:B------:R-:W-:Y:S01]  /*17110*/  LOP3.LUT R0, R0, 0x7f800000, RZ, 0xfc, !PT ;  /* 0x7f80000000007812 */ /* 0x000fe200078efcff */
[----:B------:R-:W-:Y:S05]  /*17120*/  BRA `(.L_x_494) ;  /* 0x0000000000147947 */ /* 0x000fea0003800000 */
.L_x_488:
[----:B------:R-:W-:Y:S01]  /*17130*/  LOP3.LUT R0, R0, 0x80000000, R2, 0x48, !PT ;  /* 0x8000000000007812 */ /* 0x000fe200078e4802 */
[----:B------:R-:W-:Y:S05]  /*17140*/  BRA `(.L_x_494) ;  /* 0x00000000000c7947 */ /* 0x000fea0003800000 */
.L_x_487:
[----:B------:R-:W1:Y:S01]  /*17150*/  MUFU.RSQ R0, -QNAN ;  /* 0xffc0000000007908 */ /* 0x000e620000001400 */
[----:B------:R-:W-:Y:S05]  /*17160*/  BRA `(.L_x_494) ;  /* 0x0000000000047947 */ /* 0x000fea0003800000 */
.L_x_486:
[----:B------:R-:W-:-:S07]  /*17170*/  FADD.FTZ R0, R34, R0 ;  /* 0x0000000022007221 */ /* 0x000fce0000010000 */
.L_x_494:
[----:B------:R-:W-:Y:S05]  /*17180*/  BSYNC B1 ;  /* 0x0000000000017941 */ /* 0x000fea0003800000 */
.L_x_484:
[----:B------:R-:W-:-:S04]  /*17190*/  HFMA2 R9, -RZ, RZ, 0, 0 ;  /* 0x00000000ff097431 */ /* 0x000fc800000001ff */
[----:B-1----:R-:W-:Y:S05]  /*171a0*/  RET.REL.NODEC R8 `(_ZN7cutlass13device_kernelINS_4fmha6kernel36Sm100FmhaFwdKernelTmaWarpspecializedIN4cute5tupleIJiiiNS5_IJNS5_IJiiEEEiEEEEEENS1_10collective38Sm100FmhaFwdMainloopTmaWarpspecializedINS_10bfloat16_tEffNS5_IJNS4_1CILi256EEENSC_ILi64EEESE_EEENS5_IJiNSC_ILi1EEES7_EEENS5_IJiSG_NS5_IJNS5_IJNSC_ILi0EEEiEEEiEEEEEESL_NS9_12ResidualMaskENS5_IJNSC_ILi2EEESG_SG_EEENSC_ILb0EEEEENS9_38Sm100FmhaFwdEpilogueTmaWarpspecializedINS_6half_tEfNS5_IJNSC_ILi128EEESE_SE_EEESH_NS5_IJSG_S7_EEESP_EENS2_23PersistentTileSchedulerENS2_41Sm100FmhaCtxKernelWarpspecializedScheduleEEEEEvNT_6ParamsE) ;  /* 0xfffffe8c08947950 */ /* 0x002fea0003c3ffff */
.L_x_495:
[----:B------:R-:W-:-:S00]  /*171b0*/  BRA `(.L_x_495) ;  /* 0xfffffffc00fc7947 */ /* 0x000fc0000383ffff */
[----:B------:R-:W-:-:S00]  /*171c0*/  NOP ;  /* 0x0000000000007918 */ /* 0x000fc00000000000 */
        /* <DEDUP_REMOVED lines=11> */
.L_x_500:


//--------------------- .nv.global.init           --------------------------
	.section	.nv.global.init,"aw",@progbits
.nv.global.init:
	.type		$str$23,@object
	.size		$str$23,($str$37 - $str$23)
$str$23:
        /*0000*/ 	.byte	0x0a, 0x00
	.type		$str$37,@object
	.size		$str$37,($str$32 - $str$37)
$str$37:
        /*0002*/ 	.byte	0x3a, 0x00
	.type		$str$32,@object
	.size		$str$32,($str$29 - $str$32)
$str$32:
        /*0004*/ 	.byte	0x5f, 0x00
	.type		$str$29,@object
	.size		$str$29,($str$28 - $str$29)
$str$29:
        /*0006*/ 	.byte	0x25, 0x64, 0x00
	.type		$str$28,@object
	.size		$str$28,($str$30 - $str$28)
$str$28:
        /*0009*/ 	.byte	0x25, 0x63, 0x00
	.type		$str$30,@object
	.size		$str$30,($str$31 - $str$30)
$str$30:
        /*000c*/ 	.byte	0x25, 0x73, 0x00
	.type		$str$31,@object
	.size		$str$31,($str$35 - $str$31)
$str$31:
        /*000f*/ 	.byte	0x20, 0x6f, 0x20, 0x00
	.type		$str$35,@object
	.size		$str$35,($str$22 - $str$35)
$str$35:
        /*0013*/ 	.byte	0x70, 0x74, 0x72, 0x5b, 0x00
	.type		$str$22,@object
	.size		$str$22,($str$34 - $str$22)
$str$22:
        /*0018*/ 	.byte	0x73, 0x4f, 0x3a, 0x20, 0x00
	.type		$str$34,@object
	.size		$str$34,($str$36 - $str$34)
$str$34:
        /*001d*/ 	.byte	0x73, 0x6d, 0x65, 0x6d, 0x5f, 0x00
	.type		$str$36,@object
	.size		$str$36,($str$33 - $str$36)
$str$36:
        /*0023*/ 	.byte	0x62, 0x5d, 0x28, 0x25, 0x70, 0x29, 0x00
	.type		$str$33,@object
	.size		$str$33,($str$27 - $str$33)
$str$33:
        /*002a*/ 	.byte	0x53, 0x77, 0x3c, 0x25, 0x64, 0x2c, 0x25, 0x64, 0x2c, 0x25, 0x64, 0x3e, 0x00
	.type		$str$27,@object
	.size		$str$27,($str$26 - $str$27)
$str$27:
        /*0037*/ 	.byte	0x2f, 0x74, 0x6d, 0x70, 0x2f, 0x63, 0x75, 0x74, 0x6c, 0x61, 0x73, 0x73, 0x5f, 0x73, 0x77, 0x65
        /*0047*/ 	.byte	0x65, 0x70, 0x5f, 0x73, 0x72, 0x63, 0x2f, 0x69, 0x6e, 0x63, 0x6c, 0x75, 0x64, 0x65, 0x2f, 0x63
        /*0057*/ 	.byte	0x75, 0x74, 0x65, 0x2f, 0x61, 0x74, 0x6f, 0x6d, 0x2f, 0x63, 0x6f, 0x70, 0x79, 0x5f, 0x74, 0x72
        /*0067*/ 	.byte	0x61, 0x69, 0x74, 0x73, 0x5f, 0x73, 0x6d, 0x31, 0x30, 0x30, 0x2e, 0x68, 0x70, 0x70, 0x00
	.type		$str$26,@object
	.size		$str$26,(__unnamed_4 - $str$26)
$str$26:
        /*0076*/ 	.byte	0x28, 0x28, 0x75, 0x69, 0x6e, 0x74, 0x33, 0x32, 0x5f, 0x74, 0x28, 0x74, 0x68, 0x72, 0x65, 0x61
        /*0086*/ 	.byte	0x64, 0x49, 0x64, 0x78, 0x2e, 0x78, 0x29, 0x20, 0x2f, 0x20, 0x33, 0x32, 0x29, 0x20, 0x25, 0x20
        /*0096*/ 	.byte	0x34, 0x29, 0x20, 0x3d, 0x3d, 0x20, 0x28, 0x28, 0x28, 0x74, 0x6d, 0x65, 0x6d, 0x5f, 0x61, 0x64
        /*00a6*/ 	.byte	0x64, 0x72, 0x20, 0x3e, 0x3e, 0x20, 0x31, 0x36, 0x29, 0x20, 0x2f, 0x20, 0x33, 0x32, 0x29, 0x20
        /*00b6*/ 	.byte	0x25, 0x20, 0x34, 0x29, 0x00
	.type		__unnamed_4,@object
	.size		__unnamed_4,(__unnamed_1 - __unnamed_4)
__unnamed_4:
        /*00bb*/ 	.byte	0x63, 0x6f, 0x6e, 0x73, 0x74, 0x65, 0x78, 0x70, 0x72, 0x20, 0x76, 0x6f, 0x69, 0x64, 0x20, 0x63
        /* <DEDUP_REMOVED lines=36> */
        /*030b*/ 	.byte	0x30, 0x3e, 0x3e, 0x3e, 0x3e, 0x5d, 0x00
	.type		__unnamed_1,@object
	.size		__unnamed_1,(__unnamed_5 - __unnamed_1)
__unnamed_1:
        /* <DEDUP_REMOVED lines=37> */
        /*0562*/ 	.byte	0x3a, 0x43, 0x3c, 0x30, 0x3e, 0x3e, 0x3e, 0x3e, 0x5d, 0x00
	.type		__unnamed_5,@object
	.size		__unnamed_5,(__unnamed_6 - __unnamed_5)
__unnamed_5:
        /* <DEDUP_REMOVED lines=38> */
	.type		__unnamed_6,@object
	.size		__unnamed_6,(__unnamed_7 - __unnamed_6)
__unnamed_6:
        /* <DEDUP_REMOVED lines=37> */
        /*0a16*/ 	.byte	0x74, 0x65, 0x3a, 0x3a, 0x43, 0x3c, 0x30, 0x3e, 0x3e, 0x3e, 0x3e, 0x5d, 0x00
	.type		__unnamed_7,@object
	.size		__unnamed_7,(__unnamed_2 - __unnamed_7)
__unnamed_7:
        /* <DEDUP_REMOVED lines=37> */
        /*0c73*/ 	.byte	0x63, 0x75, 0x74, 0x65, 0x3a, 0x3a, 0x43, 0x3c, 0x30, 0x3e, 0x3e, 0x3e, 0x3e, 0x5d, 0x00
	.type		__unnamed_2,@object
	.size		__unnamed_2,(__unnamed_3 - __unnamed_2)
__unnamed_2:
        /* <DEDUP_REMOVED lines=38> */
	.type		__unnamed_3,@object
	.size		__unnamed_3,(.L_3 - __unnamed_3)
__unnamed_3:
        /* <DEDUP_REMOVED lines=38> */
        /*1142*/ 	.byte	0x3e, 0x3e, 0x5d, 0x00
.L_3:


//--------------------- .nv.shared._ZN7cutlass13device_kernelINS_4fmha6kernel36Sm100FmhaFwdKernelTmaWarpspecializedIN4cute5tupleIJiiiNS5_IJNS5_IJiiEEEiEEEEEENS1_10collective38Sm100FmhaFwdMainloopTmaWarpspecializedINS_10bfloat16_tEffNS5_IJNS4_1CILi256EEENSC_ILi64EEESE_EEENS5_IJiNSC_ILi1EEES7_EEENS5_IJiSG_NS5_IJNS5_IJNSC_ILi0EEEiEEEiEEEEEESL_NS9_12ResidualMaskENS5_IJNSC_ILi2EEESG_SG_EEENSC_ILb0EEEEENS9_38Sm100FmhaFwdEpilogueTmaWarpspecializedINS_6half_tEfNS5_IJNSC_ILi128EEESE_SE_EEESH_NS5_IJSG_S7_EEESP_EENS2_23PersistentTileSchedulerENS2_41Sm100FmhaCtxKernelWarpspecializedScheduleEEEEEvNT_6ParamsE --------------------------
	.section	.nv.shared._ZN7cutlass13device_kernelINS_4fmha6kernel36Sm100FmhaFwdKernelTmaWarpspecializedIN4cute5tupleIJiiiNS5_IJNS5_IJiiEEEiEEEEEENS1_10collective38Sm100FmhaFwdMainloopTmaWarpspecializedINS_10bfloat16_tEffNS5_IJNS4_1CILi256EEENSC_ILi64EEESE_EEENS5_IJiNSC_ILi1EEES7_EEENS5_IJiSG_NS5_IJNS5_IJNSC_ILi0EEEiEEEiEEEEEESL_NS9_12ResidualMaskENS5_IJNSC_ILi2EEESG_SG_EEENSC_ILb0EEEEENS9_38Sm100FmhaFwdEpilogueTmaWarpspecializedINS_6half_tEfNS5_IJNSC_ILi128EEESE_SE_EEESH_NS5_IJSG_S7_EEESP_EENS2_23PersistentTileSchedulerENS2_41Sm100FmhaCtxKernelWarpspecializedScheduleEEEEEvNT_6ParamsE,"aw",@nobits
	.sectionflags	@""
	.align	16
	.zero		1024


//--------------------- .nv.shared.reserved.0     --------------------------
	.section	.nv.shared.reserved.0,"aw",@nobits
	.weak		__nv_reservedSMEM_offset_0_alias
	.size		__nv_reservedSMEM_offset_0_alias, 0, 64
	.other		__nv_reservedSMEM_offset_0_alias,@"STO_CUDA_RESERVED_SHARED STV_DEFAULT"
__nv_reservedSMEM_offset_0_alias:
	.zero		0
.nv.shared.reserved.0:
	.zero		64
	.weak		__nv_reservedSMEM_tcgen05_partition
	.type		__nv_reservedSMEM_tcgen05_partition,@object
	.size		__nv_reservedSMEM_tcgen05_partition,(.L_0 - __nv_reservedSMEM_tcgen05_partition)
__nv_reservedSMEM_tcgen05_partition:
	.zero		32
.L_0:


//--------------------- .nv.global                --------------------------
	.section	.nv.global,"aw",@nobits
.nv.global:
	.type		_ZN39_INTERNAL_2685bc9c_4_k_cu_58a560b5_35204cute1_E,@object
	.size		_ZN39_INTERNAL_2685bc9c_4_k_cu_58a560b5_35204cute1_E,(_ZN39_INTERNAL_2685bc9c_4_k_cu_58a560b5_35204cuda3std3__45__cpo6cbeginE - _ZN39_INTERNAL_2685bc9c_4_k_cu_58a560b5_35204cute1_E)
_ZN39_INTERNAL_2685bc9c_4_k_cu_58a560b5_35204cute1_E:
	.zero		1
	.type		_ZN39_INTERNAL_2685bc9c_4_k_cu_58a560b5_35204cuda3std3__45__cpo6cbeginE,@object
	.size		_ZN39_INTERNAL_2685bc9c_4_k_cu_58a560b5_35204cuda3std3__45__cpo6cbeginE,(_ZN39_INTERNAL_2685bc9c_4_k_cu_58a560b5_35204cuda3std3__48in_placeE - _ZN39_INTERNAL_2685bc9c_4_k_cu_58a560b5_35204cuda3std3__45__cpo6cbeginE)
_ZN39_INTERNAL_2685bc9c_4_k_cu_58a560b5_35204cuda3std3__45__cpo6cbeginE:
	.zero		1
	.type		_ZN39_INTERNAL_2685bc9c_4_k_cu_58a560b5_35204cuda3std3__48in_placeE,@object
	.size		_ZN39_INTERNAL_2685bc9c_4_k_cu_58a560b5_35204cuda3std3__48in_placeE,(_ZN39_INTERNAL_2685bc9c_4_k_cu_58a560b5_35204cuda3std6ranges3__45__cpo9iter_moveE - _ZN39_INTERNAL_2685bc9c_4_k_cu_58a560b5_35204cuda3std3__48in_placeE)
_ZN39_INTERNAL_2685bc9c_4_k_cu_58a560b5_35204cuda3std3__48in_placeE:
	.zero		1
	.type		_ZN39_INTERNAL_2685bc9c_4_k_cu_58a560b5_35204cuda3std6ranges3__45__cpo9iter_moveE,@object
	.size		_ZN39_INTERNAL_2685bc9c_4_k_cu_58a560b5_35204cuda3std6ranges3__45__cpo9iter_moveE,(_ZN39_INTERNAL_2685bc9c_4_k_cu_58a560b5_35204cuda3std3__45__cpo5beginE - _ZN39_INTERNAL_2685bc9c_4_k_cu_58a560b5_35204cuda3std6ranges3__45__cpo9iter_moveE)
_ZN39_INTERNAL_2685bc9c_4_k_cu_58a560b5_35204cuda3std6ranges3__45__cpo9iter_moveE:
	.zero		1
	.type		_ZN39_INTERNAL_2685bc9c_4_k_cu_58a560b5_35204cuda3std3__45__cpo5beginE,@object
	.size		_ZN39_INTERNAL_2685bc9c_4_k_cu_58a560b5_35204cuda3std3__45__cpo5beginE,(_ZN39_INTERNAL_2685bc9c_4_k_cu_58a560b5_35204cuda3std3__441_GLOBAL__N__2685bc9c_4_k_cu_58a560b5_35206ignoreE - _ZN39_INTERNAL_2685bc9c_4_k_cu_58a560b5_35204cuda3std3__45__cpo5beginE)
_ZN39_INTERNAL_2685bc9c_4_k_cu_58a560b5_35204cuda3std3__45__cpo5beginE:
	.zero		1
	.type		_ZN39_INTERNAL_2685bc9c_4_k_cu_58a560b5_35204cuda3std3__441_GLOBAL__N__2685bc9c_4_k_cu_58a560b5_35206ignoreE,@object
	.size		_ZN39_INTERNAL_2685bc9c_4_k_cu_58a560b5_35204cuda3std3__441_GLOBAL__N__2685bc9c_4_k_cu_58a560b5_35206ignoreE,(_ZN39_INTERNAL_2685bc9c_4_k_cu_58a560b5_35204cute7productE - _ZN39_INTERNAL_2685bc9c_4_k_cu_58a560b5_35204cuda3std3__441_GLOBAL__N__2685bc9c_4_k_cu_58a560b5_35206ignoreE)
_ZN39_INTERNAL_2685bc9c_4_k_cu_58a560b5_35204cuda3std3__441_GLOBAL__N__2685bc9c_4_k_cu_58a560b5_35206ignoreE:
	.zero		1
	.type		_ZN39_INTERNAL_2685bc9c_4_k_cu_58a560b5_35204cute7productE,@object
	.size		_ZN39_INTERNAL_2685bc9c_4_k_cu_58a560b5_35204cute7productE,(_ZN39_INTERNAL_2685bc9c_4_k_cu_58a560b5_35204cuda3std3__45__cpo3endE - _ZN39_INTERNAL_2685bc9c_4_k_cu_58a560b5_35204cute7productE)
_ZN39_INTERNAL_2685bc9c_4_k_cu_58a560b5_35204cute7productE:
	.zero		1
	.type		_ZN39_INTERNAL_2685bc9c_4_k_cu_58a560b5_35204cuda3std3__45__cpo3endE,@object
	.size		_ZN39_INTERNAL_2685bc9c_4_k_cu_58a560b5_35204cuda3std3__45__cpo3endE,(_ZN39_INTERNAL_2685bc9c_4_k_cu_58a560b5_35204cuda3std3__419piecewise_constructE - _ZN39_INTERNAL_2685bc9c_4_k_cu_58a560b5_35204cuda3std3__45__cpo3endE)
_ZN39_INTERNAL_2685bc9c_4_k_cu_58a560b5_35204cuda3std3__45__cpo3endE:
	.zero		1
	.type		_ZN39_INTERNAL_2685bc9c_4_k_cu_58a560b5_35204cuda3std3__419piecewise_constructE,@object
	.size		_ZN39_INTERNAL_2685bc9c_4_k_cu_58a560b5_35204cuda3std3__419piecewise_constructE,(_ZN39_INTERNAL_2685bc9c_4_k_cu_58a560b5_35204cuda3std3__45__cpo4cendE - _ZN39_INTERNAL_2685bc9c_4_k_cu_58a560b5_35204cuda3std3__419piecewise_constructE)
_ZN39_INTERNAL_2685bc9c_4_k_cu_58a560b5_35204cuda3std3__419piecewise_constructE:
	.zero		1
	.type		_ZN39_INTERNAL_2685bc9c_4_k_cu_58a560b5_35204cuda3std3__45__cpo4cendE,@object
	.size		_ZN39_INTERNAL_2685bc9c_4_k_cu_58a560b5_35204cuda3std3__45__cpo4cendE,(_ZN39_INTERNAL_2685bc9c_4_k_cu_58a560b5_35204cuda3std6ranges3__45__cpo4swapE - _ZN39_INTERNAL_2685bc9c_4_k_cu_58a560b5_35204cuda3std3__45__cpo4cendE)
_ZN39_INTERNAL_2685bc9c_4_k_cu_58a560b5_35204cuda3std3__45__cpo4cendE:
	.zero		1
	.type		_ZN39_INTERNAL_2685bc9c_4_k_cu_58a560b5_35204cuda3std6ranges3__45__cpo4swapE,@object
	.size		_ZN39_INTERNAL_2685bc9c_4_k_cu_58a560b5_35204cuda3std6ranges3__45__cpo4swapE,(.L_15 - _ZN39_INTERNAL_2685bc9c_4_k_cu_58a560b5_35204cuda3std6ranges3__45__cpo4swapE)
_ZN39_INTERNAL_2685bc9c_4_k_cu_58a560b5_35204cuda3std6ranges3__45__cpo4swapE:
	.zero		1
.L_15:


//--------------------- .nv.constant0._ZN7cutlass13device_kernelINS_4fmha6kernel36Sm100FmhaFwdKernelTmaWarpspecializedIN4cute5tupleIJiiiNS5_IJNS5_IJiiEEEiEEEEEENS1_10collective38Sm100FmhaFwdMainloopTmaWarpspecializedINS_10bfloat16_tEffNS5_IJNS4_1CILi256EEENSC_ILi64EEESE_EEENS5_IJiNSC_ILi1EEES7_EEENS5_IJiSG_NS5_IJNS5_IJNSC_ILi0EEEiEEEiEEEEEESL_NS9_12ResidualMaskENS5_IJNSC_ILi2EEESG_SG_EEENSC_ILb0EEEEENS9_38Sm100FmhaFwdEpilogueTmaWarpspecializedINS_6half_tEfNS5_IJNSC_ILi128EEESE_SE_EEESH_NS5_IJSG_S7_EEESP_EENS2_23PersistentTileSchedulerENS2_41Sm100FmhaCtxKernelWarpspecializedScheduleEEEEEvNT_6ParamsE --------------------------
	.section	.nv.constant0._ZN7cutlass13device_kernelINS_4fmha6kernel36Sm100FmhaFwdKernelTmaWarpspecializedIN4cute5tupleIJiiiNS5_IJNS5_IJiiEEEiEEEEEENS1_10collective38Sm100FmhaFwdMainloopTmaWarpspecializedINS_10bfloat16_tEffNS5_IJNS4_1CILi256EEENSC_ILi64EEESE_EEENS5_IJiNSC_ILi1EEES7_EEENS5_IJiSG_NS5_IJNS5_IJNSC_ILi0EEEiEEEiEEEEEESL_NS9_12ResidualMaskENS5_IJNSC_ILi2EEESG_SG_EEENSC_ILb0EEEEENS9_38Sm100FmhaFwdEpilogueTmaWarpspecializedINS_6half_tEfNS5_IJNSC_ILi128EEESE_SE_EEESH_NS5_IJSG_S7_EEESP_EENS2_23PersistentTileSchedulerENS2_41Sm100FmhaCtxKernelWarpspecializedScheduleEEEEEvNT_6ParamsE,"a",@progbits
	.sectionflags	@""
	.align	4
.nv.constant0._ZN7cutlass13device_kernelINS_4fmha6kernel36Sm100FmhaFwdKernelTmaWarpspecializedIN4cute5tupleIJiiiNS5_IJNS5_IJiiEEEiEEEEEENS1_10collective38Sm100FmhaFwdMainloopTmaWarpspecializedINS_10bfloat16_tEffNS5_IJNS4_1CILi256EEENSC_ILi64EEESE_EEENS5_IJiNSC_ILi1EEES7_EEENS5_IJiSG_NS5_IJNS5_IJNSC_ILi0EEEiEEEiEEEEEESL_NS9_12ResidualMaskENS5_IJNSC_ILi2EEESG_SG_EEENSC_ILb0EEEEENS9_38Sm100FmhaFwdEpilogueTmaWarpspecializedINS_6half_tEfNS5_IJNSC_ILi128EEESE_SE_EEESH_NS5_IJSG_S7_EEESP_EENS2_23PersistentTileSchedulerENS2_41Sm100FmhaCtxKernelWarpspecializedScheduleEEEEEvNT_6ParamsE:
	.zero		2432


//--------------------- SYMBOLS --------------------------

	.type		.nv.reservedSmem.offset0,@object
	.size		.nv.reservedSmem.offset0,0x4
	.type		.nv.reservedSmem.cap,@object
	.size		.nv.reservedSmem.cap,0x4
	.type		vprintf,@function
	.type		__assertfail,@function
